// auto-generated by cutlass_sweep.gemm — config: {"arch": "sm_100", "cluster_m": 8, "cluster_n": 1, "dtype": "mxfp4", "dtype_b": "mxfp4", "layout": "nt", "stages": 0, "tile_k": 128, "tile_m": 128, "tile_n": 256}
#include "cutlass/cutlass.h"
#include "cutlass/gemm/collective/collective_builder.hpp"
#include "cutlass/gemm/device/gemm_universal_adapter.h"
#include "cutlass/gemm/kernel/gemm_universal.hpp"
#include "cutlass/epilogue/collective/collective_builder.hpp"

using ElemA = cutlass::mx_float4_t<cutlass::float_e2m1_t>;
using ElemB = cutlass::mx_float4_t<cutlass::float_e2m1_t>;
using ElemCD = cutlass::bfloat16_t;
using Acc  = float;
using TileShape    = cute::Shape<cute::_128, cute::_256, cute::_128>;
using ClusterShape = cute::Shape<cute::_8, cute::_1, cute::_1>;

using CollectiveEpilogue = typename cutlass::epilogue::collective::CollectiveBuilder<
    cutlass::arch::Sm100, cutlass::arch::OpClassTensorOp,
    TileShape, ClusterShape,
    cutlass::epilogue::collective::EpilogueTileAuto,
    Acc, Acc,
    ElemCD, cutlass::layout::RowMajor, 128 / cutlass::sizeof_bits<ElemCD>::value,
    ElemCD, cutlass::layout::RowMajor, 128 / cutlass::sizeof_bits<ElemCD>::value,
    cutlass::epilogue::collective::EpilogueScheduleAuto
  >::CollectiveOp;

using CollectiveMainloop = typename cutlass::gemm::collective::CollectiveBuilder<
    cutlass::arch::Sm100, cutlass::arch::OpClassBlockScaledTensorOp,
    ElemA, cutlass::layout::RowMajor, 32,
    ElemB, cutlass::layout::ColumnMajor, 32,
    Acc,
    TileShape, ClusterShape,
    cutlass::gemm::collective::StageCountAutoCarveout<static_cast<int>(sizeof(typename CollectiveEpilogue::SharedStorage))>,
    cutlass::gemm::collective::KernelScheduleAuto
  >::CollectiveOp;

using GemmKernel = cutlass::gemm::kernel::GemmUniversal<
    cute::Shape<int,int,int,int>,
    CollectiveMainloop,
    CollectiveEpilogue
>;
using Gemm = cutlass::gemm::device::GemmUniversalAdapter<GemmKernel>;

// Force the device kernel symbol into the cubin without needing a host main.
auto* _anchor = &cutlass::device_kernel<GemmKernel>;


// ===== COMPILED SASS (sm_100a) =====

	.target	sm_100a

	.elftype	@"ET_EXEC"


//--------------------- .note.nv.tkinfo           --------------------------
	.section	.note.nv.tkinfo,"",@"SHT_NOTE"
	.sectionflags	@"SHF_NOTE_NV_TKINFO"
	.tkinfo
        /*0018*/ 	.word	0x00000002
        /*0030*/ 	.string	""
        /*0030*/ 	.string	"ptxas"
        /*0030*/ 	.string	"Cuda compilation tools, release 13.0, V13.0.88"
        /*0030*/ 	.string	"Build cuda_13.0.r13.0/compiler.36424714_0"
        /*0030*/ 	.string	"-arch sm_100a -m 64 "



//--------------------- .note.nv.cuinfo           --------------------------
	.section	.note.nv.cuinfo,"",@"SHT_NOTE"
	.sectionflags	@"SHF_NOTE_NV_CUINFO"
        /*0018*/ 	.short	0x0002
        /*001a*/ 	.short	0x0064
        /*001c*/ 	.short	0x0082
	.zero		2


//--------------------- .nv.info                  --------------------------
	.section	.nv.info,"",@"SHT_CUDA_INFO"
	.align	4


	//----- nvinfo : EIATTR_REGCOUNT
	.align		4
        /*0000*/ 	.byte	0x04, 0x2f
        /*0002*/ 	.short	(.L_19 - .L_18)
	.align		4
.L_18:
        /*0004*/ 	.word	index@(_ZN7cutlass13device_kernelINS_4gemm6kernel13GemmUniversalIN4cute5tupleIJiiiiEEENS1_10collective13CollectiveMmaINS1_46MainloopSm100TmaUmmaWarpSpecializedBlockScaledILi7ELi2ELi1ENS5_IJNS4_1CILi8EEENSA_ILi1EEESC_EEEEENS5_IJNSA_ILi128EEENSA_ILi256EEESF_EEENS5_IJNS_12float_e2m1_tENS_13float_ue8m0_tEEEENS5_IJNS5_IJlSC_lEEENS4_6LayoutINS5_IJNS5_IJNS5_IJNSA_ILi32EEENSA_ILi4EEEEEEiEEESQ_NS5_IJSC_iEEEEEENS5_IJNS5_IJNS5_IJNSA_ILi16EEESO_EEEiEEENS5_IJNS5_IJNSA_ILi0EEESC_EEENSA_ILi512EEEEEENS5_IJSW_iEEEEEEEEEEESK_S13_NS4_8TiledMMAINS4_8MMA_AtomIJNS4_17SM100_MMA_MXF4_SSISI_SI_fSJ_Li128ELi256ELi32ELNS4_4UMMA5MajorE0ELS18_0ELNS17_7ScaleInE0ELS19_0EEEEEENSM_INS5_IJSC_SC_SC_EEENS5_IJSW_SW_SW_EEEEENS5_IJNS4_10UnderscoreES1F_S1F_EEEEENS5_IJNS4_13SM90_TMA_LOADES1I_EEENS5_IJNS4_14ComposedLayoutINS4_7SwizzleILi2ELi4ELi3EEENS4_18smem_ptr_flag_bitsILi4EEENSM_INS5_IJSB_SF_EEENS5_IJSF_SC_EEEEEEENSM_INS5_IJNS5_IJNS5_IJSP_SC_EEENS5_IJSN_NSA_ILi2EEEEEEEEESC_NS5_IJS1U_SC_EEEEEENS5_IJNS5_IJNS5_IJSU_SY_EEESX_EEESW_NS5_IJS1U_SY_EEEEEEEEEEEvNS4_8identityENS5_IJNS4_23SM90_TMA_LOAD_MULTICASTES26_EEENS5_IJS1S_NSM_INS5_IJNS5_IJNS5_IJSP_S1U_EEES1V_EEESC_S1X_EEENS5_IJS20_SW_NS5_IJS1U_NSA_ILi1024EEEEEEEEEEEEEEvS25_EENS_8epilogue10collective18CollectiveEpilogueINS2H_23Sm100TmaWarpSpecializedILi4ELi2ELi32ELb1ELb0EEEJNS5_IJNSA_ILi64EEESG_SF_EEENS5_IJNSM_IS2M_SC_EENSM_IS1V_NS5_IJSC_SF_EEEEEEEENS_10bfloat16_tESL_S2S_SL_NS2H_6fusion15FusionCallbacksIS2L_NS2T_17LinearCombinationIS2S_fS2S_fLNS_15FloatRoundStyleE2EEES2N_S2R_JEEENS4_5SM1004TMEM4LOAD26SM100_TMEM_LOAD_32dp32b32xES1I_NS1K_IS1M_NS1N_ILi16EEENSM_INS5_IJSB_SN_EEENS5_IJSN_SC_EEEEEEENS4_39AutoVectorizingCopyWithAssumedAlignmentILi128EEENS4_14SM90_TMA_STOREES37_S39_S39_EEEvvEEEEvNT_6ParamsE)
        /*0008*/ 	.word	0x000000de


	//----- nvinfo : EIATTR_FRAME_SIZE
	.align		4
.L_19:
        /*000c*/ 	.byte	0x04, 0x11
        /*000e*/ 	.short	(.L_21 - .L_20)
	.align		4
.L_20:
        /*0010*/ 	.word	index@($__internal_2_$__cuda_sm10x_tcgen05_guardrail_trap_unallocated_columns_being_dealloced)
        /*0014*/ 	.word	0x00000000


	//----- nvinfo : EIATTR_FRAME_SIZE
	.align		4
.L_21:
        /*0018*/ 	.byte	0x04, 0x11
        /*001a*/ 	.short	(.L_23 - .L_22)
	.align		4
.L_22:
        /*001c*/ 	.word	index@($__internal_1_$__cuda_sm10x_tcgen05_guardrail_trap_phase_invalid_during_alloc)
        /*0020*/ 	.word	0x00000000


	//----- nvinfo : EIATTR_FRAME_SIZE
	.align		4
.L_23:
        /*0024*/ 	.byte	0x04, 0x11
        /*0026*/ 	.short	(.L_25 - .L_24)
	.align		4
.L_24:
        /*0028*/ 	.word	index@($__internal_0_$__cuda_sm10x_tcgen05_guardrail_trap_col_being_dealloced_not_returned_by_alloc)
        /*002c*/ 	.word	0x00000000


	//----- nvinfo : EIATTR_FRAME_SIZE
	.align		4
.L_25:
        /*0030*/ 	.byte	0x04, 0x11
        /*0032*/ 	.short	(.L_27 - .L_26)
	.align		4
.L_26:
        /*0034*/ 	.word	index@(_ZN7cutlass13device_kernelINS_4gemm6kernel13GemmUniversalIN4cute5tupleIJiiiiEEENS1_10collective13CollectiveMmaINS1_46MainloopSm100TmaUmmaWarpSpecializedBlockScaledILi7ELi2ELi1ENS5_IJNS4_1CILi8EEENSA_ILi1EEESC_EEEEENS5_IJNSA_ILi128EEENSA_ILi256EEESF_EEENS5_IJNS_12float_e2m1_tENS_13float_ue8m0_tEEEENS5_IJNS5_IJlSC_lEEENS4_6LayoutINS5_IJNS5_IJNS5_IJNSA_ILi32EEENSA_ILi4EEEEEEiEEESQ_NS5_IJSC_iEEEEEENS5_IJNS5_IJNS5_IJNSA_ILi16EEESO_EEEiEEENS5_IJNS5_IJNSA_ILi0EEESC_EEENSA_ILi512EEEEEENS5_IJSW_iEEEEEEEEEEESK_S13_NS4_8TiledMMAINS4_8MMA_AtomIJNS4_17SM100_MMA_MXF4_SSISI_SI_fSJ_Li128ELi256ELi32ELNS4_4UMMA5MajorE0ELS18_0ELNS17_7ScaleInE0ELS19_0EEEEEENSM_INS5_IJSC_SC_SC_EEENS5_IJSW_SW_SW_EEEEENS5_IJNS4_10UnderscoreES1F_S1F_EEEEENS5_IJNS4_13SM90_TMA_LOADES1I_EEENS5_IJNS4_14ComposedLayoutINS4_7SwizzleILi2ELi4ELi3EEENS4_18smem_ptr_flag_bitsILi4EEENSM_INS5_IJSB_SF_EEENS5_IJSF_SC_EEEEEEENSM_INS5_IJNS5_IJNS5_IJSP_SC_EEENS5_IJSN_NSA_ILi2EEEEEEEEESC_NS5_IJS1U_SC_EEEEEENS5_IJNS5_IJNS5_IJSU_SY_EEESX_EEESW_NS5_IJS1U_SY_EEEEEEEEEEEvNS4_8identityENS5_IJNS4_23SM90_TMA_LOAD_MULTICASTES26_EEENS5_IJS1S_NSM_INS5_IJNS5_IJNS5_IJSP_S1U_EEES1V_EEESC_S1X_EEENS5_IJS20_SW_NS5_IJS1U_NSA_ILi1024EEEEEEEEEEEEEEvS25_EENS_8epilogue10collective18CollectiveEpilogueINS2H_23Sm100TmaWarpSpecializedILi4ELi2ELi32ELb1ELb0EEEJNS5_IJNSA_ILi64EEESG_SF_EEENS5_IJNSM_IS2M_SC_EENSM_IS1V_NS5_IJSC_SF_EEEEEEEENS_10bfloat16_tESL_S2S_SL_NS2H_6fusion15FusionCallbacksIS2L_NS2T_17LinearCombinationIS2S_fS2S_fLNS_15FloatRoundStyleE2EEES2N_S2R_JEEENS4_5SM1004TMEM4LOAD26SM100_TMEM_LOAD_32dp32b32xES1I_NS1K_IS1M_NS1N_ILi16EEENSM_INS5_IJSB_SN_EEENS5_IJSN_SC_EEEEEEENS4_39AutoVectorizingCopyWithAssumedAlignmentILi128EEENS4_14SM90_TMA_STOREES37_S39_S39_EEEvvEEEEvNT_6ParamsE)
        /*0038*/ 	.word	0x00000000


	//----- nvinfo : EIATTR_MIN_STACK_SIZE
	.align		4
.L_27:
        /*003c*/ 	.byte	0x04, 0x12
        /*003e*/ 	.short	(.L_29 - .L_28)
	.align		4
.L_28:
        /*0040*/ 	.word	index@(_ZN7cutlass13device_kernelINS_4gemm6kernel13GemmUniversalIN4cute5tupleIJiiiiEEENS1_10collective13CollectiveMmaINS1_46MainloopSm100TmaUmmaWarpSpecializedBlockScaledILi7ELi2ELi1ENS5_IJNS4_1CILi8EEENSA_ILi1EEESC_EEEEENS5_IJNSA_ILi128EEENSA_ILi256EEESF_EEENS5_IJNS_12float_e2m1_tENS_13float_ue8m0_tEEEENS5_IJNS5_IJlSC_lEEENS4_6LayoutINS5_IJNS5_IJNS5_IJNSA_ILi32EEENSA_ILi4EEEEEEiEEESQ_NS5_IJSC_iEEEEEENS5_IJNS5_IJNS5_IJNSA_ILi16EEESO_EEEiEEENS5_IJNS5_IJNSA_ILi0EEESC_EEENSA_ILi512EEEEEENS5_IJSW_iEEEEEEEEEEESK_S13_NS4_8TiledMMAINS4_8MMA_AtomIJNS4_17SM100_MMA_MXF4_SSISI_SI_fSJ_Li128ELi256ELi32ELNS4_4UMMA5MajorE0ELS18_0ELNS17_7ScaleInE0ELS19_0EEEEEENSM_INS5_IJSC_SC_SC_EEENS5_IJSW_SW_SW_EEEEENS5_IJNS4_10UnderscoreES1F_S1F_EEEEENS5_IJNS4_13SM90_TMA_LOADES1I_EEENS5_IJNS4_14ComposedLayoutINS4_7SwizzleILi2ELi4ELi3EEENS4_18smem_ptr_flag_bitsILi4EEENSM_INS5_IJSB_SF_EEENS5_IJSF_SC_EEEEEEENSM_INS5_IJNS5_IJNS5_IJSP_SC_EEENS5_IJSN_NSA_ILi2EEEEEEEEESC_NS5_IJS1U_SC_EEEEEENS5_IJNS5_IJNS5_IJSU_SY_EEESX_EEESW_NS5_IJS1U_SY_EEEEEEEEEEEvNS4_8identityENS5_IJNS4_23SM90_TMA_LOAD_MULTICASTES26_EEENS5_IJS1S_NSM_INS5_IJNS5_IJNS5_IJSP_S1U_EEES1V_EEESC_S1X_EEENS5_IJS20_SW_NS5_IJS1U_NSA_ILi1024EEEEEEEEEEEEEEvS25_EENS_8epilogue10collective18CollectiveEpilogueINS2H_23Sm100TmaWarpSpecializedILi4ELi2ELi32ELb1ELb0EEEJNS5_IJNSA_ILi64EEESG_SF_EEENS5_IJNSM_IS2M_SC_EENSM_IS1V_NS5_IJSC_SF_EEEEEEEENS_10bfloat16_tESL_S2S_SL_NS2H_6fusion15FusionCallbacksIS2L_NS2T_17LinearCombinationIS2S_fS2S_fLNS_15FloatRoundStyleE2EEES2N_S2R_JEEENS4_5SM1004TMEM4LOAD26SM100_TMEM_LOAD_32dp32b32xES1I_NS1K_IS1M_NS1N_ILi16EEENSM_INS5_IJSB_SN_EEENS5_IJSN_SC_EEEEEEENS4_39AutoVectorizingCopyWithAssumedAlignmentILi128EEENS4_14SM90_TMA_STOREES37_S39_S39_EEEvvEEEEvNT_6ParamsE)
        /*0044*/ 	.word	0x00000000
.L_29:


//--------------------- .nv.compat                --------------------------
	.section	.nv.compat,"",@"SHT_CUDA_COMPAT_INFO"
	.align	4
        /*0000*/ 	.byte	0x02, 0x09, 0x01, 0x00, 0x02, 0x02, 0x02, 0x00, 0x02, 0x05, 0x05, 0x00, 0x03, 0x07, 0x01, 0x01
        /*0010*/ 	.byte	0x02, 0x03, 0x01, 0x00, 0x02, 0x06, 0x01, 0x00, 0x04, 0x0b, 0x08, 0x00, 0x09, 0x00, 0x00, 0x00
        /*0020*/ 	.byte	0x00, 0x00, 0x00, 0x00


//--------------------- .nv.info._ZN7cutlass13device_kernelINS_4gemm6kernel13GemmUniversalIN4cute5tupleIJiiiiEEENS1_10collective13CollectiveMmaINS1_46MainloopSm100TmaUmmaWarpSpecializedBlockScaledILi7ELi2ELi1ENS5_IJNS4_1CILi8EEENSA_ILi1EEESC_EEEEENS5_IJNSA_ILi128EEENSA_ILi256EEESF_EEENS5_IJNS_12float_e2m1_tENS_13float_ue8m0_tEEEENS5_IJNS5_IJlSC_lEEENS4_6LayoutINS5_IJNS5_IJNS5_IJNSA_ILi32EEENSA_ILi4EEEEEEiEEESQ_NS5_IJSC_iEEEEEENS5_IJNS5_IJNS5_IJNSA_ILi16EEESO_EEEiEEENS5_IJNS5_IJNSA_ILi0EEESC_EEENSA_ILi512EEEEEENS5_IJSW_iEEEEEEEEEEESK_S13_NS4_8TiledMMAINS4_8MMA_AtomIJNS4_17SM100_MMA_MXF4_SSISI_SI_fSJ_Li128ELi256ELi32ELNS4_4UMMA5MajorE0ELS18_0ELNS17_7ScaleInE0ELS19_0EEEEEENSM_INS5_IJSC_SC_SC_EEENS5_IJSW_SW_SW_EEEEENS5_IJNS4_10UnderscoreES1F_S1F_EEEEENS5_IJNS4_13SM90_TMA_LOADES1I_EEENS5_IJNS4_14ComposedLayoutINS4_7SwizzleILi2ELi4ELi3EEENS4_18smem_ptr_flag_bitsILi4EEENSM_INS5_IJSB_SF_EEENS5_IJSF_SC_EEEEEEENSM_INS5_IJNS5_IJNS5_IJSP_SC_EEENS5_IJSN_NSA_ILi2EEEEEEEEESC_NS5_IJS1U_SC_EEEEEENS5_IJNS5_IJNS5_IJSU_SY_EEESX_EEESW_NS5_IJS1U_SY_EEEEEEEEEEEvNS4_8identityENS5_IJNS4_23SM90_TMA_LOAD_MULTICASTES26_EEENS5_IJS1S_NSM_INS5_IJNS5_IJNS5_IJSP_S1U_EEES1V_EEESC_S1X_EEENS5_IJS20_SW_NS5_IJS1U_NSA_ILi1024EEEEEEEEEEEEEEvS25_EENS_8epilogue10collective18CollectiveEpilogueINS2H_23Sm100TmaWarpSpecializedILi4ELi2ELi32ELb1ELb0EEEJNS5_IJNSA_ILi64EEESG_SF_EEENS5_IJNSM_IS2M_SC_EENSM_IS1V_NS5_IJSC_SF_EEEEEEEENS_10bfloat16_tESL_S2S_SL_NS2H_6fusion15FusionCallbacksIS2L_NS2T_17LinearCombinationIS2S_fS2S_fLNS_15FloatRoundStyleE2EEES2N_S2R_JEEENS4_5SM1004TMEM4LOAD26SM100_TMEM_LOAD_32dp32b32xES1I_NS1K_IS1M_NS1N_ILi16EEENSM_INS5_IJSB_SN_EEENS5_IJSN_SC_EEEEEEENS4_39AutoVectorizingCopyWithAssumedAlignmentILi128EEENS4_14SM90_TMA_STOREES37_S39_S39_EEEvvEEEEvNT_6ParamsE --------------------------
	.section	.nv.info._ZN7cutlass13device_kernelINS_4gemm6kernel13GemmUniversalIN4cute5tupleIJiiiiEEENS1_10collective13CollectiveMmaINS1_46MainloopSm100TmaUmmaWarpSpecializedBlockScaledILi7ELi2ELi1ENS5_IJNS4_1CILi8EEENSA_ILi1EEESC_EEEEENS5_IJNSA_ILi128EEENSA_ILi256EEESF_EEENS5_IJNS_12float_e2m1_tENS_13float_ue8m0_tEEEENS5_IJNS5_IJlSC_lEEENS4_6LayoutINS5_IJNS5_IJNS5_IJNSA_ILi32EEENSA_ILi4EEEEEEiEEESQ_NS5_IJSC_iEEEEEENS5_IJNS5_IJNS5_IJNSA_ILi16EEESO_EEEiEEENS5_IJNS5_IJNSA_ILi0EEESC_EEENSA_ILi512EEEEEENS5_IJSW_iEEEEEEEEEEESK_S13_NS4_8TiledMMAINS4_8MMA_AtomIJNS4_17SM100_MMA_MXF4_SSISI_SI_fSJ_Li128ELi256ELi32ELNS4_4UMMA5MajorE0ELS18_0ELNS17_7ScaleInE0ELS19_0EEEEEENSM_INS5_IJSC_SC_SC_EEENS5_IJSW_SW_SW_EEEEENS5_IJNS4_10UnderscoreES1F_S1F_EEEEENS5_IJNS4_13SM90_TMA_LOADES1I_EEENS5_IJNS4_14ComposedLayoutINS4_7SwizzleILi2ELi4ELi3EEENS4_18smem_ptr_flag_bitsILi4EEENSM_INS5_IJSB_SF_EEENS5_IJSF_SC_EEEEEEENSM_INS5_IJNS5_IJNS5_IJSP_SC_EEENS5_IJSN_NSA_ILi2EEEEEEEEESC_NS5_IJS1U_SC_EEEEEENS5_IJNS5_IJNS5_IJSU_SY_EEESX_EEESW_NS5_IJS1U_SY_EEEEEEEEEEEvNS4_8identityENS5_IJNS4_23SM90_TMA_LOAD_MULTICASTES26_EEENS5_IJS1S_NSM_INS5_IJNS5_IJNS5_IJSP_S1U_EEES1V_EEESC_S1X_EEENS5_IJS20_SW_NS5_IJS1U_NSA_ILi1024EEEEEEEEEEEEEEvS25_EENS_8epilogue10collective18CollectiveEpilogueINS2H_23Sm100TmaWarpSpecializedILi4ELi2ELi32ELb1ELb0EEEJNS5_IJNSA_ILi64EEESG_SF_EEENS5_IJNSM_IS2M_SC_EENSM_IS1V_NS5_IJSC_SF_EEEEEEEENS_10bfloat16_tESL_S2S_SL_NS2H_6fusion15FusionCallbacksIS2L_NS2T_17LinearCombinationIS2S_fS2S_fLNS_15FloatRoundStyleE2EEES2N_S2R_JEEENS4_5SM1004TMEM4LOAD26SM100_TMEM_LOAD_32dp32b32xES1I_NS1K_IS1M_NS1N_ILi16EEENSM_INS5_IJSB_SN_EEENS5_IJSN_SC_EEEEEEENS4_39AutoVectorizingCopyWithAssumedAlignmentILi128EEENS4_14SM90_TMA_STOREES37_S39_S39_EEEvvEEEEvNT_6ParamsE,"",@"SHT_CUDA_INFO"
	.sectionflags	@""
	.align	4


	//----- nvinfo : EIATTR_CUDA_API_VERSION
	.align		4
        /*0000*/ 	.byte	0x04, 0x37
        /*0002*/ 	.short	(.L_31 - .L_30)
.L_30:
        /*0004*/ 	.word	0x00000082


	//----- nvinfo : EIATTR_KPARAM_INFO
	.align		4
.L_31:
        /*0008*/ 	.byte	0x04, 0x17
        /*000a*/ 	.short	(.L_33 - .L_32)
.L_32:
        /*000c*/ 	.word	0x00000000
        /*0010*/ 	.short	0x0000
        /*0012*/ 	.short	0x0000
        /*0014*/ 	.byte	0x00, 0xf0, 0x01, 0x30


	//----- nvinfo : EIATTR_AT_ENTRY_FRAGMENTS
	.align		4
.L_33:
        /*0018*/ 	.byte	0x04, 0x4f
        /*001a*/ 	.short	(.L_35 - .L_34)


	//   ....[0]....
.L_34:
        /*001c*/ 	.word	0x00000006


	//----- nvinfo : EIATTR_RESERVED_SMEM_USED
	.align		4
.L_35:
        /*0020*/ 	.byte	0x01, 0x41
	.zero		2


	//----- nvinfo : EIATTR_SPARSE_MMA_MASK
	.align		4
        /*0024*/ 	.byte	0x03, 0x50
        /*0026*/ 	.short	0x0000


	//----- nvinfo : EIATTR_TCGEN05_1CTA_USED
	.align		4
        /*0028*/ 	.byte	0x01, 0x51
	.zero		2


	//----- nvinfo : EIATTR_MAXREG_COUNT
	.align		4
        /*002c*/ 	.byte	0x03, 0x1b
        /*002e*/ 	.short	0x00ff


	//----- nvinfo : EIATTR_NUM_BARRIERS
	.align		4
        /*0030*/ 	.byte	0x02, 0x4c
        /*0032*/ 	.byte	0x07
	.zero		1


	//----- nvinfo : EIATTR_EXTERNS
	.align		4
        /*0034*/ 	.byte	0x04, 0x0f
        /*0036*/ 	.short	(.L_37 - .L_36)


	//   ....[0]....
	.align		4
.L_36:
        /*0038*/ 	.word	index@(__assertfail)


	//----- nvinfo : EIATTR_MERCURY_ISA_VERSION
	.align		4
.L_37:
        /*003c*/ 	.byte	0x03, 0x5f
        /*003e*/ 	.short	0x0101


	//----- nvinfo : EIATTR_INT_WARP_WIDE_INSTR_OFFSETS
	.align		4
        /*0040*/ 	.byte	0x04, 0x31
        /*0042*/ 	.short	(.L_39 - .L_38)


	//   ....[0]....
.L_38:
        /*0044*/ 	.word	0x00000de0


	//   ....[1]....
        /*0048*/ 	.word	0x00000ea0


	//   ....[2]....
        /*004c*/ 	.word	0x000049e0


	//   ....[3]....
        /*0050*/ 	.word	0x00004a00


	//   ....[4]....
        /*0054*/ 	.word	0x00004a30


	//   ....[5]....
        /*0058*/ 	.word	0x00005670


	//   ....[6]....
        /*005c*/ 	.word	0x00005710


	//   ....[7]....
        /*0060*/ 	.word	0x000057c0


	//   ....[8]....
        /*0064*/ 	.word	0x00005830


	//   ....[9]....
        /*0068*/ 	.word	0x000058e0


	//   ....[10]....
        /*006c*/ 	.word	0x000059b0


	//   ....[11]....
        /*0070*/ 	.word	0x00005a30


	//   ....[12]....
        /*0074*/ 	.word	0x00005ac0


	//   ....[13]....
        /*0078*/ 	.word	0x00005b90


	//   ....[14]....
        /*007c*/ 	.word	0x00005c00


	//   ....[15]....
        /*0080*/ 	.word	0x00005cc0


	//   ....[16]....
        /*0084*/ 	.word	0x00005d80


	//   ....[17]....
        /*0088*/ 	.word	0x00005e00


	//   ....[18]....
        /*008c*/ 	.word	0x00005e90


	//   ....[19]....
        /*0090*/ 	.word	0x00005f80


	//   ....[20]....
        /*0094*/ 	.word	0x00005ff0


	//   ....[21]....
        /*0098*/ 	.word	0x00006150


	//   ....[22]....
        /*009c*/ 	.word	0x00006180


	//   ....[23]....
        /*00a0*/ 	.word	0x000061f0


	//   ....[24]....
        /*00a4*/ 	.word	0x000062a0


	//   ....[25]....
        /*00a8*/ 	.word	0x00006370


	//   ....[26]....
        /*00ac*/ 	.word	0x00006410


	//   ....[27]....
        /*00b0*/ 	.word	0x000064d0


	//   ....[28]....
        /*00b4*/ 	.word	0x000065e0


	//----- nvinfo : EIATTR_COOP_GROUP_MASK_REGIDS
	.align		4
.L_39:
        /*00b8*/ 	.byte	0x04, 0x29
        /*00ba*/ 	.short	(.L_41 - .L_40)


	//   ....[0]....
.L_40:
        /*00bc*/ 	.word	0xffffffff


	//   ....[1]....
        /*00c0*/ 	.word	0xffffffff


	//   ....[2]....
        /*00c4*/ 	.word	0xffffffff


	//   ....[3]....
        /*00c8*/ 	.word	0xffffffff


	//   ....[4]....
        /*00cc*/ 	.word	0xffffffff


	//   ....[5]....
        /*00d0*/ 	.word	0xffffffff


	//   ....[6]....
        /*00d4*/ 	.word	0xffffffff


	//   ....[7]....
        /*00d8*/ 	.word	0xffffffff


	//   ....[8]....
        /*00dc*/ 	.word	0xffffffff


	//   ....[9]....
        /*00e0*/ 	.word	0xffffffff


	//   ....[10]....
        /*00e4*/ 	.word	0xffffffff


	//   ....[11]....
        /*00e8*/ 	.word	0xffffffff


	//   ....[12]....
        /*00ec*/ 	.word	0xffffffff


	//   ....[13]....
        /*00f0*/ 	.word	0xffffffff


	//----- nvinfo : EIATTR_COOP_GROUP_INSTR_OFFSETS
	.align		4
.L_41:
        /*00f4*/ 	.byte	0x04, 0x28
        /*00f6*/ 	.short	(.L_43 - .L_42)


	//   ....[0]....
.L_42:
        /*00f8*/ 	.word	0x00000080


	//   ....[1]....
        /*00fc*/ 	.word	0x00000550


	//   ....[2]....
        /*0100*/ 	.word	0x00000750


	//   ....[3]....
        /*0104*/ 	.word	0x000008f0


	//   ....[4]....
        /*0108*/ 	.word	0x000009f0


	//   ....[5]....
        /*010c*/ 	.word	0x00000b60


	//   ....[6]....
        /*0110*/ 	.word	0x00000ca0


	//   ....[7]....
        /*0114*/ 	.word	0x00000f10


	//   ....[8]....
        /*0118*/ 	.word	0x00002550


	//   ....[9]....
        /*011c*/ 	.word	0x000035f0


	//   ....[10]....
        /*0120*/ 	.word	0x00003800


	//   ....[11]....
        /*0124*/ 	.word	0x00003830


	//   ....[12]....
        /*0128*/ 	.word	0x000048c0


	//   ....[13]....
        /*012c*/ 	.word	0x00004af0


	//----- nvinfo : EIATTR_VRC_CTA_INIT_COUNT
	.align		4
.L_43:
        /*0130*/ 	.byte	0x02, 0x4a
        /*0132*/ 	.byte	0x80
	.zero		1


	//----- nvinfo : EIATTR_SYSCALL_OFFSETS
	.align		4
        /*0134*/ 	.byte	0x04, 0x46
        /*0136*/ 	.short	(.L_45 - .L_44)


	//   ....[0]....
.L_44:
        /*0138*/ 	.word	0x000071c0


	//   ....[1]....
        /*013c*/ 	.word	0x000072b0


	//   ....[2]....
        /*0140*/ 	.word	0x00007e80


	//   ....[3]....
        /*0144*/ 	.word	0x00007ff0


	//   ....[4]....
        /*0148*/ 	.word	0x000094b0


	//   ....[5]....
        /*014c*/ 	.word	0x00009620


	//   ....[6]....
        /*0150*/ 	.word	0x0000ab40


	//   ....[7]....
        /*0154*/ 	.word	0x0000acb0


	//   ....[8]....
        /*0158*/ 	.word	0x0000c160


	//   ....[9]....
        /*015c*/ 	.word	0x0000c2d0


	//   ....[10]....
        /*0160*/ 	.word	0x0000d7e0


	//   ....[11]....
        /*0164*/ 	.word	0x0000d950


	//   ....[12]....
        /*0168*/ 	.word	0x0000ee20


	//   ....[13]....
        /*016c*/ 	.word	0x0000ef90


	//   ....[14]....
        /*0170*/ 	.word	0x00010490


	//   ....[15]....
        /*0174*/ 	.word	0x00010600


	//   ....[16]....
        /*0178*/ 	.word	0x00011a60


	//   ....[17]....
        /*017c*/ 	.word	0x00011bd0


	//----- nvinfo : EIATTR_MBARRIER_INSTR_OFFSETS
	.align		4
.L_45:
        /*0180*/ 	.byte	0x04, 0x39
        /*0182*/ 	.short	(.L_47 - .L_46)


	//   ....[0]....
.L_46:
        /*0184*/ 	.word	0x00000660
        /*0188*/ 	.word	0x000000ff
        /*018c*/ 	.word	0x00000000
        /*0190*/ 	.short	0x0100
        /*0192*/ 	.byte	0x04
	.zero		1


	//   ....[1]....
        /*0194*/ 	.word	0x00000670
        /*0198*/ 	.word	0x000000ff
        /*019c*/ 	.word	0x00000038
        /*01a0*/ 	.short	0x0100
        /*01a2*/ 	.byte	0x04
	.zero		1


	//   ....[2]....
        /*01a4*/ 	.word	0x00000680
        /*01a8*/ 	.word	0x000000ff
        /*01ac*/ 	.word	0x00000008
        /*01b0*/ 	.short	0x0100
        /*01b2*/ 	.byte	0x04
	.zero		1


	//   ....[3]....
        /*01b4*/ 	.word	0x00000690
        /*01b8*/ 	.word	0x000000ff
        /*01bc*/ 	.word	0x00000040
        /*01c0*/ 	.short	0x0100
        /*01c2*/ 	.byte	0x04
	.zero		1


	//   ....[4]....
        /*01c4*/ 	.word	0x000006a0
        /*01c8*/ 	.word	0x000000ff
        /*01cc*/ 	.word	0x00000010
        /*01d0*/ 	.short	0x0100
        /*01d2*/ 	.byte	0x04
	.zero		1


	//   ....[5]....
        /*01d4*/ 	.word	0x000006b0
        /*01d8*/ 	.word	0x000000ff
        /*01dc*/ 	.word	0x00000048
        /*01e0*/ 	.short	0x0100
        /*01e2*/ 	.byte	0x04
	.zero		1


	//   ....[6]....
        /*01e4*/ 	.word	0x000006c0
        /*01e8*/ 	.word	0x000000ff
        /*01ec*/ 	.word	0x00000018
        /*01f0*/ 	.short	0x0100
        /*01f2*/ 	.byte	0x04
	.zero		1


	//   ....[7]....
        /*01f4*/ 	.word	0x000006d0
        /*01f8*/ 	.word	0x000000ff
        /*01fc*/ 	.word	0x00000050
        /*0200*/ 	.short	0x0100
        /*0202*/ 	.byte	0x04
	.zero		1


	//   ....[8]....
        /*0204*/ 	.word	0x000006e0
        /*0208*/ 	.word	0x000000ff
        /*020c*/ 	.word	0x00000020
        /*0210*/ 	.short	0x0100
        /*0212*/ 	.byte	0x04
	.zero		1


	//   ....[9]....
        /*0214*/ 	.word	0x000006f0
        /*0218*/ 	.word	0x000000ff
        /*021c*/ 	.word	0x00000058
        /*0220*/ 	.short	0x0100
        /*0222*/ 	.byte	0x04
	.zero		1


	//   ....[10]....
        /*0224*/ 	.word	0x00000700
        /*0228*/ 	.word	0x000000ff
        /*022c*/ 	.word	0x00000028
        /*0230*/ 	.short	0x0100
        /*0232*/ 	.byte	0x04
	.zero		1


	//   ....[11]....
        /*0234*/ 	.word	0x00000710
        /*0238*/ 	.word	0x000000ff
        /*023c*/ 	.word	0x00000060
        /*0240*/ 	.short	0x0100
        /*0242*/ 	.byte	0x04
	.zero		1


	//   ....[12]....
        /*0244*/ 	.word	0x00000720
        /*0248*/ 	.word	0x000000ff
        /*024c*/ 	.word	0x00000030
        /*0250*/ 	.short	0x0100
        /*0252*/ 	.byte	0x04
	.zero		1


	//   ....[13]....
        /*0254*/ 	.word	0x00000730
        /*0258*/ 	.word	0x000000ff
        /*025c*/ 	.word	0x00000068
        /*0260*/ 	.short	0x0100
        /*0262*/ 	.byte	0x04
	.zero		1


	//   ....[14]....
        /*0264*/ 	.word	0x00000860
        /*0268*/ 	.word	0x000000ff
        /*026c*/ 	.word	0x00000070
        /*0270*/ 	.short	0x0100
        /*0272*/ 	.byte	0x04
	.zero		1


	//   ....[15]....
        /*0274*/ 	.word	0x00000870
        /*0278*/ 	.word	0x000000ff
        /*027c*/ 	.word	0x00000090
        /*0280*/ 	.short	0x0100
        /*0282*/ 	.byte	0x04
	.zero		1


	//   ....[16]....
        /*0284*/ 	.word	0x00000880
        /*0288*/ 	.word	0x000000ff
        /*028c*/ 	.word	0x00000078
        /*0290*/ 	.short	0x0100
        /*0292*/ 	.byte	0x04
	.zero		1


	//   ....[17]....
        /*0294*/ 	.word	0x00000890
        /*0298*/ 	.word	0x000000ff
        /*029c*/ 	.word	0x00000098
        /*02a0*/ 	.short	0x0100
        /*02a2*/ 	.byte	0x04
	.zero		1


	//   ....[18]....
        /*02a4*/ 	.word	0x000008a0
        /*02a8*/ 	.word	0x000000ff
        /*02ac*/ 	.word	0x00000080
        /*02b0*/ 	.short	0x0100
        /*02b2*/ 	.byte	0x04
	.zero		1


	//   ....[19]....
        /*02b4*/ 	.word	0x000008b0
        /*02b8*/ 	.word	0x000000ff
        /*02bc*/ 	.word	0x000000a0
        /*02c0*/ 	.short	0x0100
        /*02c2*/ 	.byte	0x04
	.zero		1


	//   ....[20]....
        /*02c4*/ 	.word	0x000008c0
        /*02c8*/ 	.word	0x000000ff
        /*02cc*/ 	.word	0x00000088
        /*02d0*/ 	.short	0x0100
        /*02d2*/ 	.byte	0x04
	.zero		1


	//   ....[21]....
        /*02d4*/ 	.word	0x000008d0
        /*02d8*/ 	.word	0x000000ff
        /*02dc*/ 	.word	0x000000a8
        /*02e0*/ 	.short	0x0100
        /*02e2*/ 	.byte	0x04
	.zero		1


	//   ....[22]....
        /*02e4*/ 	.word	0x000009c0
        /*02e8*/ 	.word	0x000000ff
        /*02ec*/ 	.word	0x000000b0
        /*02f0*/ 	.short	0x0100
        /*02f2*/ 	.byte	0x06
	.zero		1


	//   ....[23]....
        /*02f4*/ 	.word	0x000009d0
        /*02f8*/ 	.word	0x000000ff
        /*02fc*/ 	.word	0x000000b8
        /*0300*/ 	.short	0x0100
        /*0302*/ 	.byte	0x06
	.zero		1


	//   ....[24]....
        /*0304*/ 	.word	0x00000b10
        /*0308*/ 	.word	0x000000ff
        /*030c*/ 	.word	0x000000c0
        /*0310*/ 	.short	0x0100
        /*0312*/ 	.byte	0x06
	.zero		1


	//   ....[25]....
        /*0314*/ 	.word	0x00000b20
        /*0318*/ 	.word	0x000000ff
        /*031c*/ 	.word	0x000000d0
        /*0320*/ 	.short	0x0100
        /*0322*/ 	.byte	0x06
	.zero		1


	//   ....[26]....
        /*0324*/ 	.word	0x00000b30
        /*0328*/ 	.word	0x000000ff
        /*032c*/ 	.word	0x000000c8
        /*0330*/ 	.short	0x0100
        /*0332*/ 	.byte	0x06
	.zero		1


	//   ....[27]....
        /*0334*/ 	.word	0x00000b40
        /*0338*/ 	.word	0x000000ff
        /*033c*/ 	.word	0x000000d8
        /*0340*/ 	.short	0x0100
        /*0342*/ 	.byte	0x06
	.zero		1


	//   ....[28]....
        /*0344*/ 	.word	0x00000c70
        /*0348*/ 	.word	0x000000ff
        /*034c*/ 	.word	0x000000e0
        /*0350*/ 	.short	0x0100
        /*0352*/ 	.byte	0x04
	.zero		1


	//   ....[29]....
        /*0354*/ 	.word	0x00000c80
        /*0358*/ 	.word	0x000000ff
        /*035c*/ 	.word	0x000000e8
        /*0360*/ 	.short	0x0100
        /*0362*/ 	.byte	0x04
	.zero		1


	//   ....[30]....
        /*0364*/ 	.word	0x00000d80
        /*0368*/ 	.word	0x000000ff
        /*036c*/ 	.word	0x000000f0
        /*0370*/ 	.short	0x0100
        /*0372*/ 	.byte	0x04
	.zero		1


	//   ....[31]....
        /*0374*/ 	.word	0x00000d90
        /*0378*/ 	.word	0x000000ff
        /*037c*/ 	.word	0x00000100
        /*0380*/ 	.short	0x0100
        /*0382*/ 	.byte	0x04
	.zero		1


	//   ....[32]....
        /*0384*/ 	.word	0x00000da0
        /*0388*/ 	.word	0x000000ff
        /*038c*/ 	.word	0x000000f8
        /*0390*/ 	.short	0x0100
        /*0392*/ 	.byte	0x04
	.zero		1


	//   ....[33]....
        /*0394*/ 	.word	0x00000db0
        /*0398*/ 	.word	0x000000ff
        /*039c*/ 	.word	0x00000108
        /*03a0*/ 	.short	0x0100
        /*03a2*/ 	.byte	0x04
	.zero		1


	//   ....[34]....
        /*03a4*/ 	.word	0x00000ec0
        /*03a8*/ 	.word	0x000000ff
        /*03ac*/ 	.word	0x00000110
        /*03b0*/ 	.short	0x0100
        /*03b2*/ 	.byte	0x06
	.zero		1


	//   ....[35]....
        /*03b4*/ 	.word	0x00001b60
        /*03b8*/ 	.word	0x00000000
        /*03bc*/ 	.word	0x00000100
        /*03c0*/ 	.short	0x010a
        /*03c2*/ 	.byte	0xff
	.zero		1


	//   ....[36]....
        /*03c4*/ 	.word	0x00001b80
        /*03c8*/ 	.word	0x00000000
        /*03cc*/ 	.word	0x000000f0
        /*03d0*/ 	.short	0x0101
        /*03d2*/ 	.byte	0xff
	.zero		1


	//   ....[37]....
        /*03d4*/ 	.word	0x00001c40
        /*03d8*/ 	.word	0x000000ff
        /*03dc*/ 	.word	0x00000038
        /*03e0*/ 	.short	0x010a
        /*03e2*/ 	.byte	0x04
	.zero		1


	//   ....[38]....
        /*03e4*/ 	.word	0x00001cd0
        /*03e8*/ 	.word	0x000000ff
        /*03ec*/ 	.word	0x00000038
        /*03f0*/ 	.short	0x010a
        /*03f2*/ 	.byte	0x29
	.zero		1


	//   ....[39]....
        /*03f4*/ 	.word	0x00001e10
        /*03f8*/ 	.word	0x000000ff
        /*03fc*/ 	.word	0x00000038
        /*0400*/ 	.short	0x010a
        /*0402*/ 	.byte	0x05
	.zero		1


	//   ....[40]....
        /*0404*/ 	.word	0x000020d0
        /*0408*/ 	.word	0x000000ff
        /*040c*/ 	.word	0x000000b8
        /*0410*/ 	.short	0x0101
        /*0412*/ 	.byte	0x06
	.zero		1


	//   ....[41]....
        /*0414*/ 	.word	0x000020f0
        /*0418*/ 	.word	0x000000ff
        /*041c*/ 	.word	0x00000038
        /*0420*/ 	.short	0x010a
        /*0422*/ 	.byte	0x04
	.zero		1


	//   ....[42]....
        /*0424*/ 	.word	0x00002170
        /*0428*/ 	.word	0x000000ff
        /*042c*/ 	.word	0x00000038
        /*0430*/ 	.short	0x010a
        /*0432*/ 	.byte	0x29
	.zero		1


	//   ....[43]....
        /*0434*/ 	.word	0x000022b0
        /*0438*/ 	.word	0x000000ff
        /*043c*/ 	.word	0x00000038
        /*0440*/ 	.short	0x010a
        /*0442*/ 	.byte	0x05
	.zero		1


	//   ....[44]....
        /*0444*/ 	.word	0x00002580
        /*0448*/ 	.word	0x00000003
        /*044c*/ 	.word	0x000000c0
        /*0450*/ 	.short	0x010a
        /*0452*/ 	.byte	0xff
	.zero		1


	//   ....[45]....
        /*0454*/ 	.word	0x000026d0
        /*0458*/ 	.word	0x00000000
        /*045c*/ 	.word	0x00000000
        /*0460*/ 	.short	0x0101
        /*0462*/ 	.byte	0xff
	.zero		1


	//   ....[46]....
        /*0464*/ 	.word	0x00002c90
        /*0468*/ 	.word	0x000000ff
        /*046c*/ 	.word	0x00000000
        /*0470*/ 	.short	0x010a
        /*0472*/ 	.byte	0x04
	.zero		1


	//   ....[47]....
        /*0474*/ 	.word	0x00002d20
        /*0478*/ 	.word	0x000000ff
        /*047c*/ 	.word	0x00000000
        /*0480*/ 	.short	0x010a
        /*0482*/ 	.byte	0x05
	.zero		1


	//   ....[48]....
        /*0484*/ 	.word	0x00002db0
        /*0488*/ 	.word	0x000000ff
        /*048c*/ 	.word	0x00000000
        /*0490*/ 	.short	0x010a
        /*0492*/ 	.byte	0x05
	.zero		1


	//   ....[49]....
        /*0494*/ 	.word	0x00002e40
        /*0498*/ 	.word	0x000000ff
        /*049c*/ 	.word	0x00000000
        /*04a0*/ 	.short	0x010a
        /*04a2*/ 	.byte	0x05
	.zero		1


	//   ....[50]....
        /*04a4*/ 	.word	0x00002ed0
        /*04a8*/ 	.word	0x000000ff
        /*04ac*/ 	.word	0x00000000
        /*04b0*/ 	.short	0x010a
        /*04b2*/ 	.byte	0x05
	.zero		1


	//   ....[51]....
        /*04b4*/ 	.word	0x00002f60
        /*04b8*/ 	.word	0x000000ff
        /*04bc*/ 	.word	0x00000000
        /*04c0*/ 	.short	0x010a
        /*04c2*/ 	.byte	0x05
	.zero		1


	//   ....[52]....
        /*04c4*/ 	.word	0x00003000
        /*04c8*/ 	.word	0x00000000
        /*04cc*/ 	.word	0x00000000
        /*04d0*/ 	.short	0x010a
        /*04d2*/ 	.byte	0xff
	.zero		1


	//   ....[53]....
        /*04d4*/ 	.word	0x00003140
        /*04d8*/ 	.word	0x00000000
        /*04dc*/ 	.word	0x000000f0
        /*04e0*/ 	.short	0x010a
        /*04e2*/ 	.byte	0xff
	.zero		1


	//   ....[54]....
        /*04e4*/ 	.word	0x000031a0
        /*04e8*/ 	.word	0x00000004
        /*04ec*/ 	.word	0x00000000
        /*04f0*/ 	.short	0x0101
        /*04f2*/ 	.byte	0xff
	.zero		1


	//   ....[55]....
        /*04f4*/ 	.word	0x000031c0
        /*04f8*/ 	.word	0x000000ff
        /*04fc*/ 	.word	0x000000d0
        /*0500*/ 	.short	0x010a
        /*0502*/ 	.byte	0x04
	.zero		1


	//   ....[56]....
        /*0504*/ 	.word	0x000032e0
        /*0508*/ 	.word	0x00000000
        /*050c*/ 	.word	0x000000c0
        /*0510*/ 	.short	0x010a
        /*0512*/ 	.byte	0xff
	.zero		1


	//   ....[57]....
        /*0514*/ 	.word	0x000033f0
        /*0518*/ 	.word	0x00000000
        /*051c*/ 	.word	0x00000000
        /*0520*/ 	.short	0x0101
        /*0522*/ 	.byte	0xff
	.zero		1


	//   ....[58]....
        /*0524*/ 	.word	0x00003480
        /*0528*/ 	.word	0x000000ff
        /*052c*/ 	.word	0x000000d0
        /*0530*/ 	.short	0x0106
        /*0532*/ 	.byte	0x04
	.zero		1


	//   ....[59]....
        /*0534*/ 	.word	0x000034a0
        /*0538*/ 	.word	0x000000ff
        /*053c*/ 	.word	0x000000d0
        /*0540*/ 	.short	0x010a
        /*0542*/ 	.byte	0x04
	.zero		1


	//   ....[60]....
        /*0544*/ 	.word	0x00003530
        /*0548*/ 	.word	0x000000ff
        /*054c*/ 	.word	0x000000d0
        /*0550*/ 	.short	0x0106
        /*0552*/ 	.byte	0x07
	.zero		1


	//   ....[61]....
        /*0554*/ 	.word	0x00003570
        /*0558*/ 	.word	0x00000000
        /*055c*/ 	.word	0x000000d0
        /*0560*/ 	.short	0x010a
        /*0562*/ 	.byte	0xff
	.zero		1


	//   ....[62]....
        /*0564*/ 	.word	0x00003bd0
        /*0568*/ 	.word	0x00000010
        /*056c*/ 	.word	0x000000c0
        /*0570*/ 	.short	0x010a
        /*0572*/ 	.byte	0xff
	.zero		1


	//   ....[63]....
        /*0574*/ 	.word	0x00003cd0
        /*0578*/ 	.word	0x00000010
        /*057c*/ 	.word	0x00000000
        /*0580*/ 	.short	0x0101
        /*0582*/ 	.byte	0xff
	.zero		1


	//   ....[64]....
        /*0584*/ 	.word	0x00003d50
        /*0588*/ 	.word	0x00000004
        /*058c*/ 	.word	0x00000000
        /*0590*/ 	.short	0x010a
        /*0592*/ 	.byte	0xff
	.zero		1


	//   ....[65]....
        /*0594*/ 	.word	0x00003d70
        /*0598*/ 	.word	0x00000004
        /*059c*/ 	.word	0x00000000
        /*05a0*/ 	.short	0x010a
        /*05a2*/ 	.byte	0xff
	.zero		1


	//   ....[66]....
        /*05a4*/ 	.word	0x00003f70
        /*05a8*/ 	.word	0x00000012
        /*05ac*/ 	.word	0x00000000
        /*05b0*/ 	.short	0x010a
        /*05b2*/ 	.byte	0xff
	.zero		1


	//   ....[67]....
        /*05b4*/ 	.word	0x00003fc0
        /*05b8*/ 	.word	0x00000003
        /*05bc*/ 	.word	0x000000e8
        /*05c0*/ 	.short	0x010a
        /*05c2*/ 	.byte	0xff
	.zero		1


	//   ....[68]....
        /*05c4*/ 	.word	0x00004310
        /*05c8*/ 	.word	0x00000007
        /*05cc*/ 	.word	0x00000000
        /*05d0*/ 	.short	0x010a
        /*05d2*/ 	.byte	0xff
	.zero		1


	//   ....[69]....
        /*05d4*/ 	.word	0x000043c0
        /*05d8*/ 	.word	0x00000014
        /*05dc*/ 	.word	0x00000000
        /*05e0*/ 	.short	0x010a
        /*05e2*/ 	.byte	0xff
	.zero		1


	//   ....[70]....
        /*05e4*/ 	.word	0x000048a0
        /*05e8*/ 	.word	0x00000003
        /*05ec*/ 	.word	0x00000110
        /*05f0*/ 	.short	0x010a
        /*05f2*/ 	.byte	0xff
	.zero		1


	//   ....[71]....
        /*05f4*/ 	.word	0x00004e00
        /*05f8*/ 	.word	0x00000008
        /*05fc*/ 	.word	0x000000c0
        /*0600*/ 	.short	0x010a
        /*0602*/ 	.byte	0xff
	.zero		1


	//   ....[72]....
        /*0604*/ 	.word	0x00004f70
        /*0608*/ 	.word	0x00000000
        /*060c*/ 	.word	0x00000000
        /*0610*/ 	.short	0x0101
        /*0612*/ 	.byte	0xff
	.zero		1


	//   ....[73]....
        /*0614*/ 	.word	0x00005450
        /*0618*/ 	.word	0x000000ff
        /*061c*/ 	.word	0x000000b8
        /*0620*/ 	.short	0x010a
        /*0622*/ 	.byte	0x15
	.zero		1


	//   ....[74]....
        /*0624*/ 	.word	0x00005630
        /*0628*/ 	.word	0x000000ff
        /*062c*/ 	.word	0x00000090
        /*0630*/ 	.short	0x010a
        /*0632*/ 	.byte	0x15
	.zero		1


	//   ....[75]....
        /*0634*/ 	.word	0x000057e0
        /*0638*/ 	.word	0x000000ff
        /*063c*/ 	.word	0x00000070
        /*0640*/ 	.short	0x010b
        /*0642*/ 	.byte	0x15
	.zero		1


	//   ....[76]....
        /*0644*/ 	.word	0x000057f0
        /*0648*/ 	.word	0x000000ff
        /*064c*/ 	.word	0x00000000
        /*0650*/ 	.short	0x0101
        /*0652*/ 	.byte	0x2e
	.zero		1


	//   ....[77]....
        /*0654*/ 	.word	0x00005800
        /*0658*/ 	.word	0x000000ff
        /*065c*/ 	.word	0x00000098
        /*0660*/ 	.short	0x010a
        /*0662*/ 	.byte	0x15
	.zero		1


	//   ....[78]....
        /*0664*/ 	.word	0x000059d0
        /*0668*/ 	.word	0x000000ff
        /*066c*/ 	.word	0x00000078
        /*0670*/ 	.short	0x010b
        /*0672*/ 	.byte	0x15
	.zero		1


	//   ....[79]....
        /*0674*/ 	.word	0x000059e0
        /*0678*/ 	.word	0x000000ff
        /*067c*/ 	.word	0x00000000
        /*0680*/ 	.short	0x0101
        /*0682*/ 	.byte	0x2d
	.zero		1


	//   ....[80]....
        /*0684*/ 	.word	0x000059f0
        /*0688*/ 	.word	0x000000ff
        /*068c*/ 	.word	0x000000a0
        /*0690*/ 	.short	0x010a
        /*0692*/ 	.byte	0x15
	.zero		1


	//   ....[81]....
        /*0694*/ 	.word	0x00005bb0
        /*0698*/ 	.word	0x000000ff
        /*069c*/ 	.word	0x00000080
        /*06a0*/ 	.short	0x010b
        /*06a2*/ 	.byte	0x15
	.zero		1


	//   ....[82]....
        /*06a4*/ 	.word	0x00005bc0
        /*06a8*/ 	.word	0x000000ff
        /*06ac*/ 	.word	0x00000000
        /*06b0*/ 	.short	0x0101
        /*06b2*/ 	.byte	0x26
	.zero		1


	//   ....[83]....
        /*06b4*/ 	.word	0x00005bd0
        /*06b8*/ 	.word	0x000000ff
        /*06bc*/ 	.word	0x000000a8
        /*06c0*/ 	.short	0x010a
        /*06c2*/ 	.byte	0x15
	.zero		1


	//   ....[84]....
        /*06c4*/ 	.word	0x00005da0
        /*06c8*/ 	.word	0x000000ff
        /*06cc*/ 	.word	0x00000088
        /*06d0*/ 	.short	0x010b
        /*06d2*/ 	.byte	0x15
	.zero		1


	//   ....[85]....
        /*06d4*/ 	.word	0x00005db0
        /*06d8*/ 	.word	0x000000ff
        /*06dc*/ 	.word	0x00000000
        /*06e0*/ 	.short	0x0101
        /*06e2*/ 	.byte	0x25
	.zero		1


	//   ....[86]....
        /*06e4*/ 	.word	0x00005dc0
        /*06e8*/ 	.word	0x000000ff
        /*06ec*/ 	.word	0x00000090
        /*06f0*/ 	.short	0x010a
        /*06f2*/ 	.byte	0x15
	.zero		1


	//   ....[87]....
        /*06f4*/ 	.word	0x00005fa0
        /*06f8*/ 	.word	0x000000ff
        /*06fc*/ 	.word	0x00000070
        /*0700*/ 	.short	0x010b
        /*0702*/ 	.byte	0x15
	.zero		1


	//   ....[88]....
        /*0704*/ 	.word	0x00005fb0
        /*0708*/ 	.word	0x000000ff
        /*070c*/ 	.word	0x00000000
        /*0710*/ 	.short	0x0101
        /*0712*/ 	.byte	0x2e
	.zero		1


	//   ....[89]....
        /*0714*/ 	.word	0x00005fc0
        /*0718*/ 	.word	0x000000ff
        /*071c*/ 	.word	0x00000098
        /*0720*/ 	.short	0x010a
        /*0722*/ 	.byte	0x15
	.zero		1


	//   ....[90]....
        /*0724*/ 	.word	0x000061a0
        /*0728*/ 	.word	0x000000ff
        /*072c*/ 	.word	0x00000078
        /*0730*/ 	.short	0x010b
        /*0732*/ 	.byte	0x15
	.zero		1


	//   ....[91]....
        /*0734*/ 	.word	0x000061b0
        /*0738*/ 	.word	0x000000ff
        /*073c*/ 	.word	0x00000000
        /*0740*/ 	.short	0x0101
        /*0742*/ 	.byte	0x2d
	.zero		1


	//   ....[92]....
        /*0744*/ 	.word	0x000061c0
        /*0748*/ 	.word	0x000000ff
        /*074c*/ 	.word	0x000000a0
        /*0750*/ 	.short	0x010a
        /*0752*/ 	.byte	0x15
	.zero		1


	//   ....[93]....
        /*0754*/ 	.word	0x00006390
        /*0758*/ 	.word	0x000000ff
        /*075c*/ 	.word	0x00000080
        /*0760*/ 	.short	0x010b
        /*0762*/ 	.byte	0x15
	.zero		1


	//   ....[94]....
        /*0764*/ 	.word	0x000063a0
        /*0768*/ 	.word	0x000000ff
        /*076c*/ 	.word	0x00000000
        /*0770*/ 	.short	0x0101
        /*0772*/ 	.byte	0x26
	.zero		1


	//   ....[95]....
        /*0774*/ 	.word	0x000063b0
        /*0778*/ 	.word	0x000000ff
        /*077c*/ 	.word	0x000000a8
        /*0780*/ 	.short	0x010a
        /*0782*/ 	.byte	0x15
	.zero		1


	//   ....[96]....
        /*0784*/ 	.word	0x00006600
        /*0788*/ 	.word	0x000000ff
        /*078c*/ 	.word	0x00000088
        /*0790*/ 	.short	0x010b
        /*0792*/ 	.byte	0x15
	.zero		1


	//   ....[97]....
        /*0794*/ 	.word	0x00006610
        /*0798*/ 	.word	0x000000ff
        /*079c*/ 	.word	0x00000000
        /*07a0*/ 	.short	0x0101
        /*07a2*/ 	.byte	0x25
	.zero		1


	//   ....[98]....
        /*07a4*/ 	.word	0x00006630
        /*07a8*/ 	.word	0x000000ff
        /*07ac*/ 	.word	0x00000090
        /*07b0*/ 	.short	0x010a
        /*07b2*/ 	.byte	0x15
	.zero		1


	//   ....[99]....
        /*07b4*/ 	.word	0x00006650
        /*07b8*/ 	.word	0x000000ff
        /*07bc*/ 	.word	0x00000098
        /*07c0*/ 	.short	0x010a
        /*07c2*/ 	.byte	0x15
	.zero		1


	//   ....[100]....
        /*07c4*/ 	.word	0x00006670
        /*07c8*/ 	.word	0x000000ff
        /*07cc*/ 	.word	0x000000a0
        /*07d0*/ 	.short	0x010a
        /*07d2*/ 	.byte	0x15
	.zero		1


	//   ....[101]....
        /*07d4*/ 	.word	0x000066c0
        /*07d8*/ 	.word	0x00000002
        /*07dc*/ 	.word	0x000000a8
        /*07e0*/ 	.short	0x010a
        /*07e2*/ 	.byte	0xff
	.zero		1


	//   ....[102]....
        /*07e4*/ 	.word	0x00006a30
        /*07e8*/ 	.word	0x00000000
        /*07ec*/ 	.word	0x000000c0
        /*07f0*/ 	.short	0x010a
        /*07f2*/ 	.byte	0xff
	.zero		1


	//   ....[103]....
        /*07f4*/ 	.word	0x00006b00
        /*07f8*/ 	.word	0x00000000
        /*07fc*/ 	.word	0x00000000
        /*0800*/ 	.short	0x0101
        /*0802*/ 	.byte	0xff
	.zero		1


	//   ....[104]....
        /*0804*/ 	.word	0x000077b0
        /*0808*/ 	.word	0x000000ff
        /*080c*/ 	.word	0x00000070
        /*0810*/ 	.short	0x010a
        /*0812*/ 	.byte	0x2d
	.zero		1


	//   ....[105]....
        /*0814*/ 	.word	0x00007890
        /*0818*/ 	.word	0x000000ff
        /*081c*/ 	.word	0x000000e0
        /*0820*/ 	.short	0x010a
        /*0822*/ 	.byte	0x2d
	.zero		1


	//   ....[106]....
        /*0824*/ 	.word	0x00007a10
        /*0828*/ 	.word	0x000000ff
        /*082c*/ 	.word	0x00000070
        /*0830*/ 	.short	0x010a
        /*0832*/ 	.byte	0x2d
	.zero		1


	//   ....[107]....
        /*0834*/ 	.word	0x00007b30
        /*0838*/ 	.word	0x000000ff
        /*083c*/ 	.word	0x000000e0
        /*0840*/ 	.short	0x010a
        /*0842*/ 	.byte	0x2d
	.zero		1


	//   ....[108]....
        /*0844*/ 	.word	0x00009170
        /*0848*/ 	.word	0x00000000
        /*084c*/ 	.word	0x00000000
        /*0850*/ 	.short	0x0101
        /*0852*/ 	.byte	0xff
	.zero		1


	//   ....[109]....
        /*0854*/ 	.word	0x00009180
        /*0858*/ 	.word	0x00000003
        /*085c*/ 	.word	0x00000070
        /*0860*/ 	.short	0x010a
        /*0862*/ 	.byte	0xff
	.zero		1


	//   ....[110]....
        /*0864*/ 	.word	0x00009250
        /*0868*/ 	.word	0x00000003
        /*086c*/ 	.word	0x00000070
        /*0870*/ 	.short	0x010a
        /*0872*/ 	.byte	0xff
	.zero		1


	//   ....[111]....
        /*0874*/ 	.word	0x00009980
        /*0878*/ 	.word	0x000000ff
        /*087c*/ 	.word	0x00000000
        /*0880*/ 	.short	0x0101
        /*0882*/ 	.byte	0x04
	.zero		1


	//   ....[112]....
        /*0884*/ 	.word	0x0000a7b0
        /*0888*/ 	.word	0x0000000d
        /*088c*/ 	.word	0x00000000
        /*0890*/ 	.short	0x0101
        /*0892*/ 	.byte	0xff
	.zero		1


	//   ....[113]....
        /*0894*/ 	.word	0x0000a810
        /*0898*/ 	.word	0x0000000b
        /*089c*/ 	.word	0x00000070
        /*08a0*/ 	.short	0x010a
        /*08a2*/ 	.byte	0xff
	.zero		1


	//   ....[114]....
        /*08a4*/ 	.word	0x0000a910
        /*08a8*/ 	.word	0x0000000b
        /*08ac*/ 	.word	0x00000070
        /*08b0*/ 	.short	0x010a
        /*08b2*/ 	.byte	0xff
	.zero		1


	//   ....[115]....
        /*08b4*/ 	.word	0x0000bde0
        /*08b8*/ 	.word	0x00000003
        /*08bc*/ 	.word	0x00000000
        /*08c0*/ 	.short	0x0101
        /*08c2*/ 	.byte	0xff
	.zero		1


	//   ....[116]....
        /*08c4*/ 	.word	0x0000be00
        /*08c8*/ 	.word	0x00000000
        /*08cc*/ 	.word	0x00000070
        /*08d0*/ 	.short	0x010a
        /*08d2*/ 	.byte	0xff
	.zero		1


	//   ....[117]....
        /*08d4*/ 	.word	0x0000bec0
        /*08d8*/ 	.word	0x00000000
        /*08dc*/ 	.word	0x00000070
        /*08e0*/ 	.short	0x010a
        /*08e2*/ 	.byte	0xff
	.zero		1


	//   ....[118]....
        /*08e4*/ 	.word	0x0000d400
        /*08e8*/ 	.word	0x00000003
        /*08ec*/ 	.word	0x00000000
        /*08f0*/ 	.short	0x0101
        /*08f2*/ 	.byte	0xff
	.zero		1


	//   ....[119]....
        /*08f4*/ 	.word	0x0000d460
        /*08f8*/ 	.word	0x00000008
        /*08fc*/ 	.word	0x00000070
        /*0900*/ 	.short	0x010a
        /*0902*/ 	.byte	0xff
	.zero		1


	//   ....[120]....
        /*0904*/ 	.word	0x0000d560
        /*0908*/ 	.word	0x00000008
        /*090c*/ 	.word	0x00000070
        /*0910*/ 	.short	0x010a
        /*0912*/ 	.byte	0xff
	.zero		1


	//   ....[121]....
        /*0914*/ 	.word	0x0000ea90
        /*0918*/ 	.word	0x00000003
        /*091c*/ 	.word	0x00000000
        /*0920*/ 	.short	0x0101
        /*0922*/ 	.byte	0xff
	.zero		1


	//   ....[122]....
        /*0924*/ 	.word	0x0000eab0
        /*0928*/ 	.word	0x00000008
        /*092c*/ 	.word	0x00000070
        /*0930*/ 	.short	0x010a
        /*0932*/ 	.byte	0xff
	.zero		1


	//   ....[123]....
        /*0934*/ 	.word	0x0000eb70
        /*0938*/ 	.word	0x00000008
        /*093c*/ 	.word	0x00000070
        /*0940*/ 	.short	0x010a
        /*0942*/ 	.byte	0xff
	.zero		1


	//   ....[124]....
        /*0944*/ 	.word	0x00010130
        /*0948*/ 	.word	0x00000003
        /*094c*/ 	.word	0x00000000
        /*0950*/ 	.short	0x0101
        /*0952*/ 	.byte	0xff
	.zero		1


	//   ....[125]....
        /*0954*/ 	.word	0x00010150
        /*0958*/ 	.word	0x00000000
        /*095c*/ 	.word	0x00000070
        /*0960*/ 	.short	0x010a
        /*0962*/ 	.byte	0xff
	.zero		1


	//   ....[126]....
        /*0964*/ 	.word	0x00010210
        /*0968*/ 	.word	0x00000000
        /*096c*/ 	.word	0x00000070
        /*0970*/ 	.short	0x010a
        /*0972*/ 	.byte	0xff
	.zero		1


	//   ....[127]....
        /*0974*/ 	.word	0x00011720
        /*0978*/ 	.word	0x00000003
        /*097c*/ 	.word	0x00000000
        /*0980*/ 	.short	0x0101
        /*0982*/ 	.byte	0xff
	.zero		1


	//   ....[128]....
        /*0984*/ 	.word	0x00011740
        /*0988*/ 	.word	0x00000000
        /*098c*/ 	.word	0x00000070
        /*0990*/ 	.short	0x010a
        /*0992*/ 	.byte	0xff
	.zero		1


	//   ....[129]....
        /*0994*/ 	.word	0x000117f0
        /*0998*/ 	.word	0x00000000
        /*099c*/ 	.word	0x00000070
        /*09a0*/ 	.short	0x010a
        /*09a2*/ 	.byte	0xff
	.zero		1


	//   ....[130]....
        /*09a4*/ 	.word	0x00012d10
        /*09a8*/ 	.word	0x00000003
        /*09ac*/ 	.word	0x00000000
        /*09b0*/ 	.short	0x0101
        /*09b2*/ 	.byte	0xff
	.zero		1


	//   ....[131]....
        /*09b4*/ 	.word	0x00012e10
        /*09b8*/ 	.word	0x000000ff
        /*09bc*/ 	.word	0x00000110
        /*09c0*/ 	.short	0x0101
        /*09c2*/ 	.byte	0x2d
	.zero		1


	//   ....[132]....
        /*09c4*/ 	.word	0x00012fb0
        /*09c8*/ 	.word	0x000000ff
        /*09cc*/ 	.word	0x00000000
        /*09d0*/ 	.short	0x0101
        /*09d2*/ 	.byte	0x04
	.zero		1


	//   ....[133]....
        /*09d4*/ 	.word	0x00012fd0
        /*09d8*/ 	.word	0x00000000
        /*09dc*/ 	.word	0x00000100
        /*09e0*/ 	.short	0x010a
        /*09e2*/ 	.byte	0xff
	.zero		1


	//   ....[134]....
        /*09e4*/ 	.word	0x00013030
        /*09e8*/ 	.word	0x00000000
        /*09ec*/ 	.word	0x00000038
        /*09f0*/ 	.short	0x010a
        /*09f2*/ 	.byte	0xff
	.zero		1


	//   ....[135]....
        /*09f4*/ 	.word	0x00013090
        /*09f8*/ 	.word	0x00000000
        /*09fc*/ 	.word	0x00000038
        /*0a00*/ 	.short	0x010a
        /*0a02*/ 	.byte	0xff
	.zero		1


	//   ....[136]....
        /*0a04*/ 	.word	0x000130e0
        /*0a08*/ 	.word	0x00000003
        /*0a0c*/ 	.word	0x000000c0
        /*0a10*/ 	.short	0x010a
        /*0a12*/ 	.byte	0xff
	.zero		1


	//   ....[137]....
        /*0a14*/ 	.word	0x00013140
        /*0a18*/ 	.word	0x00000000
        /*0a1c*/ 	.word	0x00000000
        /*0a20*/ 	.short	0x010a
        /*0a22*/ 	.byte	0xff
	.zero		1


	//   ....[138]....
        /*0a24*/ 	.word	0x000131a0
        /*0a28*/ 	.word	0x00000000
        /*0a2c*/ 	.word	0x00000000
        /*0a30*/ 	.short	0x010a
        /*0a32*/ 	.byte	0xff
	.zero		1


	//   ....[139]....
        /*0a34*/ 	.word	0x00013200
        /*0a38*/ 	.word	0x00000000
        /*0a3c*/ 	.word	0x00000000
        /*0a40*/ 	.short	0x010a
        /*0a42*/ 	.byte	0xff
	.zero		1


	//   ....[140]....
        /*0a44*/ 	.word	0x00013260
        /*0a48*/ 	.word	0x00000000
        /*0a4c*/ 	.word	0x00000000
        /*0a50*/ 	.short	0x010a
        /*0a52*/ 	.byte	0xff
	.zero		1


	//   ....[141]....
        /*0a54*/ 	.word	0x000132c0
        /*0a58*/ 	.word	0x00000000
        /*0a5c*/ 	.word	0x00000000
        /*0a60*/ 	.short	0x010a
        /*0a62*/ 	.byte	0xff
	.zero		1


	//   ....[142]....
        /*0a64*/ 	.word	0x00013320
        /*0a68*/ 	.word	0x00000000
        /*0a6c*/ 	.word	0x00000000
        /*0a70*/ 	.short	0x010a
        /*0a72*/ 	.byte	0xff
	.zero		1


	//   ....[143]....
        /*0a74*/ 	.word	0x00013370
        /*0a78*/ 	.word	0x00000000
        /*0a7c*/ 	.word	0x000000f0
        /*0a80*/ 	.short	0x010a
        /*0a82*/ 	.byte	0xff
	.zero		1


	//   ....[144]....
        /*0a84*/ 	.word	0x000133d0
        /*0a88*/ 	.word	0x00000000
        /*0a8c*/ 	.word	0x000000d0
        /*0a90*/ 	.short	0x010a
        /*0a92*/ 	.byte	0xff
	.zero		1


	//   ....[145]....
        /*0a94*/ 	.word	0x00013420
        /*0a98*/ 	.word	0x00000000
        /*0a9c*/ 	.word	0x000000c0
        /*0aa0*/ 	.short	0x010a
        /*0aa2*/ 	.byte	0xff
	.zero		1


	//   ....[146]....
        /*0aa4*/ 	.word	0x00013480
        /*0aa8*/ 	.word	0x00000000
        /*0aac*/ 	.word	0x000000d0
        /*0ab0*/ 	.short	0x010a
        /*0ab2*/ 	.byte	0xff
	.zero		1


	//   ....[147]....
        /*0ab4*/ 	.word	0x000134d0
        /*0ab8*/ 	.word	0x00000010
        /*0abc*/ 	.word	0x000000c0
        /*0ac0*/ 	.short	0x010a
        /*0ac2*/ 	.byte	0xff
	.zero		1


	//   ....[148]....
        /*0ac4*/ 	.word	0x00013520
        /*0ac8*/ 	.word	0x00000004
        /*0acc*/ 	.word	0x00000000
        /*0ad0*/ 	.short	0x010a
        /*0ad2*/ 	.byte	0xff
	.zero		1


	//   ....[149]....
        /*0ad4*/ 	.word	0x00013570
        /*0ad8*/ 	.word	0x00000003
        /*0adc*/ 	.word	0x000000e8
        /*0ae0*/ 	.short	0x010a
        /*0ae2*/ 	.byte	0xff
	.zero		1


	//   ....[150]....
        /*0ae4*/ 	.word	0x000135c0
        /*0ae8*/ 	.word	0x00000007
        /*0aec*/ 	.word	0x00000000
        /*0af0*/ 	.short	0x010a
        /*0af2*/ 	.byte	0xff
	.zero		1


	//   ....[151]....
        /*0af4*/ 	.word	0x00013610
        /*0af8*/ 	.word	0x00000003
        /*0afc*/ 	.word	0x00000110
        /*0b00*/ 	.short	0x010a
        /*0b02*/ 	.byte	0xff
	.zero		1


	//   ....[152]....
        /*0b04*/ 	.word	0x00013660
        /*0b08*/ 	.word	0x00000008
        /*0b0c*/ 	.word	0x000000c0
        /*0b10*/ 	.short	0x010a
        /*0b12*/ 	.byte	0xff
	.zero		1


	//   ....[153]....
        /*0b14*/ 	.word	0x000136c0
        /*0b18*/ 	.word	0x00000000
        /*0b1c*/ 	.word	0x000000b8
        /*0b20*/ 	.short	0x010a
        /*0b22*/ 	.byte	0xff
	.zero		1


	//   ....[154]....
        /*0b24*/ 	.word	0x00013720
        /*0b28*/ 	.word	0x00000000
        /*0b2c*/ 	.word	0x00000090
        /*0b30*/ 	.short	0x010a
        /*0b32*/ 	.byte	0xff
	.zero		1


	//   ....[155]....
        /*0b34*/ 	.word	0x00013780
        /*0b38*/ 	.word	0x00000000
        /*0b3c*/ 	.word	0x00000098
        /*0b40*/ 	.short	0x010a
        /*0b42*/ 	.byte	0xff
	.zero		1


	//   ....[156]....
        /*0b44*/ 	.word	0x000137e0
        /*0b48*/ 	.word	0x00000000
        /*0b4c*/ 	.word	0x000000a0
        /*0b50*/ 	.short	0x010a
        /*0b52*/ 	.byte	0xff
	.zero		1


	//   ....[157]....
        /*0b54*/ 	.word	0x00013840
        /*0b58*/ 	.word	0x00000000
        /*0b5c*/ 	.word	0x000000a8
        /*0b60*/ 	.short	0x010a
        /*0b62*/ 	.byte	0xff
	.zero		1


	//   ....[158]....
        /*0b64*/ 	.word	0x000138a0
        /*0b68*/ 	.word	0x00000007
        /*0b6c*/ 	.word	0x00000090
        /*0b70*/ 	.short	0x010a
        /*0b72*/ 	.byte	0xff
	.zero		1


	//   ....[159]....
        /*0b74*/ 	.word	0x00013900
        /*0b78*/ 	.word	0x00000007
        /*0b7c*/ 	.word	0x00000098
        /*0b80*/ 	.short	0x010a
        /*0b82*/ 	.byte	0xff
	.zero		1


	//   ....[160]....
        /*0b84*/ 	.word	0x00013960
        /*0b88*/ 	.word	0x00000007
        /*0b8c*/ 	.word	0x000000a0
        /*0b90*/ 	.short	0x010a
        /*0b92*/ 	.byte	0xff
	.zero		1


	//   ....[161]....
        /*0b94*/ 	.word	0x000139c0
        /*0b98*/ 	.word	0x00000007
        /*0b9c*/ 	.word	0x000000a8
        /*0ba0*/ 	.short	0x010a
        /*0ba2*/ 	.byte	0xff
	.zero		1


	//   ....[162]....
        /*0ba4*/ 	.word	0x00013a20
        /*0ba8*/ 	.word	0x00000000
        /*0bac*/ 	.word	0x00000090
        /*0bb0*/ 	.short	0x010a
        /*0bb2*/ 	.byte	0xff
	.zero		1


	//   ....[163]....
        /*0bb4*/ 	.word	0x00013a80
        /*0bb8*/ 	.word	0x00000000
        /*0bbc*/ 	.word	0x00000098
        /*0bc0*/ 	.short	0x010a
        /*0bc2*/ 	.byte	0xff
	.zero		1


	//   ....[164]....
        /*0bc4*/ 	.word	0x00013ae0
        /*0bc8*/ 	.word	0x00000002
        /*0bcc*/ 	.word	0x000000a0
        /*0bd0*/ 	.short	0x010a
        /*0bd2*/ 	.byte	0xff
	.zero		1


	//   ....[165]....
        /*0bd4*/ 	.word	0x00013b30
        /*0bd8*/ 	.word	0x00000000
        /*0bdc*/ 	.word	0x000000c0
        /*0be0*/ 	.short	0x010a
        /*0be2*/ 	.byte	0xff
	.zero		1


	//   ....[166]....
        /*0be4*/ 	.word	0x00013b90
        /*0be8*/ 	.word	0x00000003
        /*0bec*/ 	.word	0x00000070
        /*0bf0*/ 	.short	0x010a
        /*0bf2*/ 	.byte	0xff
	.zero		1


	//   ....[167]....
        /*0bf4*/ 	.word	0x00013bf0
        /*0bf8*/ 	.word	0x00000003
        /*0bfc*/ 	.word	0x000000e0
        /*0c00*/ 	.short	0x010a
        /*0c02*/ 	.byte	0xff
	.zero		1


	//   ....[168]....
        /*0c04*/ 	.word	0x00013c40
        /*0c08*/ 	.word	0x00000003
        /*0c0c*/ 	.word	0x00000070
        /*0c10*/ 	.short	0x010a
        /*0c12*/ 	.byte	0xff
	.zero		1


	//   ....[169]....
        /*0c14*/ 	.word	0x00013c90
        /*0c18*/ 	.word	0x0000000b
        /*0c1c*/ 	.word	0x00000070
        /*0c20*/ 	.short	0x010a
        /*0c22*/ 	.byte	0xff
	.zero		1


	//   ....[170]....
        /*0c24*/ 	.word	0x00013ce0
        /*0c28*/ 	.word	0x00000000
        /*0c2c*/ 	.word	0x00000070
        /*0c30*/ 	.short	0x010a
        /*0c32*/ 	.byte	0xff
	.zero		1


	//   ....[171]....
        /*0c34*/ 	.word	0x00013d30
        /*0c38*/ 	.word	0x00000008
        /*0c3c*/ 	.word	0x00000070
        /*0c40*/ 	.short	0x010a
        /*0c42*/ 	.byte	0xff
	.zero		1


	//   ....[172]....
        /*0c44*/ 	.word	0x00013d80
        /*0c48*/ 	.word	0x00000008
        /*0c4c*/ 	.word	0x00000070
        /*0c50*/ 	.short	0x010a
        /*0c52*/ 	.byte	0xff
	.zero		1


	//   ....[173]....
        /*0c54*/ 	.word	0x00013dd0
        /*0c58*/ 	.word	0x00000000
        /*0c5c*/ 	.word	0x00000070
        /*0c60*/ 	.short	0x010a
        /*0c62*/ 	.byte	0xff
	.zero		1


	//   ....[174]....
        /*0c64*/ 	.word	0x00013e20
        /*0c68*/ 	.word	0x00000000
        /*0c6c*/ 	.word	0x00000070
        /*0c70*/ 	.short	0x010a
        /*0c72*/ 	.byte	0xff
	.zero		1


	//----- nvinfo : EIATTR_NUM_MBARRIERS
	.align		4
.L_47:
        /*0c74*/ 	.byte	0x03, 0x38
        /*0c76*/ 	.short	0x0023


	//----- nvinfo : EIATTR_EXIT_INSTR_OFFSETS
	.align		4
        /*0c78*/ 	.byte	0x04, 0x1c
        /*0c7a*/ 	.short	(.L_49 - .L_48)


	//   ....[0]....
.L_48:
        /*0c7c*/ 	.word	0x00003030


	//   ....[1]....
        /*0c80*/ 	.word	0x00003540


	//   ....[2]....
        /*0c84*/ 	.word	0x000035a0


	//   ....[3]....
        /*0c88*/ 	.word	0x00004b00


	//   ....[4]....
        /*0c8c*/ 	.word	0x000066f0


	//   ....[5]....
        /*0c90*/ 	.word	0x00006730


	//   ....[6]....
        /*0c94*/ 	.word	0x00012e90


	//   ....[7]....
        /*0c98*/ 	.word	0x00012f10


	//   ....[8]....
        /*0c9c*/ 	.word	0x00012f40


	//   ....[9]....
        /*0ca0*/ 	.word	0x00012fc0


	//----- nvinfo : EIATTR_MAX_THREADS
	.align		4
.L_49:
        /*0ca4*/ 	.byte	0x04, 0x05
        /*0ca6*/ 	.short	(.L_51 - .L_50)
.L_50:
        /*0ca8*/ 	.word	0x00000100
        /*0cac*/ 	.word	0x00000001
        /*0cb0*/ 	.word	0x00000001


	//----- nvinfo : EIATTR_CRS_STACK_SIZE
	.align		4
.L_51:
        /*0cb4*/ 	.byte	0x04, 0x1e
        /*0cb6*/ 	.short	(.L_53 - .L_52)
.L_52:
        /*0cb8*/ 	.word	0x00000000


	//----- nvinfo : EIATTR_CBANK_PARAM_SIZE
	.align		4
.L_53:
        /*0cbc*/ 	.byte	0x03, 0x19
        /*0cbe*/ 	.short	0x0c00


	//----- nvinfo : EIATTR_PARAM_CBANK
	.align		4
        /*0cc0*/ 	.byte	0x04, 0x0a
        /*0cc2*/ 	.short	(.L_55 - .L_54)
	.align		4
.L_54:
        /*0cc4*/ 	.word	index@(.nv.constant0._ZN7cutlass13device_kernelINS_4gemm6kernel13GemmUniversalIN4cute5tupleIJiiiiEEENS1_10collective13CollectiveMmaINS1_46MainloopSm100TmaUmmaWarpSpecializedBlockScaledILi7ELi2ELi1ENS5_IJNS4_1CILi8EEENSA_ILi1EEESC_EEEEENS5_IJNSA_ILi128EEENSA_ILi256EEESF_EEENS5_IJNS_12float_e2m1_tENS_13float_ue8m0_tEEEENS5_IJNS5_IJlSC_lEEENS4_6LayoutINS5_IJNS5_IJNS5_IJNSA_ILi32EEENSA_ILi4EEEEEEiEEESQ_NS5_IJSC_iEEEEEENS5_IJNS5_IJNS5_IJNSA_ILi16EEESO_EEEiEEENS5_IJNS5_IJNSA_ILi0EEESC_EEENSA_ILi512EEEEEENS5_IJSW_iEEEEEEEEEEESK_S13_NS4_8TiledMMAINS4_8MMA_AtomIJNS4_17SM100_MMA_MXF4_SSISI_SI_fSJ_Li128ELi256ELi32ELNS4_4UMMA5MajorE0ELS18_0ELNS17_7ScaleInE0ELS19_0EEEEEENSM_INS5_IJSC_SC_SC_EEENS5_IJSW_SW_SW_EEEEENS5_IJNS4_10UnderscoreES1F_S1F_EEEEENS5_IJNS4_13SM90_TMA_LOADES1I_EEENS5_IJNS4_14ComposedLayoutINS4_7SwizzleILi2ELi4ELi3EEENS4_18smem_ptr_flag_bitsILi4EEENSM_INS5_IJSB_SF_EEENS5_IJSF_SC_EEEEEEENSM_INS5_IJNS5_IJNS5_IJSP_SC_EEENS5_IJSN_NSA_ILi2EEEEEEEEESC_NS5_IJS1U_SC_EEEEEENS5_IJNS5_IJNS5_IJSU_SY_EEESX_EEESW_NS5_IJS1U_SY_EEEEEEEEEEEvNS4_8identityENS5_IJNS4_23SM90_TMA_LOAD_MULTICASTES26_EEENS5_IJS1S_NSM_INS5_IJNS5_IJNS5_IJSP_S1U_EEES1V_EEESC_S1X_EEENS5_IJS20_SW_NS5_IJS1U_NSA_ILi1024EEEEEEEEEEEEEEvS25_EENS_8epilogue10collective18CollectiveEpilogueINS2H_23Sm100TmaWarpSpecializedILi4ELi2ELi32ELb1ELb0EEEJNS5_IJNSA_ILi64EEESG_SF_EEENS5_IJNSM_IS2M_SC_EENSM_IS1V_NS5_IJSC_SF_EEEEEEEENS_10bfloat16_tESL_S2S_SL_NS2H_6fusion15FusionCallbacksIS2L_NS2T_17LinearCombinationIS2S_fS2S_fLNS_15FloatRoundStyleE2EEES2N_S2R_JEEENS4_5SM1004TMEM4LOAD26SM100_TMEM_LOAD_32dp32b32xES1I_NS1K_IS1M_NS1N_ILi16EEENSM_INS5_IJSB_SN_EEENS5_IJSN_SC_EEEEEEENS4_39AutoVectorizingCopyWithAssumedAlignmentILi128EEENS4_14SM90_TMA_STOREES37_S39_S39_EEEvvEEEEvNT_6ParamsE)
        /*0cc8*/ 	.short	0x0380
        /*0cca*/ 	.short	0x0c00


	//----- nvinfo : EIATTR_SW_WAR
	.align		4
.L_55:
        /*0ccc*/ 	.byte	0x04, 0x36
        /*0cce*/ 	.short	(.L_57 - .L_56)
.L_56:
        /*0cd0*/ 	.word	0x00000008
.L_57:


//--------------------- .nv.callgraph             --------------------------
	.section	.nv.callgraph,"",@"SHT_CUDA_CALLGRAPH"
	.align	4
	.sectionentsize	8
	.align		4
        /*0000*/ 	.word	0x00000000
	.align		4
        /*0004*/ 	.word	0xffffffff
	.align		4
        /*0008*/ 	.word	index@(_ZN7cutlass13device_kernelINS_4gemm6kernel13GemmUniversalIN4cute5tupleIJiiiiEEENS1_10collective13CollectiveMmaINS1_46MainloopSm100TmaUmmaWarpSpecializedBlockScaledILi7ELi2ELi1ENS5_IJNS4_1CILi8EEENSA_ILi1EEESC_EEEEENS5_IJNSA_ILi128EEENSA_ILi256EEESF_EEENS5_IJNS_12float_e2m1_tENS_13float_ue8m0_tEEEENS5_IJNS5_IJlSC_lEEENS4_6LayoutINS5_IJNS5_IJNS5_IJNSA_ILi32EEENSA_ILi4EEEEEEiEEESQ_NS5_IJSC_iEEEEEENS5_IJNS5_IJNS5_IJNSA_ILi16EEESO_EEEiEEENS5_IJNS5_IJNSA_ILi0EEESC_EEENSA_ILi512EEEEEENS5_IJSW_iEEEEEEEEEEESK_S13_NS4_8TiledMMAINS4_8MMA_AtomIJNS4_17SM100_MMA_MXF4_SSISI_SI_fSJ_Li128ELi256ELi32ELNS4_4UMMA5MajorE0ELS18_0ELNS17_7ScaleInE0ELS19_0EEEEEENSM_INS5_IJSC_SC_SC_EEENS5_IJSW_SW_SW_EEEEENS5_IJNS4_10UnderscoreES1F_S1F_EEEEENS5_IJNS4_13SM90_TMA_LOADES1I_EEENS5_IJNS4_14ComposedLayoutINS4_7SwizzleILi2ELi4ELi3EEENS4_18smem_ptr_flag_bitsILi4EEENSM_INS5_IJSB_SF_EEENS5_IJSF_SC_EEEEEEENSM_INS5_IJNS5_IJNS5_IJSP_SC_EEENS5_IJSN_NSA_ILi2EEEEEEEEESC_NS5_IJS1U_SC_EEEEEENS5_IJNS5_IJNS5_IJSU_SY_EEESX_EEESW_NS5_IJS1U_SY_EEEEEEEEEEEvNS4_8identityENS5_IJNS4_23SM90_TMA_LOAD_MULTICASTES26_EEENS5_IJS1S_NSM_INS5_IJNS5_IJNS5_IJSP_S1U_EEES1V_EEESC_S1X_EEENS5_IJS20_SW_NS5_IJS1U_NSA_ILi1024EEEEEEEEEEEEEEvS25_EENS_8epilogue10collective18CollectiveEpilogueINS2H_23Sm100TmaWarpSpecializedILi4ELi2ELi32ELb1ELb0EEEJNS5_IJNSA_ILi64EEESG_SF_EEENS5_IJNSM_IS2M_SC_EENSM_IS1V_NS5_IJSC_SF_EEEEEEEENS_10bfloat16_tESL_S2S_SL_NS2H_6fusion15FusionCallbacksIS2L_NS2T_17LinearCombinationIS2S_fS2S_fLNS_15FloatRoundStyleE2EEES2N_S2R_JEEENS4_5SM1004TMEM4LOAD26SM100_TMEM_LOAD_32dp32b32xES1I_NS1K_IS1M_NS1N_ILi16EEENSM_INS5_IJSB_SN_EEENS5_IJSN_SC_EEEEEEENS4_39AutoVectorizingCopyWithAssumedAlignmentILi128EEENS4_14SM90_TMA_STOREES37_S39_S39_EEEvvEEEEvNT_6ParamsE)
	.align		4
        /*000c*/ 	.word	index@(__assertfail)
	.align		4
        /*0010*/ 	.word	0x00000000
	.align		4
        /*0014*/ 	.word	0xfffffffe
	.align		4
        /*0018*/ 	.word	0x00000000
	.align		4
        /*001c*/ 	.word	0xfffffffd
	.align		4
        /*0020*/ 	.word	0x00000000
	.align		4
        /*0024*/ 	.word	0xfffffffc


//--------------------- .nv.constant4             --------------------------
	.section	.nv.constant4,"a",@progbits
	.align	8
	.align		8
.nv.constant4:
        /*0000*/ 	.dword	__assertfail
	.align		8
        /*0008*/ 	.dword	__unnamed_1
	.align		8
        /*0010*/ 	.dword	__unnamed_2
	.align		8
        /*0018*/ 	.dword	_ZN40_INTERNAL_528ad750_4_k_cu_58ac5325_293414cuda3std3__45__cpo5beginE
	.align		8
        /*0020*/ 	.dword	_ZN40_INTERNAL_528ad750_4_k_cu_58ac5325_293414cuda3std3__45__cpo3endE
	.align		8
        /*0028*/ 	.dword	_ZN40_INTERNAL_528ad750_4_k_cu_58ac5325_293414cuda3std3__45__cpo6cbeginE
	.align		8
        /*0030*/ 	.dword	_ZN40_INTERNAL_528ad750_4_k_cu_58ac5325_293414cuda3std3__45__cpo4cendE
	.align		8
        /*0038*/ 	.dword	_ZN40_INTERNAL_528ad750_4_k_cu_58ac5325_293414cuda3std3__442_GLOBAL__N__528ad750_4_k_cu_58ac5325_293416ignoreE
	.align		8
        /*0040*/ 	.dword	_ZN40_INTERNAL_528ad750_4_k_cu_58ac5325_293414cuda3std3__419piecewise_constructE
	.align		8
        /*0048*/ 	.dword	_ZN40_INTERNAL_528ad750_4_k_cu_58ac5325_293414cuda3std3__48in_placeE
	.align		8
        /*0050*/ 	.dword	_ZN40_INTERNAL_528ad750_4_k_cu_58ac5325_293414cuda3std6ranges3__45__cpo4swapE
	.align		8
        /*0058*/ 	.dword	_ZN40_INTERNAL_528ad750_4_k_cu_58ac5325_293414cuda3std6ranges3__45__cpo9iter_moveE
	.align		8
        /*0060*/ 	.dword	_ZN40_INTERNAL_528ad750_4_k_cu_58ac5325_293414cute7productE
	.align		8
        /*0068*/ 	.dword	_ZN40_INTERNAL_528ad750_4_k_cu_58ac5325_293414cute1_E
	.align		8
        /*0070*/ 	.dword	$str$25
	.align		8
        /*0078*/ 	.dword	$str$26
	.align		8
        /*0080*/ 	.dword	$str$29
	.align		8
        /*0088*/ 	.dword	$str$30


//--------------------- .text._ZN7cutlass13device_kernelINS_4gemm6kernel13GemmUniversalIN4cute5tupleIJiiiiEEENS1_10collective13CollectiveMmaINS1_46MainloopSm100TmaUmmaWarpSpecializedBlockScaledILi7ELi2ELi1ENS5_IJNS4_1CILi8EEENSA_ILi1EEESC_EEEEENS5_IJNSA_ILi128EEENSA_ILi256EEESF_EEENS5_IJNS_12float_e2m1_tENS_13float_ue8m0_tEEEENS5_IJNS5_IJlSC_lEEENS4_6LayoutINS5_IJNS5_IJNS5_IJNSA_ILi32EEENSA_ILi4EEEEEEiEEESQ_NS5_IJSC_iEEEEEENS5_IJNS5_IJNS5_IJNSA_ILi16EEESO_EEEiEEENS5_IJNS5_IJNSA_ILi0EEESC_EEENSA_ILi512EEEEEENS5_IJSW_iEEEEEEEEEEESK_S13_NS4_8TiledMMAINS4_8MMA_AtomIJNS4_17SM100_MMA_MXF4_SSISI_SI_fSJ_Li128ELi256ELi32ELNS4_4UMMA5MajorE0ELS18_0ELNS17_7ScaleInE0ELS19_0EEEEEENSM_INS5_IJSC_SC_SC_EEENS5_IJSW_SW_SW_EEEEENS5_IJNS4_10UnderscoreES1F_S1F_EEEEENS5_IJNS4_13SM90_TMA_LOADES1I_EEENS5_IJNS4_14ComposedLayoutINS4_7SwizzleILi2ELi4ELi3EEENS4_18smem_ptr_flag_bitsILi4EEENSM_INS5_IJSB_SF_EEENS5_IJSF_SC_EEEEEEENSM_INS5_IJNS5_IJNS5_IJSP_SC_EEENS5_IJSN_NSA_ILi2EEEEEEEEESC_NS5_IJS1U_SC_EEEEEENS5_IJNS5_IJNS5_IJSU_SY_EEESX_EEESW_NS5_IJS1U_SY_EEEEEEEEEEEvNS4_8identityENS5_IJNS4_23SM90_TMA_LOAD_MULTICASTES26_EEENS5_IJS1S_NSM_INS5_IJNS5_IJNS5_IJSP_S1U_EEES1V_EEESC_S1X_EEENS5_IJS20_SW_NS5_IJS1U_NSA_ILi1024EEEEEEEEEEEEEEvS25_EENS_8epilogue10collective18CollectiveEpilogueINS2H_23Sm100TmaWarpSpecializedILi4ELi2ELi32ELb1ELb0EEEJNS5_IJNSA_ILi64EEESG_SF_EEENS5_IJNSM_IS2M_SC_EENSM_IS1V_NS5_IJSC_SF_EEEEEEEENS_10bfloat16_tESL_S2S_SL_NS2H_6fusion15FusionCallbacksIS2L_NS2T_17LinearCombinationIS2S_fS2S_fLNS_15FloatRoundStyleE2EEES2N_S2R_JEEENS4_5SM1004TMEM4LOAD26SM100_TMEM_LOAD_32dp32b32xES1I_NS1K_IS1M_NS1N_ILi16EEENSM_INS5_IJSB_SN_EEENS5_IJSN_SC_EEEEEEENS4_39AutoVectorizingCopyWithAssumedAlignmentILi128EEENS4_14SM90_TMA_STOREES37_S39_S39_EEEvvEEEEvNT_6ParamsE --------------------------
	.section	.text._ZN7cutlass13device_kernelINS_4gemm6kernel13GemmUniversalIN4cute5tupleIJiiiiEEENS1_10collective13CollectiveMmaINS1_46MainloopSm100TmaUmmaWarpSpecializedBlockScaledILi7ELi2ELi1ENS5_IJNS4_1CILi8EEENSA_ILi1EEESC_EEEEENS5_IJNSA_ILi128EEENSA_ILi256EEESF_EEENS5_IJNS_12float_e2m1_tENS_13float_ue8m0_tEEEENS5_IJNS5_IJlSC_lEEENS4_6LayoutINS5_IJNS5_IJNS5_IJNSA_ILi32EEENSA_ILi4EEEEEEiEEESQ_NS5_IJSC_iEEEEEENS5_IJNS5_IJNS5_IJNSA_ILi16EEESO_EEEiEEENS5_IJNS5_IJNSA_ILi0EEESC_EEENSA_ILi512EEEEEENS5_IJSW_iEEEEEEEEEEESK_S13_NS4_8TiledMMAINS4_8MMA_AtomIJNS4_17SM100_MMA_MXF4_SSISI_SI_fSJ_Li128ELi256ELi32ELNS4_4UMMA5MajorE0ELS18_0ELNS17_7ScaleInE0ELS19_0EEEEEENSM_INS5_IJSC_SC_SC_EEENS5_IJSW_SW_SW_EEEEENS5_IJNS4_10UnderscoreES1F_S1F_EEEEENS5_IJNS4_13SM90_TMA_LOADES1I_EEENS5_IJNS4_14ComposedLayoutINS4_7SwizzleILi2ELi4ELi3EEENS4_18smem_ptr_flag_bitsILi4EEENSM_INS5_IJSB_SF_EEENS5_IJSF_SC_EEEEEEENSM_INS5_IJNS5_IJNS5_IJSP_SC_EEENS5_IJSN_NSA_ILi2EEEEEEEEESC_NS5_IJS1U_SC_EEEEEENS5_IJNS5_IJNS5_IJSU_SY_EEESX_EEESW_NS5_IJS1U_SY_EEEEEEEEEEEvNS4_8identityENS5_IJNS4_23SM90_TMA_LOAD_MULTICASTES26_EEENS5_IJS1S_NSM_INS5_IJNS5_IJNS5_IJSP_S1U_EEES1V_EEESC_S1X_EEENS5_IJS20_SW_NS5_IJS1U_NSA_ILi1024EEEEEEEEEEEEEEvS25_EENS_8epilogue10collective18CollectiveEpilogueINS2H_23Sm100TmaWarpSpecializedILi4ELi2ELi32ELb1ELb0EEEJNS5_IJNSA_ILi64EEESG_SF_EEENS5_IJNSM_IS2M_SC_EENSM_IS1V_NS5_IJSC_SF_EEEEEEEENS_10bfloat16_tESL_S2S_SL_NS2H_6fusion15FusionCallbacksIS2L_NS2T_17LinearCombinationIS2S_fS2S_fLNS_15FloatRoundStyleE2EEES2N_S2R_JEEENS4_5SM1004TMEM4LOAD26SM100_TMEM_LOAD_32dp32b32xES1I_NS1K_IS1M_NS1N_ILi16EEENSM_INS5_IJSB_SN_EEENS5_IJSN_SC_EEEEEEENS4_39AutoVectorizingCopyWithAssumedAlignmentILi128EEENS4_14SM90_TMA_STOREES37_S39_S39_EEEvvEEEEvNT_6ParamsE,"ax",@progbits
	.align	128
.text._ZN7cutlass13device_kernelINS_4gemm6kernel13GemmUniversalIN4cute5tupleIJiiiiEEENS1_10collective13CollectiveMmaINS1_46MainloopSm100TmaUmmaWarpSpecializedBlockScaledILi7ELi2ELi1ENS5_IJNS4_1CILi8EEENSA_ILi1EEESC_EEEEENS5_IJNSA_ILi128EEENSA_ILi256EEESF_EEENS5_IJNS_12float_e2m1_tENS_13float_ue8m0_tEEEENS5_IJNS5_IJlSC_lEEENS4_6LayoutINS5_IJNS5_IJNS5_IJNSA_ILi32EEENSA_ILi4EEEEEEiEEESQ_NS5_IJSC_iEEEEEENS5_IJNS5_IJNS5_IJNSA_ILi16EEESO_EEEiEEENS5_IJNS5_IJNSA_ILi0EEESC_EEENSA_ILi512EEEEEENS5_IJSW_iEEEEEEEEEEESK_S13_NS4_8TiledMMAINS4_8MMA_AtomIJNS4_17SM100_MMA_MXF4_SSISI_SI_fSJ_Li128ELi256ELi32ELNS4_4UMMA5MajorE0ELS18_0ELNS17_7ScaleInE0ELS19_0EEEEEENSM_INS5_IJSC_SC_SC_EEENS5_IJSW_SW_SW_EEEEENS5_IJNS4_10UnderscoreES1F_S1F_EEEEENS5_IJNS4_13SM90_TMA_LOADES1I_EEENS5_IJNS4_14ComposedLayoutINS4_7SwizzleILi2ELi4ELi3EEENS4_18smem_ptr_flag_bitsILi4EEENSM_INS5_IJSB_SF_EEENS5_IJSF_SC_EEEEEEENSM_INS5_IJNS5_IJNS5_IJSP_SC_EEENS5_IJSN_NSA_ILi2EEEEEEEEESC_NS5_IJS1U_SC_EEEEEENS5_IJNS5_IJNS5_IJSU_SY_EEESX_EEESW_NS5_IJS1U_SY_EEEEEEEEEEEvNS4_8identityENS5_IJNS4_23SM90_TMA_LOAD_MULTICASTES26_EEENS5_IJS1S_NSM_INS5_IJNS5_IJNS5_IJSP_S1U_EEES1V_EEESC_S1X_EEENS5_IJS20_SW_NS5_IJS1U_NSA_ILi1024EEEEEEEEEEEEEEvS25_EENS_8epilogue10collective18CollectiveEpilogueINS2H_23Sm100TmaWarpSpecializedILi4ELi2ELi32ELb1ELb0EEEJNS5_IJNSA_ILi64EEESG_SF_EEENS5_IJNSM_IS2M_SC_EENSM_IS1V_NS5_IJSC_SF_EEEEEEEENS_10bfloat16_tESL_S2S_SL_NS2H_6fusion15FusionCallbacksIS2L_NS2T_17LinearCombinationIS2S_fS2S_fLNS_15FloatRoundStyleE2EEES2N_S2R_JEEENS4_5SM1004TMEM4LOAD26SM100_TMEM_LOAD_32dp32b32xES1I_NS1K_IS1M_NS1N_ILi16EEENSM_INS5_IJSB_SN_EEENS5_IJSN_SC_EEEEEEENS4_39AutoVectorizingCopyWithAssumedAlignmentILi128EEENS4_14SM90_TMA_STOREES37_S39_S39_EEEvvEEEEvNT_6ParamsE:
        .type           _ZN7cutlass13device_kernelINS_4gemm6kernel13GemmUniversalIN4cute5tupleIJiiiiEEENS1_10collective13CollectiveMmaINS1_46MainloopSm100TmaUmmaWarpSpecializedBlockScaledILi7ELi2ELi1ENS5_IJNS4_1CILi8EEENSA_ILi1EEESC_EEEEENS5_IJNSA_ILi128EEENSA_ILi256EEESF_EEENS5_IJNS_12float_e2m1_tENS_13float_ue8m0_tEEEENS5_IJNS5_IJlSC_lEEENS4_6LayoutINS5_IJNS5_IJNS5_IJNSA_ILi32EEENSA_ILi4EEEEEEiEEESQ_NS5_IJSC_iEEEEEENS5_IJNS5_IJNS5_IJNSA_ILi16EEESO_EEEiEEENS5_IJNS5_IJNSA_ILi0EEESC_EEENSA_ILi512EEEEEENS5_IJSW_iEEEEEEEEEEESK_S13_NS4_8TiledMMAINS4_8MMA_AtomIJNS4_17SM100_MMA_MXF4_SSISI_SI_fSJ_Li128ELi256ELi32ELNS4_4UMMA5MajorE0ELS18_0ELNS17_7ScaleInE0ELS19_0EEEEEENSM_INS5_IJSC_SC_SC_EEENS5_IJSW_SW_SW_EEEEENS5_IJNS4_10UnderscoreES1F_S1F_EEEEENS5_IJNS4_13SM90_TMA_LOADES1I_EEENS5_IJNS4_14ComposedLayoutINS4_7SwizzleILi2ELi4ELi3EEENS4_18smem_ptr_flag_bitsILi4EEENSM_INS5_IJSB_SF_EEENS5_IJSF_SC_EEEEEEENSM_INS5_IJNS5_IJNS5_IJSP_SC_EEENS5_IJSN_NSA_ILi2EEEEEEEEESC_NS5_IJS1U_SC_EEEEEENS5_IJNS5_IJNS5_IJSU_SY_EEESX_EEESW_NS5_IJS1U_SY_EEEEEEEEEEEvNS4_8identityENS5_IJNS4_23SM90_TMA_LOAD_MULTICASTES26_EEENS5_IJS1S_NSM_INS5_IJNS5_IJNS5_IJSP_S1U_EEES1V_EEESC_S1X_EEENS5_IJS20_SW_NS5_IJS1U_NSA_ILi1024EEEEEEEEEEEEEEvS25_EENS_8epilogue10collective18CollectiveEpilogueINS2H_23Sm100TmaWarpSpecializedILi4ELi2ELi32ELb1ELb0EEEJNS5_IJNSA_ILi64EEESG_SF_EEENS5_IJNSM_IS2M_SC_EENSM_IS1V_NS5_IJSC_SF_EEEEEEEENS_10bfloat16_tESL_S2S_SL_NS2H_6fusion15FusionCallbacksIS2L_NS2T_17LinearCombinationIS2S_fS2S_fLNS_15FloatRoundStyleE2EEES2N_S2R_JEEENS4_5SM1004TMEM4LOAD26SM100_TMEM_LOAD_32dp32b32xES1I_NS1K_IS1M_NS1N_ILi16EEENSM_INS5_IJSB_SN_EEENS5_IJSN_SC_EEEEEEENS4_39AutoVectorizingCopyWithAssumedAlignmentILi128EEENS4_14SM90_TMA_STOREES37_S39_S39_EEEvvEEEEvNT_6ParamsE,@function
        .size           _ZN7cutlass13device_kernelINS_4gemm6kernel13GemmUniversalIN4cute5tupleIJiiiiEEENS1_10collective13CollectiveMmaINS1_46MainloopSm100TmaUmmaWarpSpecializedBlockScaledILi7ELi2ELi1ENS5_IJNS4_1CILi8EEENSA_ILi1EEESC_EEEEENS5_IJNSA_ILi128EEENSA_ILi256EEESF_EEENS5_IJNS_12float_e2m1_tENS_13float_ue8m0_tEEEENS5_IJNS5_IJlSC_lEEENS4_6LayoutINS5_IJNS5_IJNS5_IJNSA_ILi32EEENSA_ILi4EEEEEEiEEESQ_NS5_IJSC_iEEEEEENS5_IJNS5_IJNS5_IJNSA_ILi16EEESO_EEEiEEENS5_IJNS5_IJNSA_ILi0EEESC_EEENSA_ILi512EEEEEENS5_IJSW_iEEEEEEEEEEESK_S13_NS4_8TiledMMAINS4_8MMA_AtomIJNS4_17SM100_MMA_MXF4_SSISI_SI_fSJ_Li128ELi256ELi32ELNS4_4UMMA5MajorE0ELS18_0ELNS17_7ScaleInE0ELS19_0EEEEEENSM_INS5_IJSC_SC_SC_EEENS5_IJSW_SW_SW_EEEEENS5_IJNS4_10UnderscoreES1F_S1F_EEEEENS5_IJNS4_13SM90_TMA_LOADES1I_EEENS5_IJNS4_14ComposedLayoutINS4_7SwizzleILi2ELi4ELi3EEENS4_18smem_ptr_flag_bitsILi4EEENSM_INS5_IJSB_SF_EEENS5_IJSF_SC_EEEEEEENSM_INS5_IJNS5_IJNS5_IJSP_SC_EEENS5_IJSN_NSA_ILi2EEEEEEEEESC_NS5_IJS1U_SC_EEEEEENS5_IJNS5_IJNS5_IJSU_SY_EEESX_EEESW_NS5_IJS1U_SY_EEEEEEEEEEEvNS4_8identityENS5_IJNS4_23SM90_TMA_LOAD_MULTICASTES26_EEENS5_IJS1S_NSM_INS5_IJNS5_IJNS5_IJSP_S1U_EEES1V_EEESC_S1X_EEENS5_IJS20_SW_NS5_IJS1U_NSA_ILi1024EEEEEEEEEEEEEEvS25_EENS_8epilogue10collective18CollectiveEpilogueINS2H_23Sm100TmaWarpSpecializedILi4ELi2ELi32ELb1ELb0EEEJNS5_IJNSA_ILi64EEESG_SF_EEENS5_IJNSM_IS2M_SC_EENSM_IS1V_NS5_IJSC_SF_EEEEEEEENS_10bfloat16_tESL_S2S_SL_NS2H_6fusion15FusionCallbacksIS2L_NS2T_17LinearCombinationIS2S_fS2S_fLNS_15FloatRoundStyleE2EEES2N_S2R_JEEENS4_5SM1004TMEM4LOAD26SM100_TMEM_LOAD_32dp32b32xES1I_NS1K_IS1M_NS1N_ILi16EEENSM_INS5_IJSB_SN_EEENS5_IJSN_SC_EEEEEEENS4_39AutoVectorizingCopyWithAssumedAlignmentILi128EEENS4_14SM90_TMA_STOREES37_S39_S39_EEEvvEEEEvNT_6ParamsE,(.L_x_247 - _ZN7cutlass13device_kernelINS_4gemm6kernel13GemmUniversalIN4cute5tupleIJiiiiEEENS1_10collective13CollectiveMmaINS1_46MainloopSm100TmaUmmaWarpSpecializedBlockScaledILi7ELi2ELi1ENS5_IJNS4_1CILi8EEENSA_ILi1EEESC_EEEEENS5_IJNSA_ILi128EEENSA_ILi256EEESF_EEENS5_IJNS_12float_e2m1_tENS_13float_ue8m0_tEEEENS5_IJNS5_IJlSC_lEEENS4_6LayoutINS5_IJNS5_IJNS5_IJNSA_ILi32EEENSA_ILi4EEEEEEiEEESQ_NS5_IJSC_iEEEEEENS5_IJNS5_IJNS5_IJNSA_ILi16EEESO_EEEiEEENS5_IJNS5_IJNSA_ILi0EEESC_EEENSA_ILi512EEEEEENS5_IJSW_iEEEEEEEEEEESK_S13_NS4_8TiledMMAINS4_8MMA_AtomIJNS4_17SM100_MMA_MXF4_SSISI_SI_fSJ_Li128ELi256ELi32ELNS4_4UMMA5MajorE0ELS18_0ELNS17_7ScaleInE0ELS19_0EEEEEENSM_INS5_IJSC_SC_SC_EEENS5_IJSW_SW_SW_EEEEENS5_IJNS4_10UnderscoreES1F_S1F_EEEEENS5_IJNS4_13SM90_TMA_LOADES1I_EEENS5_IJNS4_14ComposedLayoutINS4_7SwizzleILi2ELi4ELi3EEENS4_18smem_ptr_flag_bitsILi4EEENSM_INS5_IJSB_SF_EEENS5_IJSF_SC_EEEEEEENSM_INS5_IJNS5_IJNS5_IJSP_SC_EEENS5_IJSN_NSA_ILi2EEEEEEEEESC_NS5_IJS1U_SC_EEEEEENS5_IJNS5_IJNS5_IJSU_SY_EEESX_EEESW_NS5_IJS1U_SY_EEEEEEEEEEEvNS4_8identityENS5_IJNS4_23SM90_TMA_LOAD_MULTICASTES26_EEENS5_IJS1S_NSM_INS5_IJNS5_IJNS5_IJSP_S1U_EEES1V_EEESC_S1X_EEENS5_IJS20_SW_NS5_IJS1U_NSA_ILi1024EEEEEEEEEEEEEEvS25_EENS_8epilogue10collective18CollectiveEpilogueINS2H_23Sm100TmaWarpSpecializedILi4ELi2ELi32ELb1ELb0EEEJNS5_IJNSA_ILi64EEESG_SF_EEENS5_IJNSM_IS2M_SC_EENSM_IS1V_NS5_IJSC_SF_EEEEEEEENS_10bfloat16_tESL_S2S_SL_NS2H_6fusion15FusionCallbacksIS2L_NS2T_17LinearCombinationIS2S_fS2S_fLNS_15FloatRoundStyleE2EEES2N_S2R_JEEENS4_5SM1004TMEM4LOAD26SM100_TMEM_LOAD_32dp32b32xES1I_NS1K_IS1M_NS1N_ILi16EEENSM_INS5_IJSB_SN_EEENS5_IJSN_SC_EEEEEEENS4_39AutoVectorizingCopyWithAssumedAlignmentILi128EEENS4_14SM90_TMA_STOREES37_S39_S39_EEEvvEEEEvNT_6ParamsE)
        .other          _ZN7cutlass13device_kernelINS_4gemm6kernel13GemmUniversalIN4cute5tupleIJiiiiEEENS1_10collective13CollectiveMmaINS1_46MainloopSm100TmaUmmaWarpSpecializedBlockScaledILi7ELi2ELi1ENS5_IJNS4_1CILi8EEENSA_ILi1EEESC_EEEEENS5_IJNSA_ILi128EEENSA_ILi256EEESF_EEENS5_IJNS_12float_e2m1_tENS_13float_ue8m0_tEEEENS5_IJNS5_IJlSC_lEEENS4_6LayoutINS5_IJNS5_IJNS5_IJNSA_ILi32EEENSA_ILi4EEEEEEiEEESQ_NS5_IJSC_iEEEEEENS5_IJNS5_IJNS5_IJNSA_ILi16EEESO_EEEiEEENS5_IJNS5_IJNSA_ILi0EEESC_EEENSA_ILi512EEEEEENS5_IJSW_iEEEEEEEEEEESK_S13_NS4_8TiledMMAINS4_8MMA_AtomIJNS4_17SM100_MMA_MXF4_SSISI_SI_fSJ_Li128ELi256ELi32ELNS4_4UMMA5MajorE0ELS18_0ELNS17_7ScaleInE0ELS19_0EEEEEENSM_INS5_IJSC_SC_SC_EEENS5_IJSW_SW_SW_EEEEENS5_IJNS4_10UnderscoreES1F_S1F_EEEEENS5_IJNS4_13SM90_TMA_LOADES1I_EEENS5_IJNS4_14ComposedLayoutINS4_7SwizzleILi2ELi4ELi3EEENS4_18smem_ptr_flag_bitsILi4EEENSM_INS5_IJSB_SF_EEENS5_IJSF_SC_EEEEEEENSM_INS5_IJNS5_IJNS5_IJSP_SC_EEENS5_IJSN_NSA_ILi2EEEEEEEEESC_NS5_IJS1U_SC_EEEEEENS5_IJNS5_IJNS5_IJSU_SY_EEESX_EEESW_NS5_IJS1U_SY_EEEEEEEEEEEvNS4_8identityENS5_IJNS4_23SM90_TMA_LOAD_MULTICASTES26_EEENS5_IJS1S_NSM_INS5_IJNS5_IJNS5_IJSP_S1U_EEES1V_EEESC_S1X_EEENS5_IJS20_SW_NS5_IJS1U_NSA_ILi1024EEEEEEEEEEEEEEvS25_EENS_8epilogue10collective18CollectiveEpilogueINS2H_23Sm100TmaWarpSpecializedILi4ELi2ELi32ELb1ELb0EEEJNS5_IJNSA_ILi64EEESG_SF_EEENS5_IJNSM_IS2M_SC_EENSM_IS1V_NS5_IJSC_SF_EEEEEEEENS_10bfloat16_tESL_S2S_SL_NS2H_6fusion15FusionCallbacksIS2L_NS2T_17LinearCombinationIS2S_fS2S_fLNS_15FloatRoundStyleE2EEES2N_S2R_JEEENS4_5SM1004TMEM4LOAD26SM100_TMEM_LOAD_32dp32b32xES1I_NS1K_IS1M_NS1N_ILi16EEENSM_INS5_IJSB_SN_EEENS5_IJSN_SC_EEEEEEENS4_39AutoVectorizingCopyWithAssumedAlignmentILi128EEENS4_14SM90_TMA_STOREES37_S39_S39_EEEvvEEEEvNT_6ParamsE,@"STO_CUDA_ENTRY STV_DEFAULT"
_ZN7cutlass13device_kernelINS_4gemm6kernel13GemmUniversalIN4cute5tupleIJiiiiEEENS1_10collective13CollectiveMmaINS1_46MainloopSm100TmaUmmaWarpSpecializedBlockScaledILi7ELi2ELi1ENS5_IJNS4_1CILi8EEENSA_ILi1EEESC_EEEEENS5_IJNSA_ILi128EEENSA_ILi256EEESF_EEENS5_IJNS_12float_e2m1_tENS_13float_ue8m0_tEEEENS5_IJNS5_IJlSC_lEEENS4_6LayoutINS5_IJNS5_IJNS5_IJNSA_ILi32EEENSA_ILi4EEEEEEiEEESQ_NS5_IJSC_iEEEEEENS5_IJNS5_IJNS5_IJNSA_ILi16EEESO_EEEiEEENS5_IJNS5_IJNSA_ILi0EEESC_EEENSA_ILi512EEEEEENS5_IJSW_iEEEEEEEEEEESK_S13_NS4_8TiledMMAINS4_8MMA_AtomIJNS4_17SM100_MMA_MXF4_SSISI_SI_fSJ_Li128ELi256ELi32ELNS4_4UMMA5MajorE0ELS18_0ELNS17_7ScaleInE0ELS19_0EEEEEENSM_INS5_IJSC_SC_SC_EEENS5_IJSW_SW_SW_EEEEENS5_IJNS4_10UnderscoreES1F_S1F_EEEEENS5_IJNS4_13SM90_TMA_LOADES1I_EEENS5_IJNS4_14ComposedLayoutINS4_7SwizzleILi2ELi4ELi3EEENS4_18smem_ptr_flag_bitsILi4EEENSM_INS5_IJSB_SF_EEENS5_IJSF_SC_EEEEEEENSM_INS5_IJNS5_IJNS5_IJSP_SC_EEENS5_IJSN_NSA_ILi2EEEEEEEEESC_NS5_IJS1U_SC_EEEEEENS5_IJNS5_IJNS5_IJSU_SY_EEESX_EEESW_NS5_IJS1U_SY_EEEEEEEEEEEvNS4_8identityENS5_IJNS4_23SM90_TMA_LOAD_MULTICASTES26_EEENS5_IJS1S_NSM_INS5_IJNS5_IJNS5_IJSP_S1U_EEES1V_EEESC_S1X_EEENS5_IJS20_SW_NS5_IJS1U_NSA_ILi1024EEEEEEEEEEEEEEvS25_EENS_8epilogue10collective18CollectiveEpilogueINS2H_23Sm100TmaWarpSpecializedILi4ELi2ELi32ELb1ELb0EEEJNS5_IJNSA_ILi64EEESG_SF_EEENS5_IJNSM_IS2M_SC_EENSM_IS1V_NS5_IJSC_SF_EEEEEEEENS_10bfloat16_tESL_S2S_SL_NS2H_6fusion15FusionCallbacksIS2L_NS2T_17LinearCombinationIS2S_fS2S_fLNS_15FloatRoundStyleE2EEES2N_S2R_JEEENS4_5SM1004TMEM4LOAD26SM100_TMEM_LOAD_32dp32b32xES1I_NS1K_IS1M_NS1N_ILi16EEENSM_INS5_IJSB_SN_EEENS5_IJSN_SC_EEEEEEENS4_39AutoVectorizingCopyWithAssumedAlignmentILi128EEENS4_14SM90_TMA_STOREES37_S39_S39_EEEvvEEEEvNT_6ParamsE:
[----:B------:R-:W1:Y:S01]  /*0000*/  LDC R1, c[0x0][0x37c] ;  /* 0x0000df00ff017b82 */ /* 0x000e620000000800 */
[----:B------:R-:W2:Y:S01]  /*0010*/  S2R R184, SR_TID.X ;  /* 0x0000000000b87919 */ /* 0x000ea20000002100 */
[----:B------:R-:W3:Y:S01]  /*0020*/  LDCU.64 UR12, c[0x0][0xc90] ;  /* 0x00019200ff0c77ac */ /* 0x000ee20008000a00 */
[----:B------:R-:W-:Y:S02]  /*0030*/  PRMT R176, RZ, 0x7610, R176 ;  /* 0x00007610ffb07816 */ /* 0x000fe400000000b0 */
[----:B------:R-:W-:Y:S01]  /*0040*/  ELECT P4, URZ, PT ;  /* 0x0000000000ff782f */ /* 0x000fe20003880000 */
[----:B---3--:R-:W-:-:S04]  /*0050*/  UISETP.NE.U32.AND UP0, UPT, UR12, URZ, UPT ;  /* 0x000000ff0c00728c */ /* 0x008fc8000bf05070 */
[----:B------:R-:W-:Y:S01]  /*0060*/  UISETP.NE.AND.EX UP0, UPT, UR13, URZ, UPT, UP0 ;  /* 0x000000ff0d00728c */ /* 0x000fe2000bf05300 */
[----:B--2---:R-:W-:-:S05]  /*0070*/  SHF.R.U32.HI R177, RZ, 0x5, R184 ;  /* 0x00000005ffb17819 */ /* 0x004fca00000116b8 */
[----:B------:R-:W2:Y:S02]  /*0080*/  SHFL.IDX PT, R0, R177, RZ, 0x1f ;  /* 0x00001fffb1007589 */ /* 0x000ea400000e0000 */
[----:B--2---:R-:W-:Y:S01]  /*0090*/  R2UR UR19, R0 ;  /* 0x00000000001372ca */ /* 0x004fe200000e0000 */
[----:B-1----:R-:W-:-:S14]  /*00a0*/  BRA.U UP0, `(.L_x_0) ;  /* 0x0000000100307547 */ /* 0x002fdc000b800000 */
[----:B------:R-:W1:Y:S02]  /*00b0*/  LDCU.64 UR4, c[0x0][0xc88] ;  /* 0x00019100ff0477ac */ /* 0x000e640008000a00 */
[----:B-1----:R-:W-:-:S04]  /*00c0*/  UISETP.NE.U32.AND UP0, UPT, UR4, URZ, UPT ;  /* 0x000000ff0400728c */ /* 0x002fc8000bf05070 */
[----:B------:R-:W-:-:S09]  /*00d0*/  UISETP.NE.AND.EX UP0, UPT, UR5, URZ, UPT, UP0 ;  /* 0x000000ff0500728c */ /* 0x000fd2000bf05300 */
[----:B------:R-:W-:Y:S05]  /*00e0*/  BRA.U !UP0, `(.L_x_1) ;  /* 0x0000000108147547 */ /* 0x000fea000b800000 */
[----:B------:R-:W1:Y:S01]  /*00f0*/  LDC.64 R2, c[0x0][0xc88] ;  /* 0x00032200ff027b82 */ /* 0x000e620000000a00 */
[----:B------:R-:W1:Y:S02]  /*0100*/  LDCU.64 UR4, c[0x0][0x358] ;  /* 0x00006b00ff0477ac */ /* 0x000e640008000a00 */
[----:B-1----:R1:W5:Y:S01]  /*0110*/  LDG.E R133, desc[UR4][R2.64] ;  /* 0x0000000402857981 */ /* 0x002362000c1e1900 */
[----:B------:R-:W-:Y:S01]  /*0120*/  HFMA2 R176, -RZ, RZ, 0, 5.9604644775390625e-08 ;  /* 0x00000001ffb07431 */ /* 0x000fe200000001ff */
[----:B------:R-:W-:Y:S05]  /*0130*/  BRA `(.L_x_0) ;  /* 0x00000000000c7947 */ /* 0x000fea0003800000 */
.L_x_1:
[----:B------:R-:W1:Y:S01]  /*0140*/  LDCU UR4, c[0x0][0xc80] ;  /* 0x00019000ff0477ac */ /* 0x000e620008000800 */
[----:B------:R-:W-:Y:S01]  /*0150*/  HFMA2 R176, -RZ, RZ, 0, 5.9604644775390625e-08 ;  /* 0x00000001ffb07431 */ /* 0x000fe200000001ff */
[----:B-1----:R-:W-:-:S07]  /*0160*/  MOV R133, UR4 ;  /* 0x0000000400857c02 */ /* 0x002fce0008000f00 */
.L_x_0:
[----:B------:R-:W2:Y:S02]  /*0170*/  LDCU.64 UR4, c[0x0][0xcb0] ;  /* 0x00019600ff0477ac */ /* 0x000ea40008000a00 */
[----:B--2---:R-:W-:-:S04]  /*0180*/  UISETP.NE.U32.AND UP0, UPT, UR4, URZ, UPT ;  /* 0x000000ff0400728c */ /* 0x004fc8000bf05070 */
[----:B------:R-:W-:-:S09]  /*0190*/  UISETP.NE.AND.EX UP0, UPT, UR5, URZ, UPT, UP0 ;  /* 0x000000ff0500728c */ /* 0x000fd2000bf05300 */
[----:B------:R-:W-:Y:S05]  /*01a0*/  BRA.U UP0, `(.L_x_2) ;  /* 0x0000000100287547 */ /* 0x000fea000b800000 */
[----:B------:R-:W2:Y:S02]  /*01b0*/  LDCU.64 UR4, c[0x0][0xca8] ;  /* 0x00019500ff0477ac */ /* 0x000ea40008000a00 */
[----:B--2---:R-:W-:-:S04]  /*01c0*/  UISETP.NE.U32.AND UP0, UPT, UR4, URZ, UPT ;  /* 0x000000ff0400728c */ /* 0x004fc8000bf05070 */
[----:B------:R-:W-:-:S09]  /*01d0*/  UISETP.NE.AND.EX UP0, UPT, UR5, URZ, UPT, UP0 ;  /* 0x000000ff0500728c */ /* 0x000fd2000bf05300 */
[----:B------:R-:W-:Y:S05]  /*01e0*/  BRA.U !UP0, `(.L_x_3) ;  /* 0x0000000108107547 */ /* 0x000fea000b800000 */
[----:B------:R-:W2:Y:S01]  /*01f0*/  LDC.64 R130, c[0x0][0xca8] ;  /* 0x00032a00ff827b82 */ /* 0x000ea20000000a00 */
[----:B------:R-:W2:Y:S02]  /*0200*/  LDCU.64 UR4, c[0x0][0x358] ;  /* 0x00006b00ff0477ac */ /* 0x000ea40008000a00 */
[----:B--2---:R2:W5:Y:S01]  /*0210*/  LDG.E R130, desc[UR4][R130.64] ;  /* 0x0000000482827981 */ /* 0x004562000c1e1900 */
[----:B------:R-:W-:Y:S05]  /*0220*/  BRA `(.L_x_2) ;  /* 0x0000000000087947 */ /* 0x000fea0003800000 */
.L_x_3:
[----:B------:R-:W2:Y:S02]  /*0230*/  LDCU UR4, c[0x0][0xca0] ;  /* 0x00019400ff0477ac */ /* 0x000ea40008000800 */
[----:B--2---:R-:W-:Y:S02]  /*0240*/  MOV R130, UR4 ;  /* 0x0000000400827c02 */ /* 0x004fe40008000f00 */
.L_x_2:
[----:B------:R-:W-:Y:S01]  /*0250*/  IMAD.U32 R0, RZ, RZ, UR19 ;  /* 0x00000013ff007e24 */ /* 0x000fe2000f8e00ff */
[----:B------:R-:W-:Y:S04]  /*0260*/  BSSY.RECONVERGENT B0, `(.L_x_4) ;  /* 0x0000012000007945 */ /* 0x000fe80003800200 */
[C---:B------:R-:W-:Y:S02]  /*0270*/  ISETP.NE.OR P1, PT, R0.reuse, 0x1, !P4 ;  /* 0x000000010000780c */ /* 0x040fe40006725670 */
[----:B------:R-:W-:-:S11]  /*0280*/  ISETP.NE.OR P0, PT, R0, 0x3, !P4 ;  /* 0x000000030000780c */ /* 0x000fd60006705670 */
[----:B------:R-:W-:Y:S05]  /*0290*/  @P1 BRA `(.L_x_5) ;  /* 0x0000000000381947 */ /* 0x000fea0003800000 */
[----:B------:R-:W3:Y:S02]  /*02a0*/  LDCU.64 UR4, c[0x0][0x348] ;  /* 0x00006900ff0477ac */ /* 0x000ee40008000a00 */
[----:B---3--:R-:W-:Y:S02]  /*02b0*/  UIADD3 UR10, UP3, UPT, UR4, 0x80, URZ ;  /* 0x00000080040a7890 */ /* 0x008fe4000ff7e0ff */
[----:B------:R-:W-:Y:S02]  /*02c0*/  UIADD3 UR8, UP2, UPT, UR4, 0x180, URZ ;  /* 0x0000018004087890 */ /* 0x000fe4000ff5e0ff */
[----:B------:R-:W-:Y:S02]  /*02d0*/  UIADD3 UR6, UP1, UPT, UR4, 0x280, URZ ;  /* 0x0000028004067890 */ /* 0x000fe4000ff3e0ff */
[----:B------:R-:W-:Y:S02]  /*02e0*/  UIADD3 UR4, UP0, UPT, UR4, 0x380, URZ ;  /* 0x0000038004047890 */ /* 0x000fe4000ff1e0ff */
[----:B------:R-:W-:-:S02]  /*02f0*/  UIADD3.X UR11, UPT, UPT, URZ, UR5, URZ, UP3, !UPT ;  /* 0x00000005ff0b7290 */ /* 0x000fc40009ffe4ff */
[----:B------:R-:W-:Y:S02]  /*0300*/  UIADD3.X UR9, UPT, UPT, URZ, UR5, URZ, UP2, !UPT ;  /* 0x00000005ff097290 */ /* 0x000fe400097fe4ff */
[----:B------:R-:W-:Y:S02]  /*0310*/  UIADD3.X UR7, UPT, UPT, URZ, UR5, URZ, UP1, !UPT ;  /* 0x00000005ff077290 */ /* 0x000fe40008ffe4ff */
[----:B------:R-:W-:-:S03]  /*0320*/  UIADD3.X UR5, UPT, UPT, URZ, UR5, URZ, UP0, !UPT ;  /* 0x00000005ff057290 */ /* 0x000fc600087fe4ff */
[----:B------:R3:W-:Y:S02]  /*0330*/  UTMACCTL.PF [UR10] ;  /* 0x000000000a0079b9 */ /* 0x0007e40008040000 */
[----:B------:R3:W-:Y:S02]  /*0340*/  UTMACCTL.PF [UR8] ;  /* 0x00000000080079b9 */ /* 0x0007e40008040000 */
[----:B------:R3:W-:Y:S02]  /*0350*/  UTMACCTL.PF [UR6] ;  /* 0x00000000060079b9 */ /* 0x0007e40008040000 */
[----:B------:R3:W-:Y:S02]  /*0360*/  UTMACCTL.PF [UR4] ;  /* 0x00000000040079b9 */ /* 0x0007e40008040000 */
[----:B---3--:R-:W-:Y:S01]  /*0370*/  NOP ;  /* 0x0000000000007918 */ /* 0x008fe20000000000 */
.L_x_5:
[----:B------:R-:W-:Y:S05]  /*0380*/  BSYNC.RECONVERGENT B0 ;  /* 0x0000000000007941 */ /* 0x000fea0003800200 */
.L_x_4:
[----:B------:R-:W-:Y:S04]  /*0390*/  BSSY.RECONVERGENT B0, `(.L_x_6) ;  /* 0x000000a000007945 */ /* 0x000fe80003800200 */
[----:B------:R-:W-:Y:S05]  /*03a0*/  @P0 BRA `(.L_x_7) ;  /* 0x0000000000200947 */ /* 0x000fea0003800000 */
[----:B------:R-:W3:Y:S02]  /*03b0*/  LDCU.64 UR4, c[0x0][0x348] ;  /* 0x00006900ff0477ac */ /* 0x000ee40008000a00 */
[----:B---3--:R-:W-:Y:S02]  /*03c0*/  UIADD3 UR6, UP1, UPT, UR4, 0x980, URZ ;  /* 0x0000098004067890 */ /* 0x008fe4000ff3e0ff */
[----:B------:R-:W-:Y:S02]  /*03d0*/  UIADD3 UR4, UP0, UPT, UR4, 0xa80, URZ ;  /* 0x00000a8004047890 */ /* 0x000fe4000ff1e0ff */
[----:B------:R-:W-:Y:S02]  /*03e0*/  UIADD3.X UR7, UPT, UPT, URZ, UR5, URZ, UP1, !UPT ;  /* 0x00000005ff077290 */ /* 0x000fe40008ffe4ff */
[----:B------:R-:W-:-:S07]  /*03f0*/  UIADD3.X UR5, UPT, UPT, URZ, UR5, URZ, UP0, !UPT ;  /* 0x00000005ff057290 */ /* 0x000fce00087fe4ff */
[----:B------:R3:W-:Y:S02]  /*0400*/  UTMACCTL.PF [UR6] ;  /* 0x00000000060079b9 */ /* 0x0007e40008040000 */
[----:B------:R3:W-:Y:S02]  /*0410*/  UTMACCTL.PF [UR4] ;  /* 0x00000000040079b9 */ /* 0x0007e40008040000 */
[----:B---3--:R-:W-:Y:S01]  /*0420*/  NOP ;  /* 0x0000000000007918 */ /* 0x008fe20000000000 */
.L_x_7:
[----:B------:R-:W-:Y:S05]  /*0430*/  BSYNC.RECONVERGENT B0 ;  /* 0x0000000000007941 */ /* 0x000fea0003800200 */
.L_x_6:
[----:B------:R-:W3:Y:S01]  /*0440*/  LDCU.64 UR4, c[0x0][0xc88] ;  /* 0x00019100ff0477ac */ /* 0x000ee20008000a00 */
[----:B------:R-:W-:Y:S02]  /*0450*/  UISETP.EQ.U32.AND UP1, UPT, UR12, URZ, UPT ;  /* 0x000000ff0c00728c */ /* 0x000fe4000bf22070 */
[----:B------:R-:W-:Y:S02]  /*0460*/  UPLOP3.LUT UP3, UPT, UPT, UPT, UPT, 0x80, 0x8 ;  /* 0x000000000008789c */ /* 0x000fe40003f6f070 */
[----:B---3--:R-:W-:-:S04]  /*0470*/  UISETP.NE.U32.AND UP0, UPT, UR4, URZ, UPT ;  /* 0x000000ff0400728c */ /* 0x008fc8000bf05070 */
[----:B------:R-:W-:-:S04]  /*0480*/  UISETP.NE.AND.EX UP2, UPT, UR5, URZ, UPT, UP0 ;  /* 0x000000ff0500728c */ /* 0x000fc8000bf45300 */
[----:B------:R-:W-:-:S04]  /*0490*/  UISETP.EQ.OR.EX UP4, UPT, UR13, URZ, !UP2, UP1 ;  /* 0x000000ff0d00728c */ /* 0x000fc8000d782710 */
[----:B------:R-:W-:-:S06]  /*04a0*/  UP2UR UR4, UPR, URZ, 0x10 ;  /* 0x00000010ff047883 */ /* 0x000fcc0008000000 */
[----:B------:R-:W-:Y:S01]  /*04b0*/  MOV R180, UR4 ;  /* 0x0000000400b47c02 */ /* 0x000fe20008000f00 */
[----:B------:R-:W-:Y:S06]  /*04c0*/  BRA.U !UP4, `(.L_x_8) ;  /* 0x000000010c207547 */ /* 0x000fec000b800000 */
[----:B------:R-:W-:Y:S01]  /*04d0*/  UISETP.NE.U32.AND UP0, UPT, UR12, URZ, UPT ;  /* 0x000000ff0c00728c */ /* 0x000fe2000bf05070 */
[----:B-----5:R-:W-:Y:S01]  /*04e0*/  FSETP.NEU.AND P0, PT, R133, RZ, PT ;  /* 0x000000ff8500720b */ /* 0x020fe20003f0d000 */
[----:B------:R-:W-:Y:S02]  /*04f0*/  USEL UR4, URZ, 0xffffffff, UP2 ;  /* 0xffffffffff047887 */ /* 0x000fe40009000000 */
[----:B------:R-:W-:-:S10]  /*0500*/  UISETP.NE.AND.EX UP1, UPT, UR13, URZ, UPT, UP0 ;  /* 0x000000ff0d00728c */ /* 0x000fd4000bf25300 */
[----:B------:R-:W-:Y:S01]  /*0510*/  VOTEU.ANY UP0, P0 ;  /* 0x0000000000ff7886 */ /* 0x000fe20000000100 */
[----:B------:R-:W-:-:S04]  /*0520*/  @!UP1 USEL UR4, URZ, 0xffffffff, UP0 ;  /* 0xffffffffff049887 */ /* 0x000fc80008000000 */
[----:B------:R-:W-:-:S04]  /*0530*/  ULOP3.LUT UR4, UR4, 0x1, URZ, 0xc0, !UPT ;  /* 0x0000000104047892 */ /* 0x000fc8000f8ec0ff */
[----:B------:R-:W-:-:S11]  /*0540*/  UISETP.NE.U32.AND UP3, UPT, UR4, 0x1, UPT ;  /* 0x000000010400788c */ /* 0x000fd6000bf65070 */
.L_x_8:
[----:B-1----:R-:W1:Y:S01]  /*0550*/  SHFL.IDX PT, R2, R177, RZ, 0x1f ;  /* 0x00001fffb1027589 */ /* 0x002e6200000e0000 */
[----:B------:R-:W-:Y:S01]  /*0560*/  UISETP.NE.AND UP5, UPT, UR19, 0x2, UPT ;  /* 0x000000021300788c */ /* 0x000fe2000bfa5270 */
[----:B-1----:R-:W-:-:S13]  /*0570*/  ISETP.NE.AND P0, PT, R2, RZ, PT ;  /* 0x000000ff0200720c */ /* 0x002fda0003f05270 */
[----:B------:R-:W-:Y:S05]  /*0580*/  @P0 BRA `(.L_x_9) ;  /* 0x0000000000700947 */ /* 0x000fea0003800000 */
[----:B------:R-:W1:Y:S01]  /*0590*/  S2UR UR4, SR_CgaCtaId ;  /* 0x00000000000479c3 */ /* 0x000e620000008800 */
[----:B------:R-:W-:Y:S01]  /*05a0*/  UMOV UR5, 0x400 ;  /* 0x0000040000057882 */ /* 0x000fe20000000000 */
[----:B------:R-:W-:Y:S01]  /*05b0*/  UMOV UR8, 0x1 ;  /* 0x0000000100087882 */ /* 0x000fe20000000000 */
[----:B------:R-:W-:Y:S01]  /*05c0*/  UMOV UR6, 0x8 ;  /* 0x0000000800067882 */ /* 0x000fe20000000000 */
[----:B------:R-:W-:-:S04]  /*05d0*/  UIADD3 UR8, UPT, UPT, -UR8, 0x100000, URZ ;  /* 0x0010000008087890 */ /* 0x000fc8000fffe1ff */
[----:B------:R-:W-:Y:S02]  /*05e0*/  USHF.L.U32 UR9, UR8, 0xb, URZ ;  /* 0x0000000b08097899 */ /* 0x000fe400080006ff */
[----:B------:R-:W-:Y:S02]  /*05f0*/  USHF.L.U32 UR8, UR8, 0x1, URZ ;  /* 0x0000000108087899 */ /* 0x000fe400080006ff */
[----:B------:R-:W-:-:S04]  /*0600*/  UIADD3 UR6, UPT, UPT, -UR6, 0x100000, URZ ;  /* 0x0010000006067890 */ /* 0x000fc8000fffe1ff */
[----:B------:R-:W-:Y:S02]  /*0610*/  USHF.L.U32 UR7, UR6, 0xb, URZ ;  /* 0x0000000b06077899 */ /* 0x000fe400080006ff */
[----:B------:R-:W-:Y:S01]  /*0620*/  USHF.L.U32 UR6, UR6, 0x1, URZ ;  /* 0x0000000106067899 */ /* 0x000fe200080006ff */
[----:B------:R-:W-:Y:S01]  /*0630*/  ELECT P0, URZ, PT ;  /* 0x0000000000ff782f */ /* 0x000fe20003800000 */
[----:B-1----:R-:W-:Y:S01]  /*0640*/  ULEA UR4, UR4, UR5, 0x18 ;  /* 0x0000000504047291 */ /* 0x002fe2000f8ec0ff */
[----:B------:R-:W1:Y:S11]  /*0650*/  FENCE.VIEW.ASYNC.S ;  /* 0x00000000000073c6 */ /* 0x000e760000000000 */
[----:B-1----:R1:W3:Y:S01]  /*0660*/  SYNCS.EXCH.64 URZ, [UR4], UR8 ;  /* 0x0000000804ff75b2 */ /* 0x0022e20008000100 */
[----:B------:R1:W4:Y:S01]  /*0670*/  SYNCS.EXCH.64 URZ, [UR4+0x38], UR6 ;  /* 0x0000380604ff75b2 */ /* 0x0003220008000100 */
[----:B------:R1:W1:Y:S01]  /*0680*/  SYNCS.EXCH.64 URZ, [UR4+0x8], UR8 ;  /* 0x0000080804ff75b2 */ /* 0x0002620008000100 */
        /* <DEDUP_REMOVED lines=11> */
[----:B------:R-:W-:Y:S01]  /*0740*/  NOP ;  /* 0x0000000000007918 */ /* 0x000fe20000000000 */
.L_x_9:
[----:B------:R-:W2:Y:S01]  /*0750*/  SHFL.IDX PT, R2, R177, RZ, 0x1f ;  /* 0x00001fffb1027589 */ /* 0x000ea200000e0000 */
[----:B------:R-:W-:Y:S01]  /*0760*/  NOP ;  /* 0x0000000000007918 */ /* 0x000fe20000000000 */
[----:B--2---:R-:W-:-:S13]  /*0770*/  ISETP.NE.AND P0, PT, R2, 0x1, PT ;  /* 0x000000010200780c */ /* 0x004fda0003f05270 */
[----:B------:R-:W-:Y:S05]  /*0780*/  @P0 BRA `(.L_x_10) ;  /* 0x0000000000580947 */ /* 0x000fea0003800000 */
[----:B-1----:R-:W1:Y:S01]  /*0790*/  S2UR UR4, SR_CgaCtaId ;  /* 0x00000000000479c3 */ /* 0x002e620000008800 */
        /* <DEDUP_REMOVED lines=12> */
[----:B-1----:R2:W1:Y:S01]  /*0860*/  SYNCS.EXCH.64 URZ, [UR4+0x70], UR8 ;  /* 0x0000700804ff75b2 */ /* 0x0024620008000100 */
[----:B------:R2:W1:Y:S01]  /*0870*/  SYNCS.EXCH.64 URZ, [UR4+0x90], UR6 ;  /* 0x0000900604ff75b2 */ /* 0x0004620008000100 */
[----:B------:R2:W1:Y:S01]  /*0880*/  SYNCS.EXCH.64 URZ, [UR4+0x78], UR8 ;  /* 0x0000780804ff75b2 */ /* 0x0004620008000100 */
[----:B------:R2:W1:Y:S01]  /*0890*/  SYNCS.EXCH.64 URZ, [UR4+0x98], UR6 ;  /* 0x0000980604ff75b2 */ /* 0x0004620008000100 */
[----:B------:R2:W1:Y:S01]  /*08a0*/  SYNCS.EXCH.64 URZ, [UR4+0x80], UR8 ;  /* 0x0000800804ff75b2 */ /* 0x0004620008000100 */
[----:B------:R2:W1:Y:S01]  /*08b0*/  SYNCS.EXCH.64 URZ, [UR4+0xa0], UR6 ;  /* 0x0000a00604ff75b2 */ /* 0x0004620008000100 */
[----:B------:R2:W1:Y:S01]  /*08c0*/  SYNCS.EXCH.64 URZ, [UR4+0x88], UR8 ;  /* 0x0000880804ff75b2 */ /* 0x0004620008000100 */
[----:B------:R2:W1:Y:S02]  /*08d0*/  SYNCS.EXCH.64 URZ, [UR4+0xa8], UR6 ;  /* 0x0000a80604ff75b2 */ /* 0x0004640008000100 */
[----:B--2---:R-:W-:Y:S01]  /*08e0*/  NOP ;  /* 0x0000000000007918 */ /* 0x004fe20000000000 */
.L_x_10:
[----:B------:R-:W2:Y:S01]  /*08f0*/  SHFL.IDX PT, R2, R177, RZ, 0x1f ;  /* 0x00001fffb1027589 */ /* 0x000ea200000e0000 */
[----:B------:R-:W-:Y:S01]  /*0900*/  NOP ;  /* 0x0000000000007918 */ /* 0x000fe20000000000 */
[----:B--2---:R-:W-:-:S13]  /*0910*/  ISETP.NE.AND P0, PT, R2, 0x3, PT ;  /* 0x000000030200780c */ /* 0x004fda0003f05270 */
[----:B------:R-:W-:Y:S05]  /*0920*/  @P0 BRA `(.L_x_11) ;  /* 0x0000000000300947 */ /* 0x000fea0003800000 */
[----:B-1----:R-:W1:Y:S01]  /*0930*/  S2UR UR4, SR_CgaCtaId ;  /* 0x00000000000479c3 */ /* 0x002e620000008800 */
[----:B------:R-:W-:Y:S01]  /*0940*/  UMOV UR6, 0x400 ;  /* 0x0000040000067882 */ /* 0x000fe20000000000 */
[----:B------:R-:W-:Y:S01]  /*0950*/  UMOV UR5, 0x20 ;  /* 0x0000002000057882 */ /* 0x000fe20000000000 */
[----:B------:R-:W-:Y:S01]  /*0960*/  ELECT P0, URZ, PT ;  /* 0x0000000000ff782f */ /* 0x000fe20003800000 */
[----:B-1----:R-:W-:Y:S02]  /*0970*/  ULEA UR6, UR4, UR6, 0x18 ;  /* 0x0000000604067291 */ /* 0x002fe4000f8ec0ff */
[----:B------:R-:W-:-:S04]  /*0980*/  UIADD3 UR4, UPT, UPT, -UR5, 0x100000, URZ ;  /* 0x0010000005047890 */ /* 0x000fc8000fffe1ff */
[----:B------:R-:W-:Y:S02]  /*0990*/  USHF.L.U32 UR5, UR4, 0xb, URZ ;  /* 0x0000000b04057899 */ /* 0x000fe400080006ff */
[----:B------:R-:W-:Y:S01]  /*09a0*/  USHF.L.U32 UR4, UR4, 0x1, URZ ;  /* 0x0000000104047899 */ /* 0x000fe200080006ff */
[----:B------:R-:W1:Y:S11]  /*09b0*/  FENCE.VIEW.ASYNC.S ;  /* 0x00000000000073c6 */ /* 0x000e760000000000 */
[----:B-1----:R2:W1:Y:S01]  /*09c0*/  SYNCS.EXCH.64 URZ, [UR6+0xb0], UR4 ;  /* 0x0000b00406ff75b2 */ /* 0x0024620008000100 */
[----:B------:R2:W1:Y:S02]  /*09d0*/  SYNCS.EXCH.64 URZ, [UR6+0xb8], UR4 ;  /* 0x0000b80406ff75b2 */ /* 0x0004640008000100 */
[----:B--2---:R-:W-:Y:S01]  /*09e0*/  NOP ;  /* 0x0000000000007918 */ /* 0x004fe20000000000 */
.L_x_11:
[----:B------:R-:W2:Y:S01]  /*09f0*/  SHFL.IDX PT, R2, R177, RZ, 0x1f ;  /* 0x00001fffb1027589 */ /* 0x000ea200000e0000 */
[----:B------:R-:W-:Y:S01]  /*0a00*/  NOP ;  /* 0x0000000000007918 */ /* 0x000fe20000000000 */
[----:B--2---:R-:W-:-:S13]  /*0a10*/  ISETP.NE.AND P0, PT, R2, 0x4, PT ;  /* 0x000000040200780c */ /* 0x004fda0003f05270 */
[----:B------:R-:W-:Y:S05]  /*0a20*/  @P0 BRA `(.L_x_12) ;  /* 0x00000000004c0947 */ /* 0x000fea0003800000 */
[----:B-1----:R-:W1:Y:S01]  /*0a30*/  S2UR UR6, SR_CgaCtaId ;  /* 0x00000000000679c3 */ /* 0x002e620000008800 */
[----:B------:R-:W-:Y:S01]  /*0a40*/  UMOV UR4, 0x720 ;  /* 0x0000072000047882 */ /* 0x000fe20000000000 */
[----:B------:R-:W-:Y:S01]  /*0a50*/  UMOV UR5, 0x400 ;  /* 0x0000040000057882 */ /* 0x000fe20000000000 */
[----:B------:R-:W-:Y:S01]  /*0a60*/  USEL UR4, UR4, 0x620, UP3 ;  /* 0x0000062004047887 */ /* 0x000fe20009800000 */
[----:B------:R-:W-:Y:S01]  /*0a70*/  UMOV UR8, 0x1 ;  /* 0x0000000100087882 */ /* 0x000fe20000000000 */
[----:B------:R-:W-:Y:S01]  /*0a80*/  ELECT P0, URZ, PT ;  /* 0x0000000000ff782f */ /* 0x000fe20003800000 */
[----:B------:R-:W-:-:S04]  /*0a90*/  UIADD3 UR8, UPT, UPT, -UR8, 0x100000, URZ ;  /* 0x0010000008087890 */ /* 0x000fc8000fffe1ff */
[----:B------:R-:W-:Y:S02]  /*0aa0*/  USHF.L.U32 UR9, UR8, 0xb, URZ ;  /* 0x0000000b08097899 */ /* 0x000fe400080006ff */
[----:B------:R-:W-:Y:S02]  /*0ab0*/  USHF.L.U32 UR8, UR8, 0x1, URZ ;  /* 0x0000000108087899 */ /* 0x000fe400080006ff */
[----:B-1----:R-:W-:Y:S02]  /*0ac0*/  ULEA UR6, UR6, UR5, 0x18 ;  /* 0x0000000506067291 */ /* 0x002fe4000f8ec0ff */
[----:B------:R-:W-:-:S04]  /*0ad0*/  UIADD3 UR4, UPT, UPT, -UR4, 0x100000, URZ ;  /* 0x0010000004047890 */ /* 0x000fc8000fffe1ff */
[----:B------:R-:W-:Y:S02]  /*0ae0*/  USHF.L.U32 UR5, UR4, 0xb, URZ ;  /* 0x0000000b04057899 */ /* 0x000fe400080006ff */
[----:B------:R-:W-:Y:S01]  /*0af0*/  USHF.L.U32 UR4, UR4, 0x1, URZ ;  /* 0x0000000104047899 */ /* 0x000fe200080006ff */
[----:B------:R-:W1:Y:S03]  /*0b00*/  FENCE.VIEW.ASYNC.S ;  /* 0x00000000000073c6 */ /* 0x000e660000000000 */
[----:B-1----:R2:W1:Y:S08]  /*0b10*/  SYNCS.EXCH.64 URZ, [UR6+0xc0], UR8 ;  /* 0x0000c00806ff75b2 */ /* 0x0024700008000100 */
[----:B------:R2:W1:Y:S01]  /*0b20*/  SYNCS.EXCH.64 URZ, [UR6+0xd0], UR4 ;  /* 0x0000d00406ff75b2 */ /* 0x0004620008000100 */
[----:B------:R2:W1:Y:S01]  /*0b30*/  SYNCS.EXCH.64 URZ, [UR6+0xc8], UR8 ;  /* 0x0000c80806ff75b2 */ /* 0x0004620008000100 */
[----:B------:R2:W1:Y:S02]  /*0b40*/  SYNCS.EXCH.64 URZ, [UR6+0xd8], UR4 ;  /* 0x0000d80406ff75b2 */ /* 0x0004640008000100 */
[----:B--2---:R-:W-:Y:S01]  /*0b50*/  NOP ;  /* 0x0000000000007918 */ /* 0x004fe20000000000 */
.L_x_12:
        /* <DEDUP_REMOVED lines=18> */
[----:B------:R2:W1:Y:S02]  /*0c80*/  SYNCS.EXCH.64 URZ, [UR4+0xe8], UR6 ;  /* 0x0000e80604ff75b2 */ /* 0x0004640008000100 */
[----:B--2---:R-:W-:Y:S01]  /*0c90*/  NOP ;  /* 0x0000000000007918 */ /* 0x004fe20000000000 */
.L_x_13:
[----:B------:R-:W2:Y:S01]  /*0ca0*/  SHFL.IDX PT, R2, R177, RZ, 0x1f ;  /* 0x00001fffb1027589 */ /* 0x000ea200000e0000 */
[----:B------:R-:W-:Y:S01]  /*0cb0*/  ISETP.NE.OR P1, PT, RZ, UR19, !P4 ;  /* 0x00000013ff007c0c */ /* 0x000fe2000e725670 */
[----:B------:R-:W-:Y:S01]  /*0cc0*/  NOP ;  /* 0x0000000000007918 */ /* 0x000fe20000000000 */
[----:B--2---:R-:W-:-:S13]  /*0cd0*/  ISETP.NE.AND P0, PT, R2, 0x3, PT ;  /* 0x000000030200780c */ /* 0x004fda0003f05270 */
[----:B------:R-:W-:Y:S05]  /*0ce0*/  @P0 BRA `(.L_x_14) ;  /* 0x0000000000380947 */ /* 0x000fea0003800000 */
[----:B-1----:R-:W1:Y:S01]  /*0cf0*/  S2UR UR4, SR_CgaCtaId ;  /* 0x00000000000479c3 */ /* 0x002e620000008800 */
[----:B------:R-:W-:Y:S01]  /*0d00*/  UMOV UR5, 0x400 ;  /* 0x0000040000057882 */ /* 0x000fe20000000000 */
[----:B------:R-:W-:Y:S01]  /*0d10*/  UMOV UR6, 0x20 ;  /* 0x0000002000067882 */ /* 0x000fe20000000000 */
[----:B------:R-:W-:Y:S01]  /*0d20*/  ELECT P0, URZ, PT ;  /* 0x0000000000ff782f */ /* 0x000fe20003800000 */
[----:B------:R-:W-:-:S04]  /*0d30*/  UIADD3 UR6, UPT, UPT, -UR6, 0x100000, URZ ;  /* 0x0010000006067890 */ /* 0x000fc8000fffe1ff */
[----:B------:R-:W-:Y:S02]  /*0d40*/  USHF.L.U32 UR7, UR6, 0xb, URZ ;  /* 0x0000000b06077899 */ /* 0x000fe400080006ff */
[----:B------:R-:W-:Y:S02]  /*0d50*/  USHF.L.U32 UR6, UR6, 0x1, URZ ;  /* 0x0000000106067899 */ /* 0x000fe400080006ff */
[----:B-1----:R-:W-:Y:S01]  /*0d60*/  ULEA UR4, UR4, UR5, 0x18 ;  /* 0x0000000504047291 */ /* 0x002fe2000f8ec0ff */
[----:B------:R-:W1:Y:S11]  /*0d70*/  FENCE.VIEW.ASYNC.S ;  /* 0x00000000000073c6 */ /* 0x000e760000000000 */
[----:B-1----:R2:W1:Y:S01]  /*0d80*/  SYNCS.EXCH.64 URZ, [UR4+0xf0], UR6 ;  /* 0x0000f00604ff75b2 */ /* 0x0024620008000100 */
[----:B------:R2:W1:Y:S01]  /*0d90*/  SYNCS.EXCH.64 URZ, [UR4+0x100], UR6 ;  /* 0x0001000604ff75b2 */ /* 0x0004620008000100 */
[----:B------:R2:W1:Y:S01]  /*0da0*/  SYNCS.EXCH.64 URZ, [UR4+0xf8], UR6 ;  /* 0x0000f80604ff75b2 */ /* 0x0004620008000100 */
[----:B------:R2:W1:Y:S02]  /*0db0*/  SYNCS.EXCH.64 URZ, [UR4+0x108], UR6 ;  /* 0x0001080604ff75b2 */ /* 0x0004640008000100 */
[----:B--2---:R-:W-:Y:S01]  /*0dc0*/  NOP ;  /* 0x0000000000007918 */ /* 0x004fe20000000000 */
.L_x_14:
[----:B-1----:R-:W1:Y:S01]  /*0dd0*/  S2UR UR7, SR_CgaCtaId ;  /* 0x00000000000779c3 */ /* 0x002e620000008800 */
[----:B------:R-:W-:Y:S01]  /*0de0*/  VOTEU.ALL UP0, P1 ;  /* 0x0000000000ff7886 */ /* 0x000fe20000800000 */
[----:B------:R-:W-:Y:S01]  /*0df0*/  UMOV UR4, 0x80 ;  /* 0x0000008000047882 */ /* 0x000fe20000000000 */
[----:B------:R-:W-:Y:S01]  /*0e00*/  NOP ;  /* 0x0000000000007918 */ /* 0x000fe20000000000 */
[----:B------:R-:W-:Y:S01]  /*0e10*/  ISETP.NE.OR P4, PT, R0, 0x2, !P4 ;  /* 0x000000020000780c */ /* 0x000fe20006785670 */
[----:B------:R-:W-:Y:S01]  /*0e20*/  UISETP.NE.AND UP4, UPT, UR19, URZ, UPT ;  /* 0x000000ff1300728c */ /* 0x000fe2000bf85270 */
[----:B------:R-:W-:Y:S01]  /*0e30*/  LOP3.LUT R2, R184, 0x1f, RZ, 0xc0, !PT ;  /* 0x0000001fb8027812 */ /* 0x000fe200078ec0ff */
[----:B------:R-:W-:Y:S01]  /*0e40*/  @!UP0 UMOV UR6, 0x400 ;  /* 0x0000040000068882 */ /* 0x000fe20000000000 */
[----:B------:R-:W-:-:S04]  /*0e50*/  @!UP0 UIADD3 UR4, UPT, UPT, -UR4, 0x100000, URZ ;  /* 0x0010000004048890 */ /* 0x000fc8000fffe1ff */
[----:B------:R-:W-:Y:S02]  /*0e60*/  @!UP0 USHF.L.U32 UR5, UR4, 0xb, URZ ;  /* 0x0000000b04058899 */ /* 0x000fe400080006ff */
[----:B------:R-:W-:Y:S02]  /*0e70*/  @!UP0 USHF.L.U32 UR4, UR4, 0x1, URZ ;  /* 0x0000000104048899 */ /* 0x000fe400080006ff */
[----:B-1----:R-:W-:Y:S01]  /*0e80*/  @!UP0 ULEA UR6, UR7, UR6, 0x18 ;  /* 0x0000000607068291 */ /* 0x002fe2000f8ec0ff */
[----:B------:R-:W1:Y:S01]  /*0e90*/  LDCU UR7, c[0x0][0x36c] ;  /* 0x00006d80ff0777ac */ /* 0x000e620008000800 */
[----:B------:R-:W-:Y:S01]  /*0ea0*/  VOTEU.ALL UP0, P1 ;  /* 0x0000000000ff7886 */ /* 0x000fe20000800000 */
[----:B------:R-:W2:Y:S09]  /*0eb0*/  FENCE.VIEW.ASYNC.S ;  /* 0x00000000000073c6 */ /* 0x000eb20000000000 */
[----:B--2---:R2:W2:Y:S01]  /*0ec0*/  @!UP0 SYNCS.EXCH.64 URZ, [UR6+0x110], UR4 ;  /* 0x0001100406ff85b2 */ /* 0x0044a20008000100 */
[----:B-1----:R-:W-:-:S09]  /*0ed0*/  UISETP.EQ.U32.AND UP6, UPT, UR7, 0x1, UPT ;  /* 0x000000010700788c */ /* 0x002fd2000bfc2070 */
[----:B------:R-:W-:Y:S05]  /*0ee0*/  BRA.U !UP6, `(.L_x_15) ;  /* 0x000000010e087547 */ /* 0x000fea000b800000 */
[----:B--234-:R-:W-:Y:S01]  /*0ef0*/  UCGABAR_ARV ;  /* 0x00000000000079c7 */ /* 0x01cfe20008000000 */
[----:B------:R-:W-:Y:S05]  /*0f00*/  BRA `(.L_x_16) ;  /* 0x0000000000047947 */ /* 0x000fea0003800000 */
.L_x_15:
[----:B--234-:R-:W-:Y:S01]  /*0f10*/  NOP ;  /* 0x0000000000007918 */ /* 0x01cfe20000000000 */
.L_x_16:
[----:B------:R-:W1:Y:S01]  /*0f20*/  S2UR UR27, SR_CTAID.X ;  /* 0x00000000001b79c3 */ /* 0x000e620000002500 */
[----:B------:R-:W-:-:S05]  /*0f30*/  CS2R.32 R179, SR_CgaSize ;  /* 0x0000000000b37805 */ /* 0x000fca0000008a00 */
[----:B------:R-:W-:-:S05]  /*0f40*/  IMAD R179, R179, -0xa0, RZ ;  /* 0xffffff60b3b37824 */ /* 0x000fca00078e02ff */
[----:B------:R-:W-:-:S14]  /*0f50*/  R2UR UR5, R179 ;  /* 0x00000000b30572ca */ /* 0x000fdc00000e0000 */
[----:B------:R-:W2:Y:S01]  /*0f60*/  LDCU UR5, c[0x0][UR5+0x2b0] ;  /* 0x00005600050577ac */ /* 0x000ea20008000800 */
[----:B------:R-:W-:-:S05]  /*0f70*/  CS2R.32 R179, SR_CgaSize ;  /* 0x0000000000b37805 */ /* 0x000fca0000008a00 */
[----:B------:R-:W-:-:S05]  /*0f80*/  IMAD R179, R179, -0xa0, RZ ;  /* 0xffffff60b3b37824 */ /* 0x000fca00078e02ff */
[----:B------:R-:W-:-:S14]  /*0f90*/  R2UR UR4, R179 ;  /* 0x00000000b30472ca */ /* 0x000fdc00000e0000 */
[----:B------:R-:W3:Y:S01]  /*0fa0*/  LDCU UR4, c[0x0][UR4+0x2b4] ;  /* 0x00005680040477ac */ /* 0x000ee20008000800 */
[----:B------:R-:W4:Y:S01]  /*0fb0*/  S2UR UR24, SR_CTAID.Y ;  /* 0x00000000001879c3 */ /* 0x000f220000002600 */
[----:B------:R-:W-:-:S05]  /*0fc0*/  CS2R.32 R179, SR_CgaSize ;  /* 0x0000000000b37805 */ /* 0x000fca0000008a00 */
[----:B------:R-:W-:-:S05]  /*0fd0*/  IMAD R179, R179, -0xa0, RZ ;  /* 0xffffff60b3b37824 */ /* 0x000fca00078e02ff */
[----:B------:R-:W-:-:S14]  /*0fe0*/  R2UR UR7, R179 ;  /* 0x00000000b30772ca */ /* 0x000fdc00000e0000 */
[----:B------:R-:W3:Y:S01]  /*0ff0*/  LDCU UR7, c[0x0][UR7+0x2a0] ;  /* 0x00005400070777ac */ /* 0x000ee20008000800 */
[----:B------:R-:W-:-:S05]  /*1000*/  CS2R.32 R179, SR_CgaSize ;  /* 0x0000000000b37805 */ /* 0x000fca0000008a00 */
[----:B------:R-:W-:-:S05]  /*1010*/  IMAD R179, R179, -0xa0, RZ ;  /* 0xffffff60b3b37824 */ /* 0x000fca00078e02ff */
[----:B------:R-:W-:-:S14]  /*1020*/  R2UR UR8, R179 ;  /* 0x00000000b30872ca */ /* 0x000fdc00000e0000 */
[----:B------:R-:W3:Y:S01]  /*1030*/  LDCU UR8, c[0x0][UR8+0x2a4] ;  /* 0x00005480080877ac */ /* 0x000ee20008000800 */
[----:B------:R-:W3:Y:S01]  /*1040*/  S2UR UR9, SR_CgaCtaId ;  /* 0x00000000000979c3 */ /* 0x000ee20000008800 */
[----:B------:R-:W3:Y:S01]  /*1050*/  LDCU UR20, c[0x0][0xf24] ;  /* 0x0001e480ff1477ac */ /* 0x000ee20008000800 */
[----:B------:R-:W3:Y:S01]  /*1060*/  LDCU UR39, c[0x0][0xf24] ;  /* 0x0001e480ff2777ac */ /* 0x000ee20008000800 */
[----:B-1----:R-:W-:Y:S01]  /*1070*/  I2FP.F32.U32 R3, UR27 ;  /* 0x0000001b00037c45 */ /* 0x002fe20008201000 */
[----:B------:R-:W1:Y:S04]  /*1080*/  LDCU UR23, c[0x0][0xf30] ;  /* 0x0001e600ff1777ac */ /* 0x000e680008000800 */
[----:B--2---:R-:W-:Y:S01]  /*1090*/  FMUL R3, R3, UR5 ;  /* 0x0000000503037c20 */ /* 0x004fe20008400000 */
[----:B----4-:R-:W-:-:S05]  /*10a0*/  I2FP.F32.U32 R0, UR24 ;  /* 0x0000001800007c45 */ /* 0x010fca0008201000 */
[----:B------:R-:W2:Y:S01]  /*10b0*/  F2I.U32.TRUNC.NTZ R3, R3 ;  /* 0x0000000300037305 */ /* 0x000ea2000020f000 */
[----:B---3--:R-:W-:Y:S01]  /*10c0*/  FMUL R0, R0, UR4 ;  /* 0x0000000400007c20 */ /* 0x008fe20008400000 */
[----:B------:R-:W-:Y:S02]  /*10d0*/  USHF.L.U32 UR38, UR9, 0xb, URZ ;  /* 0x0000000b09267899 */ /* 0x000fe400080006ff */
[----:B------:R-:W-:-:S04]  /*10e0*/  USHF.L.U32 UR45, UR9, 0x7, URZ ;  /* 0x00000007092d7899 */ /* 0x000fc800080006ff */
[----:B------:R-:W3:Y:S01]  /*10f0*/  F2I.U32.TRUNC.NTZ R0, R0 ;  /* 0x0000000000007305 */ /* 0x000ee2000020f000 */
[----:B------:R-:W-:Y:S02]  /*1100*/  USHF.L.U32 UR18, UR9, 0x6, URZ ;  /* 0x0000000609127899 */ /* 0x000fe400080006ff */
[----:B------:R-:W-:Y:S02]  /*1110*/  ULOP3.LUT UR38, UR38, 0x3800, URZ, 0xc0, !UPT ;  /* 0x0000380026267892 */ /* 0x000fe4000f8ec0ff */
[----:B------:R-:W-:Y:S01]  /*1120*/  ULOP3.LUT UR45, UR45, 0x380, URZ, 0xc0, !UPT ;  /* 0x000003802d2d7892 */ /* 0x000fe2000f8ec0ff */
[----:B--2---:R-:W-:Y:S01]  /*1130*/  R2UR UR4, R3 ;  /* 0x00000000030472ca */ /* 0x004fe200000e0000 */
[----:B------:R-:W-:Y:S01]  /*1140*/  ULOP3.LUT UR18, UR18, 0xc0, URZ, 0xc0, !UPT ;  /* 0x000000c012127892 */ /* 0x000fe2000f8ec0ff */
[----:B---3--:R-:W-:Y:S02]  /*1150*/  R2UR UR6, R0 ;  /* 0x00000000000672ca */ /* 0x008fe400000e0000 */
[----:B------:R-:W-:-:S09]  /*1160*/  PRMT R0, RZ, 0x7610, R0 ;  /* 0x00007610ff007816 */ /* 0x000fd20000000000 */
[----:B------:R-:W-:-:S04]  /*1170*/  UIADD3 UR5, UPT, UPT, -UR4, URZ, URZ ;  /* 0x000000ff04057290 */ /* 0x000fc8000fffe1ff */
[----:B------:R-:W-:Y:S02]  /*1180*/  UIMAD UR5, UR7, UR5, UR27 ;  /* 0x00000005070572a4 */ /* 0x000fe4000f8e021b */
[----:B------:R-:W-:-:S04]  /*1190*/  UIADD3 UR4, UPT, UPT, -UR6, URZ, URZ ;  /* 0x000000ff06047290 */ /* 0x000fc8000fffe1ff */
[----:B------:R-:W-:Y:S01]  /*11a0*/  IMAD.U32 R179, RZ, RZ, UR5 ;  /* 0x00000005ffb37e24 */ /* 0x000fe2000f8e00ff */
[----:B------:R-:W-:-:S06]  /*11b0*/  UIMAD UR4, UR8, UR4, UR24 ;  /* 0x00000004080472a4 */ /* 0x000fcc000f8e0218 */
[----:B------:R-:W-:Y:S01]  /*11c0*/  IMAD.U32 R178, RZ, RZ, UR4 ;  /* 0x00000004ffb27e24 */ /* 0x000fe2000f8e00ff */
[----:B-1----:R-:W-:Y:S06]  /*11d0*/  BRA.U UP4, `(.L_x_17) ;  /* 0x0000000104807547 */ /* 0x002fec000b800000 */
[----:B------:R-:W-:Y:S02]  /*11e0*/  R2UR UR9, R178 ;  /* 0x00000000b20972ca */ /* 0x000fe400000e0000 */
[----:B------:R-:W-:-:S11]  /*11f0*/  R2UR UR14, R179 ;  /* 0x00000000b30e72ca */ /* 0x000fd600000e0000 */
[----:B------:R-:W-:-:S04]  /*1200*/  UISETP.NE.AND UP0, UPT, UR9, URZ, UPT ;  /* 0x000000ff0900728c */ /* 0x000fc8000bf05270 */
[----:B------:R-:W-:Y:S02]  /*1210*/  USEL UR5, URZ, 0x2, UP0 ;  /* 0x00000002ff057887 */ /* 0x000fe40008000000 */
[----:B------:R-:W-:Y:S02]  /*1220*/  USEL UR4, URZ, 0x4, UP0 ;  /* 0x00000004ff047887 */ /* 0x000fe40008000000 */
[----:B------:R-:W-:Y:S02]  /*1230*/  USEL UR7, URZ, 0x8, UP0 ;  /* 0x00000008ff077887 */ /* 0x000fe40008000000 */
[----:B------:R-:W-:Y:S02]  /*1240*/  USEL UR6, URZ, 0x10, UP0 ;  /* 0x00000010ff067887 */ /* 0x000fe40008000000 */
[----:B------:R-:W-:Y:S02]  /*1250*/  USEL UR8, URZ, 0x20, UP0 ;  /* 0x00000020ff087887 */ /* 0x000fe40008000000 */
[----:B------:R-:W-:-:S02]  /*1260*/  USEL UR12, URZ, 0x40, UP0 ;  /* 0x00000040ff0c7887 */ /* 0x000fc40008000000 */
[----:B------:R-:W-:Y:S02]  /*1270*/  USEL UR13, URZ, 0x80, UP0 ;  /* 0x00000080ff0d7887 */ /* 0x000fe40008000000 */
[----:B------:R-:W-:-:S04]  /*1280*/  UISETP.NE.AND UP0, UPT, UR9, URZ, UPT ;  /* 0x000000ff0900728c */ /* 0x000fc8000bf05270 */
[----:B------:R-:W-:-:S04]  /*1290*/  UISETP.EQ.OR UP0, UPT, UR14, URZ, !UP0 ;  /* 0x000000ff0e00728c */ /* 0x000fc8000c702670 */
[----:B------:R-:W-:Y:S02]  /*12a0*/  USEL UR11, URZ, 0x1, !UP0 ;  /* 0x00000001ff0b7887 */ /* 0x000fe4000c000000 */
[----:B------:R-:W-:-:S04]  /*12b0*/  UISETP.NE.AND UP0, UPT, UR14, 0x1, UPT ;  /* 0x000000010e00788c */ /* 0x000fc8000bf05270 */
[----:B------:R-:W-:Y:S02]  /*12c0*/  USEL UR10, UR5, 0x2, UP0 ;  /* 0x00000002050a7887 */ /* 0x000fe40008000000 */
[----:B------:R-:W-:-:S04]  /*12d0*/  UISETP.NE.AND UP0, UPT, UR14, 0x2, UPT ;  /* 0x000000020e00788c */ /* 0x000fc8000bf05270 */
[----:B------:R-:W-:Y:S02]  /*12e0*/  USEL UR4, UR4, 0x4, UP0 ;  /* 0x0000000404047887 */ /* 0x000fe40008000000 */
[----:B------:R-:W-:Y:S02]  /*12f0*/  UISETP.NE.AND UP0, UPT, UR14, 0x3, UPT ;  /* 0x000000030e00788c */ /* 0x000fe4000bf05270 */
[----:B------:R-:W-:Y:S02]  /*1300*/  UIADD3 UR4, UPT, UPT, UR4, UR10, UR11 ;  /* 0x0000000a04047290 */ /* 0x000fe4000fffe00b */
        /* <DEDUP_REMOVED lines=10> */
[----:B------:R-:W-:-:S04]  /*13b0*/  USEL UR5, UR13, 0x80, UP0 ;  /* 0x000000800d057887 */ /* 0x000fc80008000000 */
[----:B------:R-:W-:-:S06]  /*13c0*/  UIADD3 UR4, UPT, UPT, UR4, UR5, URZ ;  /* 0x0000000504047290 */ /* 0x000fcc000fffe0ff */
[----:B------:R-:W-:-:S07]  /*13d0*/  IMAD.U32 R0, RZ, RZ, UR4 ;  /* 0x00000004ff007e24 */ /* 0x000fce000f8e00ff */
.L_x_17:
[----:B------:R-:W1:Y:S01]  /*13e0*/  S2UR UR44, SR_CTAID.Z ;  /* 0x00000000002c79c3 */ /* 0x000e620000002700 */
[----:B------:R-:W-:-:S09]  /*13f0*/  UISETP.GE.AND UP0, UPT, UR20, 0x1, UPT ;  /* 0x000000011400788c */ /* 0x000fd2000bf06270 */
[----:B------:R-:W-:Y:S05]  /*1400*/  BRA.U !UP0, `(.L_x_18) ;  /* 0x0000000108d07547 */ /* 0x000fea000b800000 */
[----:B------:R-:W2:Y:S01]  /*1410*/  LDCU UR21, c[0x0][0xf0c] ;  /* 0x0001e180ff1577ac */ /* 0x000ea20008000800 */
[----:B------:R-:W3:Y:S01]  /*1420*/  LDCU.128 UR12, c[0x0][0xf10] ;  /* 0x0001e200ff0c77ac */ /* 0x000ee20008000c00 */
[----:B------:R-:W4:Y:S01]  /*1430*/  LDCU UR6, c[0x0][0x370] ;  /* 0x00006e00ff0677ac */ /* 0x000f220008000800 */
[----:B------:R-:W1:Y:S01]  /*1440*/  LDCU UR7, c[0x0][0x374] ;  /* 0x00006e80ff0777ac */ /* 0x000e620008000800 */
[----:B------:R-:W1:Y:S01]  /*1450*/  LDCU UR22, c[0x0][0xf20] ;  /* 0x0001e400ff1677ac */ /* 0x000e620008000800 */
[----:B--2---:R-:W-:Y:S02]  /*1460*/  UISETP.NE.AND UP0, UPT, UR21, 0x1, UPT ;  /* 0x000000011500788c */ /* 0x004fe4000bf05270 */
[----:B---3--:R-:W-:Y:S01]  /*1470*/  UIMAD.WIDE.U32 UR4, UR27, UR12, URZ ;  /* 0x0000000c1b0472a5 */ /* 0x008fe2000f8e00ff */
[----:B------:R-:W2:Y:S01]  /*1480*/  LDCU.64 UR8, c[0x0][0xf28] ;  /* 0x0001e500ff0877ac */ /* 0x000ea20008000a00 */
[----:B----4-:R-:W-:Y:S02]  /*1490*/  UIMAD.WIDE.U32 UR10, UR6, UR12, URZ ;  /* 0x0000000c060a72a5 */ /* 0x010fe4000f8e00ff */
[----:B------:R-:W-:-:S02]  /*14a0*/  USHF.R.U32.HI UR5, URZ, UR13, UR5 ;  /* 0x0000000dff057299 */ /* 0x000fc40008011605 */
[----:B------:R-:W-:Y:S02]  /*14b0*/  UISETP.NE.AND UP1, UPT, UR20, 0x1, UPT ;  /* 0x000000011400788c */ /* 0x000fe4000bf25270 */
[----:B------:R-:W-:Y:S01]  /*14c0*/  USEL UR5, UR27, UR5, !UP0 ;  /* 0x000000051b057287 */ /* 0x000fe2000c000000 */
[----:B------:R-:W-:Y:S01]  /*14d0*/  UMOV UR10, UR11 ;  /* 0x0000000b000a7c82 */ /* 0x000fe20008000000 */
[----:B------:R-:W-:Y:S02]  /*14e0*/  UIMAD.WIDE.U32 UR16, UR24, UR15, URZ ;  /* 0x0000000f181072a5 */ /* 0x000fe4000f8e00ff */
[----:B------:R-:W-:Y:S02]  /*14f0*/  @UP0 USHF.R.U32.HI UR6, URZ, UR13, UR10 ;  /* 0x0000000dff060299 */ /* 0x000fe4000801160a */
[----:B------:R-:W-:Y:S02]  /*1500*/  UISETP.NE.AND UP0, UPT, UR14, 0x1, UPT ;  /* 0x000000010e00788c */ /* 0x000fe4000bf05270 */
[----:B-1----:R-:W-:-:S02]  /*1510*/  UIMAD.WIDE.U32 UR10, UR7, UR15, URZ ;  /* 0x0000000f070a72a5 */ /* 0x002fc4000f8e00ff */
[----:B--2---:R-:W-:Y:S01]  /*1520*/  UIMAD.WIDE.U32 UR12, UR6, UR8, URZ ;  /* 0x00000008060c72a5 */ /* 0x004fe2000f8e00ff */
[----:B------:R-:W-:Y:S02]  /*1530*/  UMOV UR4, UR17 ;  /* 0x0000001100047c82 */ /* 0x000fe40008000000 */
[----:B------:R-:W-:Y:S02]  /*1540*/  USHF.R.U32.HI UR4, URZ, UR22, UR4 ;  /* 0x00000016ff047299 */ /* 0x000fe40008011604 */
[----:B------:R-:W-:Y:S02]  /*1550*/  UMOV UR10, UR11 ;  /* 0x0000000b000a7c82 */ /* 0x000fe40008000000 */
[----:B------:R-:W-:Y:S01]  /*1560*/  UMOV UR12, UR13 ;  /* 0x0000000d000c7c82 */ /* 0x000fe20008000000 */
[----:B------:R-:W-:Y:S02]  /*1570*/  @UP0 USHF.R.U32.HI UR7, URZ, UR22, UR10 ;  /* 0x00000016ff070299 */ /* 0x000fe4000801160a */
[----:B------:R-:W-:-:S02]  /*1580*/  USEL UR4, UR24, UR4, !UP0 ;  /* 0x0000000418047287 */ /* 0x000fc4000c000000 */
[----:B------:R-:W-:Y:S02]  /*1590*/  UIMAD.WIDE.U32 UR10, UR7, UR8, URZ ;  /* 0x00000008070a72a5 */ /* 0x000fe4000f8e00ff */
[----:B------:R-:W-:Y:S02]  /*15a0*/  @UP1 USHF.R.U32.HI UR6, URZ, UR9, UR12 ;  /* 0x00000009ff061299 */ /* 0x000fe4000801160c */
[----:B------:R-:W-:-:S03]  /*15b0*/  UIMAD.WIDE.U32 UR12, UR4, UR8, URZ ;  /* 0x00000008040c72a5 */ /* 0x000fc6000f8e00ff */
[----:B------:R-:W-:Y:S02]  /*15c0*/  UMOV UR10, UR11 ;  /* 0x0000000b000a7c82 */ /* 0x000fe40008000000 */
[----:B------:R-:W-:Y:S02]  /*15d0*/  @UP1 USHF.R.U32.HI UR7, URZ, UR9, UR10 ;  /* 0x00000009ff071299 */ /* 0x000fe4000801160a */
[----:B------:R-:W-:Y:S02]  /*15e0*/  UIMAD UR10, UR6, UR20, URZ ;  /* 0x00000014060a72a4 */ /* 0x000fe4000f8e02ff */
[----:B------:R-:W-:-:S04]  /*15f0*/  UIMAD UR7, UR7, UR20, URZ ;  /* 0x00000014070772a4 */ /* 0x000fc8000f8e02ff */
[----:B------:R-:W-:-:S03]  /*1600*/  UISETP.GE.AND UP0, UPT, UR4, UR7, UPT ;  /* 0x000000070400728c */ /* 0x000fc6000bf06270 */
[----:B------:R-:W-:Y:S01]  /*1610*/  UMOV UR7, UR13 ;  /* 0x0000000d00077c82 */ /* 0x000fe20008000000 */
[----:B------:R-:W-:Y:S02]  /*1620*/  UISETP.GE.OR UP0, UPT, UR5, UR10, UP0 ;  /* 0x0000000a0500728c */ /* 0x000fe40008706670 */
[----:B------:R-:W-:Y:S02]  /*1630*/  UIMAD.WIDE.U32 UR10, UR5, UR8, URZ ;  /* 0x00000008050a72a5 */ /* 0x000fe4000f8e00ff */
[----:B------:R-:W-:Y:S02]  /*1640*/  USHF.R.U32.HI UR7, URZ, UR9, UR7 ;  /* 0x00000009ff077299 */ /* 0x000fe40008011607 */
[----:B------:R-:W-:Y:S02]  /*1650*/  UIADD3 UR10, UPT, UPT, -UR4, URZ, URZ ;  /* 0x000000ff040a7290 */ /* 0x000fe4000fffe1ff */
[----:B------:R-:W-:Y:S02]  /*1660*/  USEL UR7, UR4, UR7, !UP1 ;  /* 0x0000000704077287 */ /* 0x000fe4000c800000 */
[----:B------:R-:W-:Y:S01]  /*1670*/  UIMAD UR10, UR14, UR10, UR24 ;  /* 0x0000000a0e0a72a4 */ /* 0x000fe2000f8e0218 */
[----:B------:R-:W-:Y:S01]  /*1680*/  @!UP0 UMOV UR8, UR11 ;  /* 0x0000000b00088c82 */ /* 0x000fe20008000000 */
[----:B------:R-:W-:-:S02]  /*1690*/  UIADD3 UR11, UPT, UPT, -UR5, URZ, URZ ;  /* 0x000000ff050b7290 */ /* 0x000fc4000fffe1ff */
[----:B------:R-:W-:Y:S02]  /*16a0*/  @!UP0 USHF.R.U32.HI UR8, URZ, UR9, UR8 ;  /* 0x00000009ff088299 */ /* 0x000fe40008011608 */
[----:B------:R-:W-:Y:S02]  /*16b0*/  UIADD3 UR9, UPT, UPT, -UR7, URZ, URZ ;  /* 0x000000ff07097290 */ /* 0x000fe4000fffe1ff */
[----:B------:R-:W-:Y:S02]  /*16c0*/  @!UP0 USEL UR8, UR5, UR8, !UP1 ;  /* 0x0000000805088287 */ /* 0x000fe4000c800000 */
[----:B------:R-:W-:Y:S02]  /*16d0*/  UIMAD UR9, UR20, UR9, UR4 ;  /* 0x00000009140972a4 */ /* 0x000fe4000f8e0204 */
[----:B------:R-:W-:Y:S02]  /*16e0*/  @!UP0 UIADD3 UR7, UPT, UPT, UR7, -UR8, URZ ;  /* 0x8000000807078290 */ /* 0x000fe4000fffe0ff */
[----:B------:R-:W-:-:S02]  /*16f0*/  @!UP0 UIMAD UR6, UR9, UR6, UR8 ;  /* 0x00000006090682a4 */ /* 0x000fc4000f8e0208 */
[----:B------:R-:W-:Y:S02]  /*1700*/  @!UP0 UIMAD UR4, UR7, UR20, UR5 ;  /* 0x00000014070482a4 */ /* 0x000fe4000f8e0205 */
[----:B------:R-:W-:Y:S02]  /*1710*/  UIMAD UR27, UR21, UR11, UR27 ;  /* 0x0000000b151b72a4 */ /* 0x000fe4000f8e021b */
[----:B------:R-:W-:Y:S01]  /*1720*/  UIMAD UR24, UR4, UR14, UR10 ;  /* 0x0000000e041872a4 */ /* 0x000fe2000f8e020a */
[----:B------:R-:W-:Y:S02]  /*1730*/  @!UP0 UMOV UR5, UR6 ;  /* 0x0000000600058c82 */ /* 0x000fe40008000000 */
[----:B------:R-:W-:-:S12]  /*1740*/  UIMAD UR27, UR5, UR21, UR27 ;  /* 0x00000015051b72a4 */ /* 0x000fd8000f8e021b */
.L_x_18:
[----:B------:R-:W-:-:S09]  /*1750*/  UISETP.NE.AND UP0, UPT, UR23, 0x1, UPT ;  /* 0x000000011700788c */ /* 0x000fd2000bf05270 */
[----:B------:R-:W-:Y:S05]  /*1760*/  BRA.U UP0, `(.L_x_19) ;  /* 0x0000000100407547 */ /* 0x000fea000b800000 */
[----:B------:R-:W2:Y:S01]  /*1770*/  LDCU.128 UR8, c[0x0][0xf10] ;  /* 0x0001e200ff0877ac */ /* 0x000ea20008000c00 */
[----:B------:R-:W3:Y:S01]  /*1780*/  LDCU UR12, c[0x0][0xf0c] ;  /* 0x0001e180ff0c77ac */ /* 0x000ee20008000800 */
[----:B------:R-:W4:Y:S01]  /*1790*/  LDCU UR13, c[0x0][0xf20] ;  /* 0x0001e400ff0d77ac */ /* 0x000f220008000800 */
[----:B--2---:R-:W-:Y:S02]  /*17a0*/  UIMAD.WIDE.U32 UR4, UR27, UR8, URZ ;  /* 0x000000081b0472a5 */ /* 0x004fe4000f8e00ff */
[----:B------:R-:W-:Y:S02]  /*17b0*/  UIMAD.WIDE.U32 UR6, UR24, UR11, URZ ;  /* 0x0000000b180672a5 */ /* 0x000fe4000f8e00ff */
[----:B---3--:R-:W-:Y:S02]  /*17c0*/  UISETP.NE.AND UP0, UPT, UR12, 0x1, UPT ;  /* 0x000000010c00788c */ /* 0x008fe4000bf05270 */
[----:B------:R-:W-:-:S03]  /*17d0*/  USHF.R.U32.HI UR5, URZ, UR9, UR5 ;  /* 0x00000009ff057299 */ /* 0x000fc60008011605 */
[----:B------:R-:W-:Y:S01]  /*17e0*/  UMOV UR4, UR7 ;  /* 0x0000000700047c82 */ /* 0x000fe20008000000 */
[----:B------:R-:W-:Y:S02]  /*17f0*/  USEL UR5, UR27, UR5, !UP0 ;  /* 0x000000051b057287 */ /* 0x000fe4000c000000 */
[----:B------:R-:W-:Y:S02]  /*1800*/  UISETP.NE.AND UP0, UPT, UR10, 0x1, UPT ;  /* 0x000000010a00788c */ /* 0x000fe4000bf05270 */
[----:B----4-:R-:W-:-:S04]  /*1810*/  USHF.R.U32.HI UR4, URZ, UR13, UR4 ;  /* 0x0000000dff047299 */ /* 0x010fc80008011604 */
[----:B------:R-:W-:-:S04]  /*1820*/  USEL UR4, UR24, UR4, !UP0 ;  /* 0x0000000418047287 */ /* 0x000fc8000c000000 */
[----:B------:R-:W-:Y:S02]  /*1830*/  UIADD3 UR6, UPT, UPT, UR5, -UR4, URZ ;  /* 0x8000000405067290 */ /* 0x000fe4000fffe0ff */
[----:B------:R-:W-:Y:S02]  /*1840*/  UIADD3 UR4, UPT, UPT, -UR5, UR4, URZ ;  /* 0x0000000405047290 */ /* 0x000fe4000fffe1ff */
[----:B------:R-:W-:Y:S02]  /*1850*/  UIMAD UR24, UR6, UR10, UR24 ;  /* 0x0000000a061872a4 */ /* 0x000fe4000f8e0218 */
[----:B------:R-:W-:-:S12]  /*1860*/  UIMAD UR27, UR4, UR12, UR27 ;  /* 0x0000000c041b72a4 */ /* 0x000fd8000f8e021b */
.L_x_19:
[----:B------:R-:W-:Y:S01]  /*1870*/  UISETP.NE.AND UP0, UPT, UR19, 0x2, UPT ;  /* 0x000000021300788c */ /* 0x000fe2000bf05270 */
[----:B------:R-:W-:Y:S09]  /*1880*/  BRA.U !UP6, `(.L_x_20) ;  /* 0x000000010e0c7547 */ /* 0x000ff2000b800000 */
[----:B------:R-:W-:Y:S01]  /*1890*/  UCGABAR_WAIT ;  /* 0x0000000000007dc7 */ /* 0x000fe20008000000 */
[----:B------:R-:W-:Y:S01]  /*18a0*/  CCTL.IVALL ;  /* 0x00000000ff00798f */ /* 0x000fe20002000000 */
[----:B------:R-:W-:Y:S05]  /*18b0*/  BRA `(.L_x_21) ;  /* 0x0000000000047947 */ /* 0x000fea0003800000 */
.L_x_20:
[----:B------:R-:W-:Y:S06]  /*18c0*/  BAR.SYNC.DEFER_BLOCKING 0x0 ;  /* 0x0000000000007b1d */ /* 0x000fec0000010000 */
.L_x_21:
[----:B------:R-:W-:Y:S05]  /*18d0*/  BRA.U UP0, `(.L_x_22) ;  /* 0x0000001500dc7547 */ /* 0x000fea000b800000 */
[----:B------:R-:W2:Y:S01]  /*18e0*/  LDCU UR6, c[0x0][0x38c] ;  /* 0x00007180ff0677ac */ /* 0x000ea20008000800 */
[----:B------:R-:W3:Y:S01]  /*18f0*/  S2UR UR8, SR_CgaCtaId ;  /* 0x00000000000879c3 */ /* 0x000ee20000008800 */
[----:B------:R-:W-:Y:S01]  /*1900*/  PLOP3.LUT P2, PT, PT, PT, UP3, 0x80, 0x8 ;  /* 0x000000000008781c */ /* 0x000fe20003f4f038 */
[----:B------:R-:W-:Y:S01]  /*1910*/  IMAD.MOV.U32 R12, RZ, RZ, 0x1 ;  /* 0x00000001ff0c7424 */ /* 0x000fe200078e00ff */
[----:B------:R-:W-:Y:S01]  /*1920*/  UMOV UR7, 0x400 ;  /* 0x0000040000077882 */ /* 0x000fe20000000000 */
[----:B------:R-:W-:Y:S01]  /*1930*/  UISETP.NE.AND UP1, UPT, UR19, URZ, UPT ;  /* 0x000000ff1300728c */ /* 0x000fe2000bf25270 */
[----:B------:R-:W-:Y:S01]  /*1940*/  ISETP.EQ.OR P3, PT, R2, RZ, P4 ;  /* 0x000000ff0200720c */ /* 0x000fe20002762670 */
[----:B------:R-:W-:Y:S01]  /*1950*/  USEL UR37, URZ, 0x1, UP5 ;  /* 0x00000001ff257887 */ /* 0x000fe2000a800000 */
[----:B------:R-:W-:Y:S02]  /*1960*/  PLOP3.LUT P2, PT, P2, PT, PT, 0x8, 0x80 ;  /* 0x000000000080781c */ /* 0x000fe4000174e170 */
[----:B------:R-:W-:Y:S01]  /*1970*/  CS2R R10, SRZ ;  /* 0x00000000000a7805 */ /* 0x000fe2000001ff00 */
[----:B------:R-:W-:Y:S01]  /*1980*/  IMAD.MOV.U32 R9, RZ, RZ, RZ ;  /* 0x000000ffff097224 */ /* 0x000fe200078e00ff */
[----:B------:R-:W4:Y:S01]  /*1990*/  LDCU UR52, c[0x0][0x370] ;  /* 0x00006e00ff3477ac */ /* 0x000f220008000800 */
[----:B------:R-:W-:Y:S01]  /*19a0*/  IMAD.MOV.U32 R8, RZ, RZ, 0x1 ;  /* 0x00000001ff087424 */ /* 0x000fe200078e00ff */
[----:B------:R-:W1:Y:S01]  /*19b0*/  LDCU.64 UR30, c[0x0][0x348] ;  /* 0x00006900ff1e77ac */ /* 0x000e620008000a00 */
[----:B--2---:R-:W-:-:S02]  /*19c0*/  UIADD3 UR5, UPT, UPT, UR6, 0x7f, URZ ;  /* 0x0000007f06057890 */ /* 0x004fc4000fffe0ff */
[----:B------:R-:W-:Y:S02]  /*19d0*/  UIADD3 UR58, UPT, UPT, UR6, 0xfe, URZ ;  /* 0x000000fe063a7890 */ /* 0x000fe4000fffe0ff */
[----:B------:R-:W-:Y:S02]  /*19e0*/  USHF.R.S32.HI UR4, URZ, 0x1f, UR5 ;  /* 0x0000001fff047899 */ /* 0x000fe40008011405 */
[----:B---3--:R-:W-:Y:S02]  /*19f0*/  USHF.L.U32 UR56, UR8, 0x5, URZ ;  /* 0x0000000508387899 */ /* 0x008fe400080006ff */
[----:B------:R-:W-:Y:S02]  /*1a00*/  ULEA.HI UR4, UR4, UR5, URZ, 0x7 ;  /* 0x0000000504047291 */ /* 0x000fe4000f8f38ff */
[----:B------:R-:W-:Y:S02]  /*1a10*/  UIADD3 UR5, UPT, UPT, UR6, -0x1, URZ ;  /* 0xffffffff06057890 */ /* 0x000fe4000fffe0ff */
[----:B------:R-:W-:-:S02]  /*1a20*/  USHF.R.S32.HI UR54, URZ, 0x7, UR4 ;  /* 0x00000007ff367899 */ /* 0x000fc40008011404 */
[----:B------:R-:W-:Y:S02]  /*1a30*/  UISETP.GE.U32.AND UP2, UPT, UR5, -0xff, UPT ;  /* 0xffffff010500788c */ /* 0x000fe4000bf46070 */
[----:B------:R-:W-:Y:S02]  /*1a40*/  UISETP.LT.U32.AND UP0, UPT, UR54, 0x7, UPT ;  /* 0x000000073600788c */ /* 0x000fe4000bf01070 */
[----:B------:R-:W-:Y:S02]  /*1a50*/  ULEA UR6, UR8, UR7, 0x18 ;  /* 0x0000000708067291 */ /* 0x000fe4000f8ec0ff */
[----:B------:R-:W-:Y:S02]  /*1a60*/  USEL UR53, UR54, 0x7, UP0 ;  /* 0x0000000736357887 */ /* 0x000fe40008000000 */
[----:B------:R-:W-:Y:S02]  /*1a70*/  USHF.R.U32.HI UR57, URZ, 0x9, UR45 ;  /* 0x00000009ff397899 */ /* 0x000fe4000801162d */
[----:B------:R-:W-:-:S02]  /*1a80*/  UIADD3 UR15, UPT, UPT, UR53, -0x1, URZ ;  /* 0xffffffff350f7890 */ /* 0x000fc4000fffe0ff */
[----:B------:R-:W-:Y:S01]  /*1a90*/  @UP2 UIADD3 UR15, UPT, UPT, UR53, URZ, URZ ;  /* 0x000000ff350f2290 */ /* 0x000fe2000fffe0ff */
[----:B------:R-:W2:Y:S01]  /*1aa0*/  LDCU UR51, c[0x0][0x374] ;  /* 0x00006e80ff3377ac */ /* 0x000ea20008000800 */
[----:B------:R-:W-:Y:S02]  /*1ab0*/  ULOP3.LUT UR56, UR56, 0xe0, URZ, 0xe2, !UPT ;  /* 0x000000e038387892 */ /* 0x000fe4000f8ee2ff */
[----:B------:R-:W-:Y:S02]  /*1ac0*/  USEL UR37, UR37, 0x2, UP1 ;  /* 0x0000000225257887 */ /* 0x000fe40008800000 */
[----:B------:R-:W-:Y:S02]  /*1ad0*/  UIADD3 UR48, UPT, UPT, UR6, 0x33200, UR45 ;  /* 0x0003320006307890 */ /* 0x000fe4000fffe02d */
[----:B------:R-:W-:Y:S02]  /*1ae0*/  UIADD3 UR55, UPT, UPT, UR54, -UR53, URZ ;  /* 0x8000003536377290 */ /* 0x000fe4000fffe0ff */
[----:B------:R-:W-:Y:S01]  /*1af0*/  UIADD3 UR15, UPT, UPT, UR15, 0x1, URZ ;  /* 0x000000010f0f7890 */ /* 0x000fe2000fffe0ff */
[----:B-1--4-:R-:W-:-:S11]  /*1b00*/  UMOV UR14, URZ ;  /* 0x000000ff000e7c82 */ /* 0x012fd60008000000 */
.L_x_46:
[----:B-1----:R-:W1:Y:S02]  /*1b10*/  S2UR UR4, SR_CgaCtaId ;  /* 0x00000000000479c3 */ /* 0x002e640000008800 */
[----:B-1----:R-:W-:-:S09]  /*1b20*/  UISETP.NE.AND UP0, UPT, UR4, URZ, UPT ;  /* 0x000000ff0400728c */ /* 0x002fd2000bf05270 */
[----:B---3--:R-:W-:Y:S05]  /*1b30*/  BRA.U UP0, `(.L_x_23) ;  /* 0x0000000100287547 */ /* 0x008fea000b800000 */
[----:B------:R-:W-:Y:S02]  /*1b40*/  LEA R0, R9, UR6, 0x3 ;  /* 0x0000000609007c11 */ /* 0x000fe4000f8e18ff */
[----:B------:R-:W-:-:S04]  /*1b50*/  SHF.L.U32 R3, R8, 0x1f, RZ ;  /* 0x0000001f08037819 */ /* 0x000fc800000006ff */
[----:B------:R-:W1:Y:S02]  /*1b60*/  SYNCS.PHASECHK.TRANS64.TRYWAIT P0, [R0+URZ+0x100], R3 ;  /* 0x00010003000075a7 */ /* 0x000e6400080011ff */
[----:B-1----:R-:W-:Y:S05]  /*1b70*/  @!P0 BRA `(.L_x_24) ;  /* 0x0000011400148947 */ /* 0x002fea0003800000 */
.L_x_197:
[----:B------:R3:W-:Y:S01]  /*1b80*/  SYNCS.ARRIVE.TRANS64.A1T0 RZ, [R0+URZ+0xf0], RZ ;  /* 0x0000f0ff00ff79a7 */ /* 0x0007e200081000ff */
[----:B------:R-:W-:-:S05]  /*1b90*/  VIADD R9, R9, 0x1 ;  /* 0x0000000109097836 */ /* 0x000fca0000000000 */
[----:B------:R-:W-:-:S04]  /*1ba0*/  ISETP.NE.AND P0, PT, R9, 0x2, PT ;  /* 0x000000020900780c */ /* 0x000fc80003f05270 */
[----:B-1----:R-:W-:Y:S02]  /*1bb0*/  SEL R3, RZ, 0x1, P0 ;  /* 0x00000001ff037807 */ /* 0x002fe40000000000 */
[----:B------:R-:W-:Y:S02]  /*1bc0*/  SEL R9, R9, RZ, P0 ;  /* 0x000000ff09097207 */ /* 0x000fe40000000000 */
[----:B------:R-:W-:Y:S02]  /*1bd0*/  LOP3.LUT R8, R8, R3, RZ, 0x3c, !PT ;  /* 0x0000000308087212 */ /* 0x000fe400078e3cff */
.L_x_23:
[----:B------:R-:W-:Y:S01]  /*1be0*/  ULEA UR4, UR14, UR6, 0x3 ;  /* 0x000000060e047291 */ /* 0x000fe2000f8e18ff */
[----:B---3--:R-:W-:Y:S01]  /*1bf0*/  SHF.L.U32 R0, R12, 0x1f, RZ ;  /* 0x0000001f0c007819 */ /* 0x008fe200000006ff */
[----:B------:R-:W-:Y:S02]  /*1c00*/  UISETP.GE.U32.AND UP0, UPT, UR58, 0xff, UPT ;  /* 0x000000ff3a00788c */ /* 0x000fe4000bf06070 */
[----:B------:R-:W-:Y:S02]  /*1c10*/  USHF.L.U32 UR43, UR27, 0x7, URZ ;  /* 0x000000071b2b7899 */ /* 0x000fe400080006ff */
[----:B------:R-:W-:Y:S02]  /*1c20*/  ULEA UR35, UR24, UR56, 0x8 ;  /* 0x0000003818237291 */ /* 0x000fe4000f8e40ff */
[----:B------:R-:W-:Y:S01]  /*1c30*/  ULEA UR19, UR24, UR57, 0x1 ;  /* 0x0000003918137291 */ /* 0x000fe2000f8e08ff */
[----:B------:R1:W3:Y:S01]  /*1c40*/  SYNCS.PHASECHK.TRANS64.TRYWAIT P1, [UR4+0x38], R0 ;  /* 0x00003800ff0075a7 */ /* 0x0002e20008021104 */
[----:B------:R-:W-:Y:S01]  /*1c50*/  UMOV UR12, URZ ;  /* 0x000000ff000c7c82 */ /* 0x000fe20008000000 */
[----:B------:R-:W-:Y:S09]  /*1c60*/  BRA.U !UP0, `(.L_x_25) ;  /* 0x0000000508107547 */ /* 0x000ff2000b800000 */
[----:B------:R-:W-:Y:S01]  /*1c70*/  UMOV UR4, UR14 ;  /* 0x0000000e00047c82 */ /* 0x000fe20008000000 */
[----:B------:R-:W-:-:S05]  /*1c80*/  UMOV UR28, URZ ;  /* 0x000000ff001c7c82 */ /* 0x000fca0008000000 */
.L_x_33:
[----:B------:R-:W-:Y:S01]  /*1c90*/  ULEA UR41, UR4, UR6, 0x3 ;  /* 0x0000000604297291 */ /* 0x000fe2000f8e18ff */
[----:B---3--:R-:W-:Y:S01]  /*1ca0*/  @!P4 MOV R2, 0x6600 ;  /* 0x000066000002c802 */ /* 0x008fe20000000f00 */
[----:B--23--:R-:W-:Y:S10]  /*1cb0*/  @P1 BRA `(.L_x_26) ;  /* 0x00000000000c1947 */ /* 0x00cff40003800000 */
[----:B------:R-:W-:-:S04]  /*1cc0*/  SHF.L.U32 R3, R12, 0x1f, RZ ;  /* 0x0000001f0c037819 */ /* 0x000fc800000006ff */
[----:B------:R-:W3:Y:S02]  /*1cd0*/  SYNCS.PHASECHK.TRANS64.TRYWAIT P0, [UR41+0x38], R3 ;  /* 0x00003803ff0075a7 */ /* 0x000ee40008001129 */
[----:B---3--:R-:W-:Y:S05]  /*1ce0*/  @!P0 BRA `(.L_x_27) ;  /* 0x0000011000cc8947 */ /* 0x008fea0003800000 */
.L_x_26:
[----:B------:R3:W-:Y:S01]  /*1cf0*/  @!P4 SYNCS.ARRIVE.TRANS64 RZ, [UR41], R2 ;  /* 0x00000002ffffc9a7 */ /* 0x0007e20008000029 */
[----:B------:R-:W-:-:S04]  /*1d00*/  ULOP3.LUT UR5, UR37, 0x2, URZ, 0xfc, !UPT ;  /* 0x0000000225057892 */ /* 0x000fc8000f8efcff */
[----:B------:R-:W-:-:S09]  /*1d10*/  UISETP.NE.AND UP0, UPT, UR5, 0x2, UPT ;  /* 0x000000020500788c */ /* 0x000fd2000bf05270 */
[----:B------:R-:W-:Y:S05]  /*1d20*/  BRA.U UP0, `(.L_x_28) ;  /* 0x0000000100047547 */ /* 0x000fea000b800000 */
[----:B--2---:R-:W-:Y:S05]  /*1d30*/  BPT.TRAP 0x1 ;  /* 0x000000040000795c */ /* 0x004fea0000300000 */
.L_x_28:
[----:B------:R-:W-:Y:S04]  /*1d40*/  BSSY.RECONVERGENT B0, `(.L_x_29) ;  /* 0x0000003000007945 */ /* 0x000fe80003800200 */
[----:B------:R-:W-:Y:S05]  /*1d50*/  @P3 BRA `(.L_x_30) ;  /* 0x0000000000043947 */ /* 0x000fea0003800000 */
[----:B--2---:R-:W-:Y:S05]  /*1d60*/  BPT.TRAP 0x1 ;  /* 0x000000040000795c */ /* 0x004fea0000300000 */
.L_x_30:
[----:B--2---:R-:W-:Y:S05]  /*1d70*/  BSYNC.RECONVERGENT B0 ;  /* 0x0000000000007941 */ /* 0x004fea0003800200 */
.L_x_29:
[----:B------:R-:W-:Y:S01]  /*1d80*/  UIADD3 UR5, UPT, UPT, UR4, 0x1, URZ ;  /* 0x0000000104057890 */ /* 0x000fe2000fffe0ff */
[----:B------:R-:W-:Y:S01]  /*1d90*/  BSSY.RECONVERGENT B0, `(.L_x_31) ;  /* 0x000002c000007945 */ /* 0x000fe20003800200 */
[----:B------:R-:W-:Y:S02]  /*1da0*/  ELECT P0, URZ, PT ;  /* 0x0000000000ff782f */ /* 0x000fe40003800000 */
[----:B------:R-:W-:-:S04]  /*1db0*/  UISETP.NE.AND UP0, UPT, UR5, 0x7, UPT ;  /* 0x000000070500788c */ /* 0x000fc8000bf05270 */
[----:B------:R-:W-:Y:S02]  /*1dc0*/  USEL UR7, URZ, 0x1, UP0 ;  /* 0x00000001ff077887 */ /* 0x000fe40008000000 */
[----:B------:R-:W-:-:S04]  /*1dd0*/  USEL UR14, UR5, URZ, UP0 ;  /* 0x000000ff050e7287 */ /* 0x000fc80008000000 */
[----:B------:R-:W-:Y:S01]  /*1de0*/  ULEA UR5, UR14, UR6, 0x3 ;  /* 0x000000060e057291 */ /* 0x000fe2000f8e18ff */
[----:B------:R-:W-:-:S04]  /*1df0*/  LOP3.LUT R12, R12, UR7, RZ, 0x3c, !PT ;  /* 0x000000070c0c7c12 */ /* 0x000fc8000f8e3cff */
[----:B-1----:R-:W-:-:S04]  /*1e00*/  SHF.L.U32 R0, R12, 0x1f, RZ ;  /* 0x0000001f0c007819 */ /* 0x002fc800000006ff */
[----:B------:R1:W2:Y:S01]  /*1e10*/  SYNCS.PHASECHK.TRANS64.TRYWAIT P1, [UR5+0x38], R0 ;  /* 0x00003800ff0075a7 */ /* 0x0002a20008021105 */
[----:B------:R-:W-:Y:S05]  /*1e20*/  @!P0 BRA `(.L_x_32) ;  /* 0x0000000000888947 */ /* 0x000fea0003800000 */
[----:B------:R-:W-:Y:S02]  /*1e30*/  ULEA UR40, UR4, UR6, 0xd ;  /* 0x0000000604287291 */ /* 0x000fe4000f8e68ff */
[----:B------:R-:W-:Y:S02]  /*1e40*/  UIADD3 UR22, UP3, UPT, UR30, 0x80, URZ ;  /* 0x000000801e167890 */ /* 0x000fe4000ff7e0ff */
[----:B------:R-:W-:Y:S02]  /*1e50*/  ULEA UR32, UR4, UR38, 0xe ;  /* 0x0000002604207291 */ /* 0x000fe4000f8e70ff */
[----:B------:R-:W-:Y:S02]  /*1e60*/  UIADD3 UR12, UP2, UPT, UR30, 0x180, URZ ;  /* 0x000001801e0c7890 */ /* 0x000fe4000ff5e0ff */
[----:B------:R-:W-:Y:S02]  /*1e70*/  ULEA UR24, UR4, UR6, 0x9 ;  /* 0x0000000604187291 */ /* 0x000fe4000f8e48ff */
[----:B------:R-:W-:-:S02]  /*1e80*/  UIADD3 UR10, UP1, UPT, UR30, 0x280, URZ ;  /* 0x000002801e0a7890 */ /* 0x000fc4000ff3e0ff */
[----:B------:R-:W-:Y:S02]  /*1e90*/  ULEA UR16, UR4, UR45, 0xa ;  /* 0x0000002d04107291 */ /* 0x000fe4000f8e50ff */
[----:B------:R-:W-:Y:S02]  /*1ea0*/  UIADD3 UR8, UP0, UPT, UR30, 0x380, URZ ;  /* 0x000003801e087890 */ /* 0x000fe4000ff1e0ff */
[----:B------:R-:W-:Y:S02]  /*1eb0*/  USHF.L.U32 UR42, UR28, 0x7, URZ ;  /* 0x000000071c2a7899 */ /* 0x000fe400080006ff */
[----:B------:R-:W-:Y:S02]  /*1ec0*/  UIADD3.X UR23, UPT, UPT, URZ, UR31, URZ, UP3, !UPT ;  /* 0x0000001fff177290 */ /* 0x000fe40009ffe4ff */
[----:B------:R-:W-:Y:S02]  /*1ed0*/  UIADD3 UR40, UPT, UPT, UR40, 0x8400, URZ ;  /* 0x0000840028287890 */ /* 0x000fe4000fffe0ff */
[----:B------:R-:W-:-:S02]  /*1ee0*/  UIADD3.X UR13, UPT, UPT, URZ, UR31, URZ, UP2, !UPT ;  /* 0x0000001fff0d7290 */ /* 0x000fc400097fe4ff */
[----:B------:R-:W-:Y:S02]  /*1ef0*/  UIADD3 UR32, UPT, UPT, UR6, 0x16400, UR32 ;  /* 0x0001640006207890 */ /* 0x000fe4000fffe020 */
[----:B------:R-:W-:Y:S02]  /*1f00*/  UIADD3.X UR11, UPT, UPT, URZ, UR31, URZ, UP1, !UPT ;  /* 0x0000001fff0b7290 */ /* 0x000fe40008ffe4ff */
[----:B------:R-:W-:Y:S02]  /*1f10*/  UIADD3 UR24, UPT, UPT, UR24, 0x32400, URZ ;  /* 0x0003240018187890 */ /* 0x000fe4000fffe0ff */
[----:B------:R-:W-:Y:S02]  /*1f20*/  UIADD3.X UR9, UPT, UPT, URZ, UR31, URZ, UP0, !UPT ;  /* 0x0000001fff097290 */ /* 0x000fe400087fe4ff */
[----:B------:R-:W-:Y:S01]  /*1f30*/  UIADD3 UR16, UPT, UPT, UR6, 0x33200, UR16 ;  /* 0x0003320006107890 */ /* 0x000fe2000fffe010 */
[----:B------:R-:W-:Y:S01]  /*1f40*/  UMOV UR46, 0x0 ;  /* 0x00000000002e7882 */ /* 0x000fe20000000000 */
[----:B------:R-:W-:Y:S01]  /*1f50*/  UMOV UR47, 0x10000000 ;  /* 0x10000000002f7882 */ /* 0x000fe20000000000 */
[----:B------:R-:W-:Y:S01]  /*1f60*/  UMOV UR5, 0xff0000 ;  /* 0x00ff000000057882 */ /* 0x000fe20000000000 */
[----:B------:R-:W-:Y:S01]  /*1f70*/  UMOV UR33, UR41 ;  /* 0x0000002900217c82 */ /* 0x000fe20008000000 */
[----:B------:R-:W-:Y:S01]  /*1f80*/  UMOV UR36, UR44 ;  /* 0x0000002c00247c82 */ /* 0x000fe20008000000 */
[----:B------:R-:W-:Y:S01]  /*1f90*/  UMOV UR34, UR42 ;  /* 0x0000002a00227c82 */ /* 0x000fe20008000000 */
[----:B------:R-:W-:Y:S01]  /*1fa0*/  UMOV UR26, URZ ;  /* 0x000000ff001a7c82 */ /* 0x000fe20008000000 */
[----:B------:R-:W-:Y:S01]  /*1fb0*/  UMOV UR25, UR41 ;  /* 0x0000002900197c82 */ /* 0x000fe20008000000 */
[----:B------:R-:W-:Y:S01]  /*1fc0*/  UMOV UR29, UR44 ;  /* 0x0000002c001d7c82 */ /* 0x000fe20008000000 */
[----:B------:R4:W-:Y:S01]  /*1fd0*/  UTMALDG.3D [UR40], [UR22], desc[UR46] ;  /* 0x00002e28160075b4 */ /* 0x0009e20008011000 */
[----:B------:R-:W-:Y:S01]  /*1fe0*/  UMOV UR17, UR41 ;  /* 0x0000002900117c82 */ /* 0x000fe20008000000 */
[----:B------:R-:W-:Y:S01]  /*1ff0*/  UMOV UR20, UR28 ;  /* 0x0000001c00147c82 */ /* 0x000fe20008000000 */
[----:B------:R-:W-:Y:S01]  /*2000*/  UMOV UR21, UR44 ;  /* 0x0000002c00157c82 */ /* 0x000fe20008000000 */
[----:B------:R4:W-:Y:S01]  /*2010*/  UTMALDG.3D.MULTICAST [UR32], [UR12], UR5, desc[UR46] ;  /* 0x00002e200c0073b4 */ /* 0x0009e20008011805 */
[----:B------:R4:W-:Y:S01]  /*2020*/  UTMALDG.4D [UR24], [UR10], desc[UR46] ;  /* 0x00002e180a0075b4 */ /* 0x0009e20008019000 */
[----:B------:R4:W-:Y:S02]  /*2030*/  UTMALDG.4D.MULTICAST [UR16], [UR8], UR5, desc[UR46] ;  /* 0x00002e10080073b4 */ /* 0x0009e40008019805 */
[----:B----4-:R-:W-:Y:S01]  /*2040*/  NOP ;  /* 0x0000000000007918 */ /* 0x010fe20000000000 */
.L_x_32:
[----:B------:R-:W-:Y:S05]  /*2050*/  BSYNC.RECONVERGENT B0 ;  /* 0x0000000000007941 */ /* 0x000fea0003800200 */
.L_x_31:
[----:B------:R-:W-:Y:S01]  /*2060*/  UIADD3 UR28, UPT, UPT, UR28, 0x1, URZ ;  /* 0x000000011c1c7890 */ /* 0x000fe2000fffe0ff */
[----:B------:R-:W-:Y:S01]  /*2070*/  UMOV UR4, UR14 ;  /* 0x0000000e00047c82 */ /* 0x000fe20008000000 */
[----:B------:R-:W-:Y:S02]  /*2080*/  UMOV UR12, UR15 ;  /* 0x0000000f000c7c82 */ /* 0x000fe40008000000 */
[----:B------:R-:W-:-:S09]  /*2090*/  UISETP.NE.AND UP0, UPT, UR28, UR15, UPT ;  /* 0x0000000f1c00728c */ /* 0x000fd2000bf05270 */
[----:B------:R-:W-:Y:S05]  /*20a0*/  BRA.U UP0, `(.L_x_33) ;  /* 0xfffffff900f87547 */ /* 0x000fea000b83ffff */
.L_x_25:
[----:B------:R-:W-:Y:S01]  /*20b0*/  ULEA UR4, UR14, UR6, 0x3 ;  /* 0x000000060e047291 */ /* 0x000fe2000f8e18ff */
[----:B-1----:R-:W-:Y:S01]  /*20c0*/  SHF.L.U32 R0, R12, 0x1f, RZ ;  /* 0x0000001f0c007819 */ /* 0x002fe200000006ff */
[----:B------:R-:W-:Y:S01]  /*20d0*/  @!P2 SYNCS.ARRIVE.TRANS64.A1T0 RZ, [UR6+0xb8], RZ ;  /* 0x0000b8ffffffa9a7 */ /* 0x000fe20008100006 */
[----:B------:R-:W-:-:S06]  /*20e0*/  UISETP.GT.AND UP0, UPT, UR54, UR53, UPT ;  /* 0x000000353600728c */ /* 0x000fcc000bf04270 */
[----:B--23--:R1:W2:Y:S03]  /*20f0*/  SYNCS.PHASECHK.TRANS64.TRYWAIT P1, [UR4+0x38], R0 ;  /* 0x00003800ff0075a7 */ /* 0x00c2a60008021104 */
[----:B------:R-:W-:Y:S05]  /*2100*/  BRA.U !UP0, `(.L_x_34) ;  /* 0x00000005080c7547 */ /* 0x000fea000b800000 */
[----:B------:R-:W-:Y:S01]  /*2110*/  UIADD3 UR26, UPT, UPT, UR55, UR12, URZ ;  /* 0x0000000c371a7290 */ /* 0x000fe2000fffe0ff */
[----:B------:R-:W-:-:S11]  /*2120*/  UMOV UR4, UR14 ;  /* 0x0000000e00047c82 */ /* 0x000fd60008000000 */
.L_x_42:
[----:B------:R-:W-:Y:S01]  /*2130*/  ULEA UR41, UR4, UR6, 0x3 ;  /* 0x0000000604297291 */ /* 0x000fe2000f8e18ff */
[----:B--2---:R-:W-:Y:S01]  /*2140*/  @!P4 MOV R2, 0x6600 ;  /* 0x000066000002c802 */ /* 0x004fe20000000f00 */
[----:B--23--:R-:W-:Y:S10]  /*2150*/  @P1 BRA `(.L_x_35) ;  /* 0x00000000000c1947 */ /* 0x00cff40003800000 */
[----:B------:R-:W-:-:S04]  /*2160*/  SHF.L.U32 R3, R12, 0x1f, RZ ;  /* 0x0000001f0c037819 */ /* 0x000fc800000006ff */
[----:B------:R-:W2:Y:S02]  /*2170*/  SYNCS.PHASECHK.TRANS64.TRYWAIT P0, [UR41+0x38], R3 ;  /* 0x00003803ff0075a7 */ /* 0x000ea40008001129 */
[----:B--2---:R-:W-:Y:S05]  /*2180*/  @!P0 BRA `(.L_x_36) ;  /* 0x0000010c00bc8947 */ /* 0x004fea0003800000 */
.L_x_35:
[----:B------:R2:W-:Y:S01]  /*2190*/  @!P4 SYNCS.ARRIVE.TRANS64 RZ, [UR41], R2 ;  /* 0x00000002ffffc9a7 */ /* 0x0005e20008000029 */
[----:B------:R-:W-:-:S04]  /*21a0*/  ULOP3.LUT UR5, UR37, 0x2, URZ, 0xfc, !UPT ;  /* 0x0000000225057892 */ /* 0x000fc8000f8efcff */
[----:B------:R-:W-:-:S09]  /*21b0*/  UISETP.NE.AND UP0, UPT, UR5, 0x2, UPT ;  /* 0x000000020500788c */ /* 0x000fd2000bf05270 */
[----:B------:R-:W-:Y:S05]  /*21c0*/  BRA.U UP0, `(.L_x_37) ;  /* 0x0000000100047547 */ /* 0x000fea000b800000 */
[----:B------:R-:W-:Y:S05]  /*21d0*/  BPT.TRAP 0x1 ;  /* 0x000000040000795c */ /* 0x000fea0000300000 */
.L_x_37:
[----:B------:R-:W-:Y:S04]  /*21e0*/  BSSY.RECONVERGENT B0, `(.L_x_38) ;  /* 0x0000003000007945 */ /* 0x000fe80003800200 */
[----:B------:R-:W-:Y:S05]  /*21f0*/  @P3 BRA `(.L_x_39) ;  /* 0x0000000000043947 */ /* 0x000fea0003800000 */
[----:B------:R-:W-:Y:S05]  /*2200*/  BPT.TRAP 0x1 ;  /* 0x000000040000795c */ /* 0x000fea0000300000 */
.L_x_39:
[----:B------:R-:W-:Y:S05]  /*2210*/  BSYNC.RECONVERGENT B0 ;  /* 0x0000000000007941 */ /* 0x000fea0003800200 */
.L_x_38:
        /* <DEDUP_REMOVED lines=9> */
[----:B------:R1:W3:Y:S01]  /*22b0*/  SYNCS.PHASECHK.TRANS64.TRYWAIT P1, [UR5+0x38], R0 ;  /* 0x00003800ff0075a7 */ /* 0x0002e20008021105 */
[----:B------:R-:W-:Y:S05]  /*22c0*/  @!P0 BRA `(.L_x_41) ;  /* 0x0000000000888947 */ /* 0x000fea0003800000 */
[----:B------:R-:W-:Y:S02]  /*22d0*/  ULEA UR40, UR4, UR6, 0xd ;  /* 0x0000000604287291 */ /* 0x000fe4000f8e68ff */
[----:B------:R-:W-:Y:S02]  /*22e0*/  UIADD3 UR22, UP3, UPT, UR30, 0x80, URZ ;  /* 0x000000801e167890 */ /* 0x000fe4000ff7e0ff */
[----:B------:R-:W-:Y:S02]  /*22f0*/  ULEA UR32, UR4, UR38, 0xe ;  /* 0x0000002604207291 */ /* 0x000fe4000f8e70ff */
[----:B------:R-:W-:Y:S02]  /*2300*/  UIADD3 UR20, UP2, UPT, UR30, 0x180, URZ ;  /* 0x000001801e147890 */ /* 0x000fe4000ff5e0ff */
[----:B------:R-:W-:Y:S02]  /*2310*/  ULEA UR8, UR4, UR6, 0x9 ;  /* 0x0000000604087291 */ /* 0x000fe4000f8e48ff */
[----:B------:R-:W-:-:S02]  /*2320*/  UIADD3 UR28, UP1, UPT, UR30, 0x280, URZ ;  /* 0x000002801e1c7890 */ /* 0x000fc4000ff3e0ff */
[----:B------:R-:W-:Y:S02]  /*2330*/  UIADD3 UR24, UP0, UPT, UR30, 0x380, URZ ;  /* 0x000003801e187890 */ /* 0x000fe4000ff1e0ff */
[----:B------:R-:W-:Y:S02]  /*2340*/  USHF.L.U32 UR42, UR12, 0x7, URZ ;  /* 0x000000070c2a7899 */ /* 0x000fe400080006ff */
[----:B------:R-:W-:Y:S02]  /*2350*/  UIADD3.X UR23, UPT, UPT, URZ, UR31, URZ, UP3, !UPT ;  /* 0x0000001fff177290 */ /* 0x000fe40009ffe4ff */
[----:B------:R-:W-:Y:S02]  /*2360*/  UIADD3 UR40, UPT, UPT, UR40, 0x8400, URZ ;  /* 0x0000840028287890 */ /* 0x000fe4000fffe0ff */
[----:B------:R-:W-:Y:S02]  /*2370*/  UIADD3 UR32, UPT, UPT, UR6, 0x16400, UR32 ;  /* 0x0001640006207890 */ /* 0x000fe4000fffe020 */
[----:B------:R-:W-:-:S02]  /*2380*/  UIADD3.X UR21, UPT, UPT, URZ, UR31, URZ, UP2, !UPT ;  /* 0x0000001fff157290 */ /* 0x000fc400097fe4ff */
[----:B------:R-:W-:Y:S02]  /*2390*/  UIADD3.X UR29, UPT, UPT, URZ, UR31, URZ, UP1, !UPT ;  /* 0x0000001fff1d7290 */ /* 0x000fe40008ffe4ff */
[----:B------:R-:W-:Y:S02]  /*23a0*/  UIADD3 UR8, UPT, UPT, UR8, 0x32400, URZ ;  /* 0x0003240008087890 */ /* 0x000fe4000fffe0ff */
[----:B------:R-:W-:Y:S02]  /*23b0*/  ULEA UR16, UR4, UR48, 0xa ;  /* 0x0000003004107291 */ /* 0x000fe4000f8e50ff */
[----:B------:R-:W-:Y:S01]  /*23c0*/  UIADD3.X UR25, UPT, UPT, URZ, UR31, URZ, UP0, !UPT ;  /* 0x0000001fff197290 */ /* 0x000fe200087fe4ff */
[----:B------:R-:W-:Y:S01]  /*23d0*/  UMOV UR46, 0x0 ;  /* 0x00000000002e7882 */ /* 0x000fe20000000000 */
[----:B------:R-:W-:Y:S01]  /*23e0*/  UMOV UR47, 0x10000000 ;  /* 0x10000000002f7882 */ /* 0x000fe20000000000 */
[----:B------:R-:W-:Y:S01]  /*23f0*/  UMOV UR5, 0xff0000 ;  /* 0x00ff000000057882 */ /* 0x000fe20000000000 */
[----:B------:R-:W-:Y:S01]  /*2400*/  UMOV UR33, UR41 ;  /* 0x0000002900217c82 */ /* 0x000fe20008000000 */
[----:B------:R-:W-:Y:S01]  /*2410*/  UMOV UR36, UR44 ;  /* 0x0000002c00247c82 */ /* 0x000fe20008000000 */
[----:B------:R-:W-:Y:S01]  /*2420*/  UMOV UR34, UR42 ;  /* 0x0000002a00227c82 */ /* 0x000fe20008000000 */
[----:B------:R-:W-:Y:S01]  /*2430*/  UTMALDG.3D [UR40], [UR22], desc[UR46] ;  /* 0x00002e28160075b4 */ /* 0x000fe20008011000 */
[----:B------:R-:W-:Y:S01]  /*2440*/  UMOV UR10, URZ ;  /* 0x000000ff000a7c82 */ /* 0x000fe20008000000 */
[----:B------:R-:W-:Y:S01]  /*2450*/  UMOV UR9, UR41 ;  /* 0x0000002900097c82 */ /* 0x000fe20008000000 */
[----:B------:R-:W-:Y:S01]  /*2460*/  UMOV UR11, UR27 ;  /* 0x0000001b000b7c82 */ /* 0x000fe20008000000 */
[----:B------:R-:W-:Y:S01]  /*2470*/  UMOV UR13, UR44 ;  /* 0x0000002c000d7c82 */ /* 0x000fe20008000000 */
[----:B------:R-:W-:Y:S01]  /*2480*/  UMOV UR17, UR41 ;  /* 0x0000002900117c82 */ /* 0x000fe20008000000 */
[----:B------:R4:W-:Y:S01]  /*2490*/  UTMALDG.3D.MULTICAST [UR32], [UR20], UR5, desc[UR46] ;  /* 0x00002e20140073b4 */ /* 0x0009e20008011805 */
[----:B------:R1:W-:Y:S01]  /*24a0*/  UTMALDG.4D [UR8], [UR28], desc[UR46] ;  /* 0x00002e081c0075b4 */ /* 0x0003e20008019000 */
[----:B----4-:R-:W-:Y:S01]  /*24b0*/  UMOV UR20, UR12 ;  /* 0x0000000c00147c82 */ /* 0x010fe20008000000 */
[----:B------:R-:W-:-:S02]  /*24c0*/  UMOV UR21, UR44 ;  /* 0x0000002c00157c82 */ /* 0x000fc40008000000 */
[----:B------:R1:W-:Y:S02]  /*24d0*/  UTMALDG.4D.MULTICAST [UR16], [UR24], UR5, desc[UR46] ;  /* 0x00002e10180073b4 */ /* 0x0003e40008019805 */
[----:B-1----:R-:W-:Y:S01]  /*24e0*/  NOP ;  /* 0x0000000000007918 */ /* 0x002fe20000000000 */
.L_x_41:
[----:B------:R-:W-:Y:S05]  /*24f0*/  BSYNC.RECONVERGENT B0 ;  /* 0x0000000000007941 */ /* 0x000fea0003800200 */
.L_x_40:
[----:B------:R-:W-:Y:S01]  /*2500*/  UIADD3 UR12, UPT, UPT, UR12, 0x1, URZ ;  /* 0x000000010c0c7890 */ /* 0x000fe2000fffe0ff */
[----:B------:R-:W-:-:S03]  /*2510*/  UMOV UR4, UR14 ;  /* 0x0000000e00047c82 */ /* 0x000fc60008000000 */
[----:B------:R-:W-:-:S09]  /*2520*/  UISETP.NE.AND UP0, UPT, UR12, UR26, UPT ;  /* 0x0000001a0c00728c */ /* 0x000fd2000bf05270 */
[----:B------:R-:W-:Y:S05]  /*2530*/  BRA.U UP0, `(.L_x_42) ;  /* 0xfffffff900fc7547 */ /* 0x000fea000b83ffff */
.L_x_34:
[C---:B------:R-:W-:Y:S01]  /*2540*/  LEA R3, R11.reuse, UR6, 0x3 ;  /* 0x000000060b037c11 */ /* 0x040fe2000f8e18ff */
[----:B------:R-:W-:Y:S01]  /*2550*/  NOP ;  /* 0x0000000000007918 */ /* 0x000fe20000000000 */
[----:B-1----:R-:W-:Y:S02]  /*2560*/  SHF.L.U32 R0, R10, 0x1f, RZ ;  /* 0x0000001f0a007819 */ /* 0x002fe400000006ff */
[----:B------:R-:W-:Y:S02]  /*2570*/  LEA R5, R11, UR6, 0x4 ;  /* 0x000000060b057c11 */ /* 0x000fe4000f8e20ff */
[----:B------:R-:W1:Y:S02]  /*2580*/  SYNCS.PHASECHK.TRANS64.TRYWAIT P0, [R3+URZ+0xc0], R0 ;  /* 0x0000c000030075a7 */ /* 0x000e6400080011ff */
[----:B-1----:R-:W-:Y:S05]  /*2590*/  @!P0 BRA `(.L_x_43) ;  /* 0x0000010800d08947 */ /* 0x002fea0003800000 */
.L_x_200:
[----:B------:R-:W4:Y:S01]  /*25a0*/  LDS.128 R4, [R5+0x120] ;  /* 0x0001200005047984 */ /* 0x000f220000000c00 */
[----:B------:R-:W-:Y:S01]  /*25b0*/  UISETP.GE.AND UP0, UPT, UR39, 0x1, UPT ;  /* 0x000000012700788c */ /* 0x000fe2000bf06270 */
[----:B------:R-:W-:Y:S01]  /*25c0*/  @!PT LDS RZ, [RZ] ;  /* 0x00000000fffff984 */ /* 0x000fe20000000800 */
[----:B------:R-:W-:Y:S01]  /*25d0*/  @!PT LDS RZ, [RZ] ;  /* 0x00000000fffff984 */ /* 0x000fe20000000800 */
[----:B------:R-:W-:Y:S01]  /*25e0*/  @!PT LDS RZ, [RZ] ;  /* 0x00000000fffff984 */ /* 0x000fe20000000800 */
[----:B------:R-:W-:Y:S01]  /*25f0*/  @!PT LDS RZ, [RZ] ;  /* 0x00000000fffff984 */ /* 0x000fe20000000800 */
[----:B------:R1:W-:Y:S06]  /*2600*/  MEMBAR.ALL.CTA ;  /* 0x0000000000007992 */ /* 0x0003ec0000008000 */
[----:B-1----:R-:W1:Y:S01]  /*2610*/  FENCE.VIEW.ASYNC.S ;  /* 0x00000000000073c6 */ /* 0x002e620000000000 */
[----:B----4-:R-:W-:-:S13]  /*2620*/  LOP3.LUT P0, RZ, R6, 0x1, RZ, 0xc0, !PT ;  /* 0x0000000106ff7812 */ /* 0x010fda000780c0ff */
[----:B-1----:R-:W-:Y:S01]  /*2630*/  VOTEU.ANY UP1, P0 ;  /* 0x0000000000ff7886 */ /* 0x002fe20000020100 */
[----:B------:R-:W-:-:S13]  /*2640*/  PLOP3.LUT P0, PT, PT, PT, UP1, 0x80, 0x8 ;  /* 0x000000000008781c */ /* 0x000fda0003f0f018 */
[----:B------:R-:W-:Y:S02]  /*2650*/  @P0 LOP3.LUT R0, R5, 0xffff, RZ, 0xc0, !PT ;  /* 0x0000ffff05000812 */ /* 0x000fe400078ec0ff */
[----:B--2---:R-:W-:Y:S02]  /*2660*/  @P0 MOV R2, R4 ;  /* 0x0000000400020202 */ /* 0x004fe40000000f00 */
[----:B------:R-:W-:Y:S01]  /*2670*/  @P0 R2UR UR5, R0 ;  /* 0x00000000000502ca */ /* 0x000fe200000e0000 */
[----:B------:R-:W-:Y:S01]  /*2680*/  VIADD R0, R3, 0xd0 ;  /* 0x000000d003007836 */ /* 0x000fe20000000000 */
[----:B------:R-:W-:Y:S02]  /*2690*/  @P0 SHF.R.U32.HI R4, RZ, 0x10, R5 ;  /* 0x00000010ff040819 */ /* 0x000fe40000011605 */
[----:B------:R-:W-:Y:S02]  /*26a0*/  @P0 R2UR UR7, R2 ;  /* 0x00000000020702ca */ /* 0x000fe400000e0000 */
[----:B------:R-:W-:-:S02]  /*26b0*/  PRMT R0, RZ, 0x654, R0 ;  /* 0x00000654ff007816 */ /* 0x000fc40000000000 */
[----:B------:R-:W-:Y:S02]  /*26c0*/  @P0 R2UR UR4, R4 ;  /* 0x00000000040402ca */ /* 0x000fe400000e0000 */
[----:B------:R1:W-:Y:S03]  /*26d0*/  SYNCS.ARRIVE.TRANS64.RED.A1T0 RZ, [R0+URZ], RZ ;  /* 0x000000ff00ff79a7 */ /* 0x0003e600081004ff */
[----:B------:R-:W-:-:S04]  /*26e0*/  @UP1 UMOV UR49, UR5 ;  /* 0x0000000500311c82 */ /* 0x000fc80008000000 */
[----:B------:R-:W-:-:S04]  /*26f0*/  @UP1 UMOV UR50, UR7 ;  /* 0x0000000700321c82 */ /* 0x000fc80008000000 */
[----:B------:R-:W-:Y:S01]  /*2700*/  @UP1 UMOV UR44, UR4 ;  /* 0x00000004002c1c82 */ /* 0x000fe20008000000 */
[----:B------:R-:W-:Y:S05]  /*2710*/  BRA.U !UP0, `(.L_x_44) ;  /* 0x0000000108d47547 */ /* 0x000fea000b800000 */
[----:B------:R-:W2:Y:S01]  /*2720*/  LDCU.128 UR20, c[0x0][0xf10] ;  /* 0x0001e200ff1477ac */ /* 0x000ea20008000c00 */
[----:B------:R-:W4:Y:S01]  /*2730*/  LDCU UR24, c[0x0][0xf20] ;  /* 0x0001e400ff1877ac */ /* 0x000f220008000800 */
[----:B------:R-:W3:Y:S01]  /*2740*/  LDCU UR19, c[0x0][0xf0c] ;  /* 0x0001e180ff1377ac */ /* 0x000ee20008000800 */
[----:B------:R-:W1:Y:S01]  /*2750*/  LDCU.64 UR8, c[0x0][0xf28] ;  /* 0x0001e500ff0877ac */ /* 0x000e620008000a00 */
[----:B------:R-:W-:Y:S02]  /*2760*/  UISETP.NE.AND UP3, UPT, UR39, 0x1, UPT ;  /* 0x000000012700788c */ /* 0x000fe4000bf65270 */
[----:B--2---:R-:W-:Y:S02]  /*2770*/  UIMAD.WIDE.U32 UR10, UR51, UR23, URZ ;  /* 0x00000017330a72a5 */ /* 0x004fe4000f8e00ff */
[----:B------:R-:W-:Y:S02]  /*2780*/  UIMAD.WIDE.U32 UR4, UR52, UR20, URZ ;  /* 0x00000014340472a5 */ /* 0x000fe4000f8e00ff */
[----:B------:R-:W-:-:S02]  /*2790*/  UISETP.NE.AND UP0, UPT, UR22, 0x1, UPT ;  /* 0x000000011600788c */ /* 0x000fc4000bf05270 */
[----:B------:R-:W-:Y:S01]  /*27a0*/  UIMAD.WIDE.U32 UR16, UR49, UR23, URZ ;  /* 0x00000017311072a5 */ /* 0x000fe2000f8e00ff */
[----:B------:R-:W-:Y:S02]  /*27b0*/  UMOV UR10, UR11 ;  /* 0x0000000b000a7c82 */ /* 0x000fe40008000000 */
[----:B------:R-:W-:Y:S01]  /*27c0*/  UMOV UR4, UR5 ;  /* 0x0000000500047c82 */ /* 0x000fe20008000000 */
[----:B----4-:R-:W-:Y:S02]  /*27d0*/  USHF.R.U32.HI UR10, URZ, UR24, UR10 ;  /* 0x00000018ff0a7299 */ /* 0x010fe4000801160a */
[----:B---3--:R-:W-:Y:S02]  /*27e0*/  UISETP.NE.AND UP2, UPT, UR19, 0x1, UPT ;  /* 0x000000011300788c */ /* 0x008fe4000bf45270 */
[----:B------:R-:W-:Y:S02]  /*27f0*/  USHF.R.U32.HI UR4, URZ, UR21, UR4 ;  /* 0x00000015ff047299 */ /* 0x000fe40008011604 */
[----:B------:R-:W-:-:S02]  /*2800*/  USEL UR5, UR51, UR10, !UP0 ;  /* 0x0000000a33057287 */ /* 0x000fc4000c000000 */
[----:B------:R-:W-:Y:S02]  /*2810*/  USEL UR7, UR52, UR4, !UP2 ;  /* 0x0000000434077287 */ /* 0x000fe4000d000000 */
[----:B-1----:R-:W-:Y:S01]  /*2820*/  UIMAD.WIDE.U32 UR10, UR5, UR8, URZ ;  /* 0x00000008050a72a5 */ /* 0x002fe2000f8e00ff */
[----:B------:R-:W-:Y:S01]  /*2830*/  UMOV UR4, UR17 ;  /* 0x0000001100047c82 */ /* 0x000fe20008000000 */
[----:B------:R-:W-:Y:S02]  /*2840*/  UIMAD.WIDE.U32 UR12, UR50, UR20, URZ ;  /* 0x00000014320c72a5 */ /* 0x000fe4000f8e00ff */
[----:B------:R-:W-:-:S03]  /*2850*/  UIMAD.WIDE.U32 UR16, UR7, UR8, URZ ;  /* 0x00000008071072a5 */ /* 0x000fc6000f8e00ff */
[----:B------:R-:W-:Y:S01]  /*2860*/  UMOV UR10, UR11 ;  /* 0x0000000b000a7c82 */ /* 0x000fe20008000000 */
[----:B------:R-:W-:Y:S02]  /*2870*/  USHF.R.U32.HI UR4, URZ, UR24, UR4 ;  /* 0x00000018ff047299 */ /* 0x000fe40008011604 */
[----:B------:R-:W-:Y:S01]  /*2880*/  @UP3 USHF.R.U32.HI UR5, URZ, UR9, UR10 ;  /* 0x00000009ff053299 */ /* 0x000fe2000801160a */
[----:B------:R-:W-:Y:S01]  /*2890*/  UMOV UR12, UR13 ;  /* 0x0000000d000c7c82 */ /* 0x000fe20008000000 */
[----:B------:R-:W-:Y:S01]  /*28a0*/  UMOV UR16, UR17 ;  /* 0x0000001100107c82 */ /* 0x000fe20008000000 */
[----:B------:R-:W-:Y:S02]  /*28b0*/  USHF.R.U32.HI UR21, URZ, UR21, UR12 ;  /* 0x00000015ff157299 */ /* 0x000fe4000801160c */
[----:B------:R-:W-:Y:S02]  /*28c0*/  USEL UR4, UR49, UR4, !UP0 ;  /* 0x0000000431047287 */ /* 0x000fe4000c000000 */
[----:B------:R-:W-:-:S02]  /*28d0*/  @UP3 USHF.R.U32.HI UR7, URZ, UR9, UR16 ;  /* 0x00000009ff073299 */ /* 0x000fc40008011610 */
[----:B------:R-:W-:Y:S02]  /*28e0*/  UIMAD UR10, UR39, UR5, URZ ;  /* 0x00000005270a72a4 */ /* 0x000fe4000f8e02ff */
[----:B------:R-:W-:Y:S02]  /*28f0*/  USEL UR5, UR50, UR21, !UP2 ;  /* 0x0000001532057287 */ /* 0x000fe4000d000000 */
[----:B------:R-:W-:Y:S02]  /*2900*/  UIMAD UR12, UR39, UR7, URZ ;  /* 0x00000007270c72a4 */ /* 0x000fe4000f8e02ff */
[----:B------:R-:W-:Y:S02]  /*2910*/  UISETP.GE.AND UP0, UPT, UR4, UR10, UPT ;  /* 0x0000000a0400728c */ /* 0x000fe4000bf06270 */
[----:B------:R-:W-:Y:S02]  /*2920*/  UIMAD.WIDE.U32 UR10, UR4, UR8, URZ ;  /* 0x00000008040a72a5 */ /* 0x000fe4000f8e00ff */
[----:B------:R-:W-:-:S02]  /*2930*/  UISETP.GE.OR UP0, UPT, UR5, UR12, UP0 ;  /* 0x0000000c0500728c */ /* 0x000fc40008706670 */
[----:B------:R-:W-:Y:S02]  /*2940*/  UIMAD.WIDE.U32 UR12, UR5, UR8, URZ ;  /* 0x00000008050c72a5 */ /* 0x000fe4000f8e00ff */
[----:B------:R-:W-:Y:S01]  /*2950*/  UIADD3 UR12, UPT, UPT, -UR5, URZ, URZ ;  /* 0x000000ff050c7290 */ /* 0x000fe2000fffe1ff */
[----:B------:R-:W-:Y:S01]  /*2960*/  UMOV UR10, UR11 ;  /* 0x0000000b000a7c82 */ /* 0x000fe20008000000 */
[----:B------:R-:W-:Y:S02]  /*2970*/  UIADD3 UR11, UPT, UPT, -UR4, URZ, URZ ;  /* 0x000000ff040b7290 */ /* 0x000fe4000fffe1ff */
[----:B------:R-:W-:-:S03]  /*2980*/  USHF.R.U32.HI UR10, URZ, UR9, UR10 ;  /* 0x00000009ff0a7299 */ /* 0x000fc6000801160a */
[----:B------:R-:W-:Y:S01]  /*2990*/  @!UP0 UMOV UR8, UR13 ;  /* 0x0000000d00088c82 */ /* 0x000fe20008000000 */
[----:B------:R-:W-:Y:S02]  /*29a0*/  UIMAD UR11, UR22, UR11, UR49 ;  /* 0x0000000b160b72a4 */ /* 0x000fe4000f8e0231 */
[----:B------:R-:W-:Y:S02]  /*29b0*/  USEL UR10, UR4, UR10, !UP3 ;  /* 0x0000000a040a7287 */ /* 0x000fe4000d800000 */
[----:B------:R-:W-:Y:S02]  /*29c0*/  @!UP0 USHF.R.U32.HI UR8, URZ, UR9, UR8 ;  /* 0x00000009ff088299 */ /* 0x000fe40008011608 */
[----:B------:R-:W-:Y:S02]  /*29d0*/  UIADD3 UR9, UPT, UPT, -UR10, URZ, URZ ;  /* 0x000000ff0a097290 */ /* 0x000fe4000fffe1ff */
[----:B------:R-:W-:Y:S02]  /*29e0*/  @!UP0 USEL UR8, UR5, UR8, !UP3 ;  /* 0x0000000805088287 */ /* 0x000fe4000d800000 */
[----:B------:R-:W-:-:S02]  /*29f0*/  UIMAD UR9, UR39, UR9, UR4 ;  /* 0x00000009270972a4 */ /* 0x000fc4000f8e0204 */
[----:B------:R-:W-:Y:S02]  /*2a00*/  @!UP0 UIADD3 UR10, UPT, UPT, UR10, -UR8, URZ ;  /* 0x800000080a0a8290 */ /* 0x000fe4000fffe0ff */
[----:B------:R-:W-:Y:S02]  /*2a10*/  @!UP0 UIMAD UR8, UR9, UR7, UR8 ;  /* 0x00000007090882a4 */ /* 0x000fe4000f8e0208 */
[----:B------:R-:W-:Y:S02]  /*2a20*/  @!UP0 UIMAD UR4, UR39, UR10, UR5 ;  /* 0x0000000a270482a4 */ /* 0x000fe4000f8e0205 */
[----:B------:R-:W-:Y:S02]  /*2a30*/  UIMAD UR7, UR19, UR12, UR50 ;  /* 0x0000000c130772a4 */ /* 0x000fe4000f8e0232 */
[----:B------:R-:W-:Y:S01]  /*2a40*/  UIMAD UR49, UR4, UR22, UR11 ;  /* 0x00000016043172a4 */ /* 0x000fe2000f8e020b */
[----:B------:R-:W-:Y:S02]  /*2a50*/  @!UP0 UMOV UR5, UR8 ;  /* 0x0000000800058c82 */ /* 0x000fe40008000000 */
[----:B------:R-:W-:-:S12]  /*2a60*/  UIMAD UR50, UR5, UR19, UR7 ;  /* 0x00000013053272a4 */ /* 0x000fd8000f8e0207 */
.L_x_44:
[----:B------:R-:W2:Y:S02]  /*2a70*/  LDCU UR4, c[0x0][0xf30] ;  /* 0x0001e600ff0477ac */ /* 0x000ea40008000800 */
[----:B--2---:R-:W-:-:S09]  /*2a80*/  UISETP.NE.AND UP0, UPT, UR4, 0x1, UPT ;  /* 0x000000010400788c */ /* 0x004fd2000bf05270 */
[----:B------:R-:W-:Y:S05]  /*2a90*/  BRA.U UP0, `(.L_x_45) ;  /* 0x0000000100447547 */ /* 0x000fea000b800000 */
[----:B------:R-:W2:Y:S01]  /*2aa0*/  LDCU.128 UR20, c[0x0][0xf10] ;  /* 0x0001e200ff1477ac */ /* 0x000ea20008000c00 */
[----:B------:R-:W4:Y:S01]  /*2ab0*/  LDCU UR10, c[0x0][0xf0c] ;  /* 0x0001e180ff0a77ac */ /* 0x000f220008000800 */
[----:B------:R-:W1:Y:S01]  /*2ac0*/  LDCU UR7, c[0x0][0xf20] ;  /* 0x0001e400ff0777ac */ /* 0x000e620008000800 */
[----:B--2---:R-:W-:Y:S02]  /*2ad0*/  UIMAD.WIDE.U32 UR8, UR50, UR20, URZ ;  /* 0x00000014320872a5 */ /* 0x004fe4000f8e00ff */
[----:B------:R-:W-:Y:S02]  /*2ae0*/  UIMAD.WIDE.U32 UR4, UR49, UR23, URZ ;  /* 0x00000017310472a5 */ /* 0x000fe4000f8e00ff */
[----:B----4-:R-:W-:Y:S02]  /*2af0*/  UISETP.NE.AND UP2, UPT, UR10, 0x1, UPT ;  /* 0x000000010a00788c */ /* 0x010fe4000bf45270 */
[----:B------:R-:W-:Y:S01]  /*2b00*/  UISETP.NE.AND UP0, UPT, UR22, 0x1, UPT ;  /* 0x000000011600788c */ /* 0x000fe2000bf05270 */
[----:B------:R-:W-:-:S02]  /*2b10*/  UMOV UR8, UR9 ;  /* 0x0000000900087c82 */ /* 0x000fc40008000000 */
[----:B------:R-:W-:Y:S01]  /*2b20*/  UMOV UR4, UR5 ;  /* 0x0000000500047c82 */ /* 0x000fe20008000000 */
[----:B------:R-:W-:Y:S02]  /*2b30*/  USHF.R.U32.HI UR21, URZ, UR21, UR8 ;  /* 0x00000015ff157299 */ /* 0x000fe40008011608 */
[----:B-1----:R-:W-:Y:S02]  /*2b40*/  USHF.R.U32.HI UR4, URZ, UR7, UR4 ;  /* 0x00000007ff047299 */ /* 0x002fe40008011604 */
[----:B------:R-:W-:Y:S02]  /*2b50*/  USEL UR5, UR50, UR21, !UP2 ;  /* 0x0000001532057287 */ /* 0x000fe4000d000000 */
[----:B------:R-:W-:-:S04]  /*2b60*/  USEL UR4, UR49, UR4, !UP0 ;  /* 0x0000000431047287 */ /* 0x000fc8000c000000 */
[----:B------:R-:W-:Y:S02]  /*2b70*/  UIADD3 UR7, UPT, UPT, UR5, -UR4, URZ ;  /* 0x8000000405077290 */ /* 0x000fe4000fffe0ff */
[----:B------:R-:W-:Y:S02]  /*2b80*/  UIADD3 UR4, UPT, UPT, -UR5, UR4, URZ ;  /* 0x0000000405047290 */ /* 0x000fe4000fffe1ff */
[----:B------:R-:W-:Y:S02]  /*2b90*/  UIMAD UR49, UR7, UR22, UR49 ;  /* 0x00000016073172a4 */ /* 0x000fe4000f8e0231 */
[----:B------:R-:W-:-:S12]  /*2ba0*/  UIMAD UR50, UR4, UR10, UR50 ;  /* 0x0000000a043272a4 */ /* 0x000fd8000f8e0232 */
.L_x_45:
[----:B------:R-:W-:Y:S01]  /*2bb0*/  VIADD R11, R11, 0x1 ;  /* 0x000000010b0b7836 */ /* 0x000fe20000000000 */
[----:B------:R-:W-:Y:S02]  /*2bc0*/  R2UR UR5, R178 ;  /* 0x00000000b20572ca */ /* 0x000fe400000e0000 */
[----:B------:R-:W-:Y:S02]  /*2bd0*/  R2UR UR4, R179 ;  /* 0x00000000b30472ca */ /* 0x000fe400000e0000 */
[C---:B------:R-:W-:Y:S02]  /*2be0*/  ISETP.NE.AND P0, PT, R11.reuse, 0x2, PT ;  /* 0x000000020b00780c */ /* 0x040fe40003f05270 */
[----:B------:R-:W-:Y:S02]  /*2bf0*/  PLOP3.LUT P2, PT, PT, PT, PT, 0x80, 0x8 ;  /* 0x000000000008781c */ /* 0x000fe40003f4f070 */
[----:B------:R-:W-:Y:S02]  /*2c00*/  SEL R3, RZ, 0x1, P0 ;  /* 0x00000001ff037807 */ /* 0x000fe40000000000 */
[----:B------:R-:W-:-:S02]  /*2c10*/  SEL R11, R11, RZ, P0 ;  /* 0x000000ff0b0b7207 */ /* 0x000fc40000000000 */
[----:B------:R-:W-:Y:S01]  /*2c20*/  LOP3.LUT R10, R10, R3, RZ, 0x3c, !PT ;  /* 0x000000030a0a7212 */ /* 0x000fe200078e3cff */
[----:B------:R-:W-:Y:S02]  /*2c30*/  UIADD3 UR24, UPT, UPT, UR49, UR5, URZ ;  /* 0x0000000531187290 */ /* 0x000fe4000fffe0ff */
[----:B------:R-:W-:Y:S01]  /*2c40*/  UIADD3 UR27, UPT, UPT, UR50, UR4, URZ ;  /* 0x00000004321b7290 */ /* 0x000fe2000fffe0ff */
[----:B------:R-:W-:Y:S11]  /*2c50*/  BRA.U UP1, `(.L_x_46) ;  /* 0xffffffed01ac7547 */ /* 0x000ff6000b83ffff */
[----:B------:R-:W-:Y:S01]  /*2c60*/  UIADD3 UR7, UPT, UPT, UR6, 0x38, URZ ;  /* 0x0000003806077890 */ /* 0x000fe2000fffe0ff */
[----:B------:R-:W-:-:S03]  /*2c70*/  SHF.L.U32 R3, R12, 0x1f, RZ ;  /* 0x0000001f0c037819 */ /* 0x000fc600000006ff */
[----:B------:R-:W-:-:S09]  /*2c80*/  ULEA UR4, UR14, UR7, 0x3 ;  /* 0x000000070e047291 */ /* 0x000fd2000f8e18ff */
[----:B------:R-:W2:Y:S02]  /*2c90*/  SYNCS.PHASECHK.TRANS64.TRYWAIT P0, [UR4], R3 ;  /* 0x00000003ff0075a7 */ /* 0x000ea40008001104 */
[----:B--2---:R-:W-:Y:S05]  /*2ca0*/  @!P0 BRA `(.L_x_47) ;  /* 0x0000010400208947 */ /* 0x004fea0003800000 */
.L_x_202:
[----:B------:R-:W-:-:S04]  /*2cb0*/  UIADD3 UR4, UPT, UPT, UR14, 0x1, URZ ;  /* 0x000000010e047890 */ /* 0x000fc8000fffe0ff */
[----:B------:R-:W-:-:S04]  /*2cc0*/  UISETP.NE.AND UP0, UPT, UR4, 0x7, UPT ;  /* 0x000000070400788c */ /* 0x000fc8000bf05270 */
[----:B------:R-:W-:Y:S02]  /*2cd0*/  USEL UR6, URZ, 0x1, UP0 ;  /* 0x00000001ff067887 */ /* 0x000fe40008000000 */
[----:B------:R-:W-:-:S04]  /*2ce0*/  USEL UR4, UR4, URZ, UP0 ;  /* 0x000000ff04047287 */ /* 0x000fc80008000000 */
[----:B------:R-:W-:Y:S01]  /*2cf0*/  ULEA UR5, UR4, UR7, 0x3 ;  /* 0x0000000704057291 */ /* 0x000fe2000f8e18ff */
[----:B------:R-:W-:-:S04]  /*2d00*/  LOP3.LUT R2, R12, UR6, RZ, 0x3c, !PT ;  /* 0x000000060c027c12 */ /* 0x000fc8000f8e3cff */
[----:B-1----:R-:W-:-:S04]  /*2d10*/  SHF.L.U32 R3, R2, 0x1f, RZ ;  /* 0x0000001f02037819 */ /* 0x002fc800000006ff */
[----:B------:R-:W1:Y:S02]  /*2d20*/  SYNCS.PHASECHK.TRANS64.TRYWAIT P0, [UR5], R3 ;  /* 0x00000003ff0075a7 */ /* 0x000e640008001105 */
[----:B-1----:R-:W-:Y:S05]  /*2d30*/  @!P0 BRA `(.L_x_48) ;  /* 0x0000010400148947 */ /* 0x002fea0003800000 */
.L_x_204:
        /* <DEDUP_REMOVED lines=9> */
.L_x_206:
        /* <DEDUP_REMOVED lines=9> */
.L_x_208:
        /* <DEDUP_REMOVED lines=9> */
.L_x_210:
        /* <DEDUP_REMOVED lines=9> */
.L_x_212:
[----:B------:R-:W-:-:S04]  /*2f80*/  UIADD3 UR4, UPT, UPT, UR4, 0x1, URZ ;  /* 0x0000000104047890 */ /* 0x000fc8000fffe0ff */
[----:B------:R-:W-:-:S04]  /*2f90*/  UISETP.NE.AND UP0, UPT, UR4, 0x7, UPT ;  /* 0x000000070400788c */ /* 0x000fc8000bf05270 */
[----:B------:R-:W-:Y:S02]  /*2fa0*/  USEL UR5, URZ, 0x1, UP0 ;  /* 0x00000001ff057887 */ /* 0x000fe40008000000 */
[----:B------:R-:W-:-:S04]  /*2fb0*/  USEL UR4, UR4, URZ, UP0 ;  /* 0x000000ff04047287 */ /* 0x000fc80008000000 */
[----:B------:R-:W-:Y:S01]  /*2fc0*/  ULEA UR4, UR4, UR7, 0x3 ;  /* 0x0000000704047291 */ /* 0x000fe2000f8e18ff */
[----:B-1----:R-:W-:-:S04]  /*2fd0*/  LOP3.LUT R3, R2, UR5, RZ, 0x3c, !PT ;  /* 0x0000000502037c12 */ /* 0x002fc8000f8e3cff */
[----:B------:R-:W-:Y:S01]  /*2fe0*/  SHF.L.U32 R3, R3, 0x1f, RZ ;  /* 0x0000001f03037819 */ /* 0x000fe200000006ff */
[----:B------:R-:W-:-:S07]  /*2ff0*/  IMAD.U32 R0, RZ, RZ, UR4 ;  /* 0x00000004ff007e24 */ /* 0x000fce000f8e00ff */
.L_x_53:
[----:B-1----:R1:W2:Y:S02]  /*3000*/  SYNCS.PHASECHK.TRANS64.TRYWAIT P0, [R0+URZ], R3 ;  /* 0x00000003000075a7 */ /* 0x0022a400080011ff */
[----:B--2---:R-:W-:Y:S05]  /*3010*/  @!P0 NANOSLEEP.SYNCS 0x989680 ;  /* 0x009896800000895d */ /* 0x004fea0003900000 */
[----:B------:R-:W2:Y:S02]  /*3020*/  @!P0 SYNCS.PHASECHK.TRANS64 P0, [R0+URZ], R3 ;  /* 0x00000003000085a7 */ /* 0x000ea400080010ff */
[----:B--2---:R-:W-:Y:S05]  /*3030*/  @P0 EXIT ;  /* 0x000000000000094d */ /* 0x004fea0003800000 */
[----:B------:R-:W-:Y:S05]  /*3040*/  BRA `(.L_x_53) ;  /* 0xfffffffc00ec7947 */ /* 0x000fea000383ffff */
.L_x_22:
[----:B------:R-:W2:Y:S02]  /*3050*/  S2UR UR4, SR_CgaCtaId ;  /* 0x00000000000479c3 */ /* 0x000ea40000008800 */
[----:B--2---:R-:W-:-:S04]  /*3060*/  UISETP.NE.AND UP0, UPT, UR4, URZ, UPT ;  /* 0x000000ff0400728c */ /* 0x004fc8000bf05270 */
[----:B------:R-:W-:-:S09]  /*3070*/  UISETP.NE.OR UP0, UPT, UR19, 0x1, UP0 ;  /* 0x000000011300788c */ /* 0x000fd20008705670 */
[----:B------:R-:W-:Y:S05]  /*3080*/  BRA.U UP0, `(.L_x_54) ;  /* 0x00000005004c7547 */ /* 0x000fea000b800000 */
[----:B------:R-:W2:Y:S01]  /*3090*/  S2UR UR5, SR_CgaCtaId ;  /* 0x00000000000579c3 */ /* 0x000ea20000008800 */
[----:B------:R-:W-:Y:S01]  /*30a0*/  UMOV UR4, 0x400 ;  /* 0x0000040000047882 */ /* 0x000fe20000000000 */
[----:B------:R-:W-:Y:S01]  /*30b0*/  ISETP.GE.U32.AND P2, PT, R2, 0x8, PT ;  /* 0x000000080200780c */ /* 0x000fe20003f46070 */
[----:B------:R-:W-:Y:S01]  /*30c0*/  IMAD.MOV.U32 R12, RZ, RZ, 0x1 ;  /* 0x00000001ff0c7424 */ /* 0x000fe200078e00ff */
[----:B------:R-:W-:Y:S02]  /*30d0*/  CS2R R10, SRZ ;  /* 0x00000000000a7805 */ /* 0x000fe4000001ff00 */
[----:B------:R-:W-:Y:S01]  /*30e0*/  CS2R R8, SRZ ;  /* 0x0000000000087805 */ /* 0x000fe2000001ff00 */
[----:B--2---:R-:W-:-:S03]  /*30f0*/  ULEA UR6, UR5, UR4, 0x18 ;  /* 0x0000000405067291 */ /* 0x004fc6000f8ec0ff */
[----:B------:R-:W-:-:S09]  /*3100*/  UMOV UR5, URZ ;  /* 0x000000ff00057c82 */ /* 0x000fd20008000000 */
.L_x_58:
[----:B------:R-:W-:Y:S02]  /*3110*/  LEA R0, R8, UR6, 0x3 ;  /* 0x0000000608007c11 */ /* 0x000fe4000f8e18ff */
[----:B------:R-:W-:-:S03]  /*3120*/  SHF.L.U32 R5, R9, 0x1f, RZ ;  /* 0x0000001f09057819 */ /* 0x000fc600000006ff */
[----:B------:R-:W-:Y:S01]  /*3130*/  VIADD R4, R0, 0x100 ;  /* 0x0000010000047836 */ /* 0x000fe20000000000 */
[----:B------:R-:W2:Y:S02]  /*3140*/  SYNCS.PHASECHK.TRANS64.TRYWAIT P0, [R0+URZ+0xf0], R5 ;  /* 0x0000f005000075a7 */ /* 0x000ea400080011ff */
[----:B--2---:R-:W-:Y:S05]  /*3150*/  @!P0 BRA `(.L_x_55) ;  /* 0x0000010000848947 */ /* 0x004fea0003800000 */
.L_x_213:
[----:B------:R-:W-:Y:S01]  /*3160*/  ULEA UR4, UR5, UR6, 0x3 ;  /* 0x0000000605047291 */ /* 0x000fe2000f8e18ff */
[----:B------:R-:W-:Y:S02]  /*3170*/  PRMT R4, RZ, 0x654, R4 ;  /* 0x00000654ff047816 */ /* 0x000fe40000000004 */
[----:B--2---:R-:W-:Y:S01]  /*3180*/  SHF.L.U32 R5, R12, 0x1f, RZ ;  /* 0x0000001f0c057819 */ /* 0x004fe200000006ff */
[----:B------:R-:W-:Y:S01]  /*3190*/  UIADD3 UR7, UPT, UPT, UR4, 0xc0, URZ ;  /* 0x000000c004077890 */ /* 0x000fe2000fffe0ff */
[----:B------:R2:W-:Y:S05]  /*31a0*/  SYNCS.ARRIVE.TRANS64.RED.A1T0 RZ, [R4+URZ], RZ ;  /* 0x000000ff04ff79a7 */ /* 0x0005ea00081004ff */
[----:B------:R-:W-:Y:S01]  /*31b0*/  IMAD.U32 R7, RZ, RZ, UR7 ;  /* 0x00000007ff077e24 */ /* 0x000fe2000f8e00ff */
[----:B------:R-:W3:Y:S04]  /*31c0*/  SYNCS.PHASECHK.TRANS64.TRYWAIT P0, [UR4+0xd0], R5 ;  /* 0x0000d005ff0075a7 */ /* 0x000ee80008001104 */
[----:B------:R-:W-:Y:S01]  /*31d0*/  PRMT R6, R2, 0x654, R7 ;  /* 0x0000065402067816 */ /* 0x000fe20000000007 */
[----:B--2---:R-:W-:Y:S01]  /*31e0*/  @!P2 IMAD.MOV.U32 R4, RZ, RZ, 0x10 ;  /* 0x00000010ff04a424 */ /* 0x004fe200078e00ff */
[----:B---3--:R-:W-:Y:S06]  /*31f0*/  @!P0 BRA `(.L_x_56) ;  /* 0x0000010000708947 */ /* 0x008fec0003800000 */
.L_x_215:
[----:B------:R-:W-:Y:S01]  /*3200*/  ULEA UR8, UR5, UR6, 0x4 ;  /* 0x0000000605087291 */ /* 0x000fe2000f8e20ff */
[----:B------:R-:W-:Y:S01]  /*3210*/  SEL R3, R6, R3, !P2 ;  /* 0x0000000306037207 */ /* 0x000fe20005000000 */
[----:B------:R-:W-:Y:S01]  /*3220*/  UIADD3 UR9, UPT, UPT, UR4, 0xc0, URZ ;  /* 0x000000c004097890 */ /* 0x000fe2000fffe0ff */
[----:B--2---:R-:W-:Y:S01]  /*3230*/  LEA R0, R11, UR6, 0x3 ;  /* 0x000000060b007c11 */ /* 0x004fe2000f8e18ff */
[----:B------:R-:W-:Y:S01]  /*3240*/  UIADD3 UR8, UPT, UPT, UR8, 0x120, URZ ;  /* 0x0000012008087890 */ /* 0x000fe2000fffe0ff */
[----:B------:R-:W-:Y:S01]  /*3250*/  SHF.L.U32 R5, R10, 0x1f, RZ ;  /* 0x0000001f0a057819 */ /* 0x000fe200000006ff */
[----:B------:R2:W-:Y:S01]  /*3260*/  @!P2 SYNCS.ARRIVE.TRANS64.RED RZ, [R3+URZ], R4 ;  /* 0x0000000403ffa9a7 */ /* 0x0005e200080004ff */
[----:B------:R-:W-:Y:S01]  /*3270*/  UIADD3 UR4, UPT, UPT, UR5, 0x1, URZ ;  /* 0x0000000105047890 */ /* 0x000fe2000fffe0ff */
[----:B------:R-:W-:-:S03]  /*3280*/  VIADD R8, R8, 0x1 ;  /* 0x0000000108087836 */ /* 0x000fc60000000000 */
[----:B------:R-:W-:Y:S02]  /*3290*/  UISETP.NE.AND UP0, UPT, UR4, 0x2, UPT ;  /* 0x000000020400788c */ /* 0x000fe4000bf05270 */
[----:B------:R-:W-:Y:S06]  /*32a0*/  UGETNEXTWORKID.BROADCAST [UR8], [UR9] ;  /* 0x00000000080073ca */ /* 0x000fec0008000100 */
[----:B------:R-:W-:Y:S01]  /*32b0*/  USEL UR7, URZ, 0x1, UP0 ;  /* 0x00000001ff077887 */ /* 0x000fe20008000000 */
[----:B------:R-:W-:Y:S01]  /*32c0*/  ISETP.NE.AND P0, PT, R8, 0x2, PT ;  /* 0x000000020800780c */ /* 0x000fe20003f05270 */
[----:B------:R-:W-:Y:S01]  /*32d0*/  USEL UR5, UR4, URZ, UP0 ;  /* 0x000000ff04057287 */ /* 0x000fe20008000000 */
[----:B------:R-:W3:Y:S03]  /*32e0*/  SYNCS.PHASECHK.TRANS64.TRYWAIT P1, [R0+URZ+0xc0], R5 ;  /* 0x0000c005000075a7 */ /* 0x000ee600080211ff */
[----:B------:R-:W-:Y:S01]  /*32f0*/  LOP3.LUT R12, R12, UR7, RZ, 0x3c, !PT ;  /* 0x000000070c0c7c12 */ /* 0x000fe2000f8e3cff */
[----:B--23--:R-:W-:Y:S07]  /*3300*/  @!P1 BRA `(.L_x_57) ;  /* 0x0000010000449947 */ /* 0x00cfee0003800000 */
.L_x_216:
[C---:B------:R-:W-:Y:S01]  /*3310*/  LEA R4, R11.reuse, UR6, 0x4 ;  /* 0x000000060b047c11 */ /* 0x040fe2000f8e20ff */
[----:B--2---:R-:W-:Y:S01]  /*3320*/  VIADD R0, R0, 0xd0 ;  /* 0x000000d000007836 */ /* 0x004fe20000000000 */
[----:B------:R-:W-:Y:S01]  /*3330*/  SEL R8, R8, RZ, P0 ;  /* 0x000000ff08087207 */ /* 0x000fe20000000000 */
[----:B------:R-:W-:-:S03]  /*3340*/  VIADD R11, R11, 0x1 ;  /* 0x000000010b0b7836 */ /* 0x000fc60000000000 */
[----:B------:R-:W2:Y:S01]  /*3350*/  LDS.128 R4, [R4+0x120] ;  /* 0x0001200004047984 */ /* 0x000ea20000000c00 */
[----:B------:R-:W-:Y:S02]  /*3360*/  PRMT R0, RZ, 0x654, R0 ;  /* 0x00000654ff007816 */ /* 0x000fe40000000000 */
[C---:B------:R-:W-:Y:S01]  /*3370*/  ISETP.NE.AND P1, PT, R11.reuse, 0x2, PT ;  /* 0x000000020b00780c */ /* 0x040fe20003f25270 */
[----:B------:R-:W-:Y:S01]  /*3380*/  @!PT LDS RZ, [RZ] ;  /* 0x00000000fffff984 */ /* 0x000fe20000000800 */
[----:B------:R-:W-:Y:S01]  /*3390*/  @!PT LDS RZ, [RZ] ;  /* 0x00000000fffff984 */ /* 0x000fe20000000800 */
[----:B------:R-:W-:Y:S01]  /*33a0*/  @!PT LDS RZ, [RZ] ;  /* 0x00000000fffff984 */ /* 0x000fe20000000800 */
[----:B------:R-:W-:Y:S01]  /*33b0*/  @!PT LDS RZ, [RZ] ;  /* 0x00000000fffff984 */ /* 0x000fe20000000800 */
[----:B------:R3:W-:Y:S06]  /*33c0*/  MEMBAR.ALL.CTA ;  /* 0x0000000000007992 */ /* 0x0007ec0000008000 */
[----:B---3--:R-:W3:Y:S01]  /*33d0*/  FENCE.VIEW.ASYNC.S ;  /* 0x00000000000073c6 */ /* 0x008ee20000000000 */
[----:B------:R-:W-:Y:S01]  /*33e0*/  SEL R11, R11, RZ, P1 ;  /* 0x000000ff0b0b7207 */ /* 0x000fe20000800000 */
[----:B---3--:R3:W-:Y:S01]  /*33f0*/  SYNCS.ARRIVE.TRANS64.RED.A1T0 RZ, [R0+URZ], RZ ;  /* 0x000000ff00ff79a7 */ /* 0x0087e200081004ff */
[----:B--2---:R-:W-:-:S02]  /*3400*/  LOP3.LUT P3, RZ, R6, 0x1, RZ, 0xc0, !PT ;  /* 0x0000000106ff7812 */ /* 0x004fc4000786c0ff */
[----:B------:R-:W-:-:S04]  /*3410*/  SEL R5, RZ, 0x1, P1 ;  /* 0x00000001ff057807 */ /* 0x000fc80000800000 */
[----:B------:R-:W-:Y:S02]  /*3420*/  LOP3.LUT R10, R10, R5, RZ, 0x3c, !PT ;  /* 0x000000050a0a7212 */ /* 0x000fe400078e3cff */
[----:B---3--:R-:W-:-:S04]  /*3430*/  SEL R0, RZ, 0x1, P0 ;  /* 0x00000001ff007807 */ /* 0x008fc80000000000 */
[----:B------:R-:W-:Y:S01]  /*3440*/  LOP3.LUT R9, R9, R0, RZ, 0x3c, !PT ;  /* 0x0000000009097212 */ /* 0x000fe200078e3cff */
[----:B------:R-:W-:Y:S06]  /*3450*/  @P3 BRA `(.L_x_58) ;  /* 0xfffffffc002c3947 */ /* 0x000fec000383ffff */
[----:B------:R-:W-:Y:S01]  /*3460*/  ULEA UR4, UR5, UR6, 0x3 ;  /* 0x0000000605047291 */ /* 0x000fe2000f8e18ff */
[----:B------:R-:W-:-:S08]  /*3470*/  SHF.L.U32 R3, R12, 0x1f, RZ ;  /* 0x0000001f0c037819 */ /* 0x000fd000000006ff */
[----:B------:R-:W2:Y:S02]  /*3480*/  SYNCS.PHASECHK.TRANS64 P0, [UR4+0xd0], R3 ;  /* 0x0000d003ff0075a7 */ /* 0x000ea40008001004 */
[----:B--2---:R-:W-:Y:S05]  /*3490*/  @P0 BRA `(.L_x_59) ;  /* 0x0000000000080947 */ /* 0x004fea0003800000 */
[----:B------:R-:W2:Y:S02]  /*34a0*/  SYNCS.PHASECHK.TRANS64.TRYWAIT P0, [UR4+0xd0], R3 ;  /* 0x0000d003ff0075a7 */ /* 0x000ea40008001104 */
[----:B--2---:R-:W-:Y:S05]  /*34b0*/  @!P0 BRA `(.L_x_60) ;  /* 0x000000fc00ec8947 */ /* 0x004fea0003800000 */
.L_x_59:
[----:B------:R-:W-:-:S04]  /*34c0*/  UIADD3 UR7, UPT, UPT, UR5, 0x1, URZ ;  /* 0x0000000105077890 */ /* 0x000fc8000fffe0ff */
[----:B------:R-:W-:-:S04]  /*34d0*/  UISETP.NE.AND UP0, UPT, UR7, 0x2, UPT ;  /* 0x000000020700788c */ /* 0x000fc8000bf05270 */
[----:B------:R-:W-:Y:S02]  /*34e0*/  USEL UR8, URZ, 0x1, UP0 ;  /* 0x00000001ff087887 */ /* 0x000fe40008000000 */
[----:B------:R-:W-:-:S04]  /*34f0*/  USEL UR7, UR7, URZ, UP0 ;  /* 0x000000ff07077287 */ /* 0x000fc80008000000 */
[----:B------:R-:W-:Y:S01]  /*3500*/  ULEA UR7, UR7, UR6, 0x3 ;  /* 0x0000000607077291 */ /* 0x000fe2000f8e18ff */
[----:B--2---:R-:W-:-:S04]  /*3510*/  LOP3.LUT R3, R12, UR8, RZ, 0x3c, !PT ;  /* 0x000000080c037c12 */ /* 0x004fc8000f8e3cff */
[----:B------:R-:W-:-:S04]  /*3520*/  SHF.L.U32 R0, R3, 0x1f, RZ ;  /* 0x0000001f03007819 */ /* 0x000fc800000006ff */
[----:B------:R-:W2:Y:S02]  /*3530*/  SYNCS.PHASECHK.TRANS64 P0, [UR7+0xd0], R0 ;  /* 0x0000d000ff0075a7 */ /* 0x000ea40008001007 */
[----:B-12---:R-:W-:Y:S05]  /*3540*/  @P0 EXIT ;  /* 0x000000000000094d */ /* 0x006fea0003800000 */
[----:B------:R-:W-:Y:S02]  /*3550*/  SHF.L.U32 R3, R3, 0x1f, RZ ;  /* 0x0000001f03037819 */ /* 0x000fe400000006ff */
[----:B------:R-:W-:-:S07]  /*3560*/  MOV R0, UR7 ;  /* 0x0000000700007c02 */ /* 0x000fce0008000f00 */
.L_x_61:
[----:B-1----:R1:W2:Y:S02]  /*3570*/  SYNCS.PHASECHK.TRANS64.TRYWAIT P0, [R0+URZ+0xd0], R3 ;  /* 0x0000d003000075a7 */ /* 0x0022a400080011ff */
[----:B--2---:R-:W-:Y:S05]  /*3580*/  @!P0 NANOSLEEP.SYNCS 0x989680 ;  /* 0x009896800000895d */ /* 0x004fea0003900000 */
[----:B------:R-:W2:Y:S02]  /*3590*/  @!P0 SYNCS.PHASECHK.TRANS64 P0, [R0+URZ+0xd0], R3 ;  /* 0x0000d003000085a7 */ /* 0x000ea400080010ff */
[----:B--2---:R-:W-:Y:S05]  /*35a0*/  @P0 EXIT ;  /* 0x000000000000094d */ /* 0x004fea0003800000 */
[----:B------:R-:W-:Y:S05]  /*35b0*/  BRA `(.L_x_61) ;  /* 0xfffffffc00ec7947 */ /* 0x000fea000383ffff */
.L_x_54:
[----:B------:R-:W-:Y:S05]  /*35c0*/  BRA.U UP4, `(.L_x_62) ;  /* 0x0000001504507547 */ /* 0x000fea000b800000 */
[----:B------:R-:W2:Y:S01]  /*35d0*/  S2UR UR7, SR_CgaCtaId ;  /* 0x00000000000779c3 */ /* 0x000ea20000008800 */
[----:B------:R-:W-:Y:S01]  /*35e0*/  UMOV UR4, 0x40 ;  /* 0x0000004000047882 */ /* 0x000fe20000000000 */
[----:B------:R-:W-:Y:S01]  /*35f0*/  NOP ;  /* 0x0000000000007918 */ /* 0x000fe20000000000 */
[----:B------:R-:W-:Y:S01]  /*3600*/  UMOV UR6, 0x400 ;  /* 0x0000040000067882 */ /* 0x000fe20000000000 */
[----:B--2---:R-:W-:Y:S02]  /*3610*/  ULEA UR5, UR7, UR4, 0x18 ;  /* 0x0000000407057291 */ /* 0x004fe4000f8ec0ff */
[----:B------:R-:W-:-:S07]  /*3620*/  ULEA UR6, UR7, UR6, 0x18 ;  /* 0x0000000607067291 */ /* 0x000fce000f8ec0ff */
[----:B------:R-:W2:Y:S02]  /*3630*/  LDS.U8 R2, [UR5+0x1c] ;  /* 0x00001c05ff027984 */ /* 0x000ea40008000000 */
[----:B--2---:R-:W-:-:S13]  /*3640*/  ISETP.NE.AND P0, PT, R2, RZ, PT ;  /* 0x000000ff0200720c */ /* 0x004fda0003f05270 */
[----:B------:R-:W-:Y:S05]  /*3650*/  @P0 BRA `(.L_x_63) ;  /* 0x0000000000580947 */ /* 0x000fea0003800000 */
[----:B------:R-:W-:-:S13]  /*3660*/  ELECT P0, URZ, PT ;  /* 0x0000000000ff782f */ /* 0x000fda0003800000 */
[----:B------:R-:W-:Y:S05]  /*3670*/  @!P0 BRA `(.L_x_64) ;  /* 0x0000000000608947 */ /* 0x000fea0003800000 */
[----:B------:R-:W-:Y:S01]  /*3680*/  UMOV UR4, 0x10 ;  /* 0x0000001000047882 */ /* 0x000fe20000000000 */
[----:B------:R-:W-:Y:S01]  /*3690*/  HFMA2 R2, -RZ, RZ, 0, 5.9604644775390625e-08 ;  /* 0x00000001ff027431 */ /* 0x000fe200000001ff */
[----:B------:R-:W-:-:S03]  /*36a0*/  MOV R3, 0xffff ;  /* 0x0000ffff00037802 */ /* 0x000fc60000000f00 */
[----:B------:R-:W-:Y:S04]  /*36b0*/  DEPBAR.LE SB2, 0x36 ;  /* 0x0000ad800000791a */ /* 0x000fe80000000000 */
[----:B------:R-:W2:Y:S02]  /*36c0*/  UTCATOMSWS.FIND_AND_SET.ALIGN UP0, UR4, UR4 ;  /* 0x00000004000475e3 */ /* 0x000ea40008000800 */
[----:B--2---:R-:W-:Y:S01]  /*36d0*/  MOV R4, UR4 ;  /* 0x0000000400047c02 */ /* 0x004fe20008000f00 */
[----:B------:R-:W-:Y:S06]  /*36e0*/  BRA.U UP0, `(.L_x_65) ;  /* 0x0000000100187547 */ /* 0x000fec000b800000 */
.L_x_66:
[----:B------:R-:W-:Y:S05]  /*36f0*/  NANOSLEEP 0x64 ;  /* 0x000000640000795d */ /* 0x000fea0003800000 */
[----:B------:R-:W-:-:S05]  /*3700*/  UMOV UR4, 0x10 ;  /* 0x0000001000047882 */ /* 0x000fca0000000000 */
[----:B------:R-:W-:Y:S04]  /*3710*/  DEPBAR.LE SB2, 0x36 ;  /* 0x0000ad800000791a */ /* 0x000fe80000000000 */
[----:B------:R-:W2:Y:S02]  /*3720*/  UTCATOMSWS.FIND_AND_SET.ALIGN UP0, UR4, UR4 ;  /* 0x00000004000475e3 */ /* 0x000ea40008000800 */
[----:B--2---:R-:W-:Y:S01]  /*3730*/  MOV R4, UR4 ;  /* 0x0000000400047c02 */ /* 0x004fe20008000f00 */
[----:B------:R-:W-:Y:S05]  /*3740*/  BRA.U !UP0, `(.L_x_66) ;  /* 0xfffffffd08e87547 */ /* 0x000fea000b83ffff */
.L_x_65:
[-C--:B------:R-:W-:Y:S02]  /*3750*/  SHF.L.U32 R3, R3, R4.reuse, RZ ;  /* 0x0000000403037219 */ /* 0x080fe400000006ff */
[----:B------:R-:W-:Y:S01]  /*3760*/  SHF.L.U32 R2, R2, R4, RZ ;  /* 0x0000000402027219 */ /* 0x000fe200000006ff */
[----:B------:R-:W-:Y:S02]  /*3770*/  IMAD.SHL.U32 R4, R4, 0x20, RZ ;  /* 0x0000002004047824 */ /* 0x000fe400078e00ff */
[----:B------:R2:W-:Y:S04]  /*3780*/  ATOMS.OR RZ, [UR5+0x14], R3 ;  /* 0x00001403ffff798c */ /* 0x0005e8000b000005 */
[----:B------:R2:W-:Y:S04]  /*3790*/  ATOMS.OR RZ, [UR5+0x18], R2 ;  /* 0x00001802ffff798c */ /* 0x0005e8000b000005 */
[----:B------:R2:W-:Y:S01]  /*37a0*/  STS [UR6+0x140], R4 ;  /* 0x00014004ff007988 */ /* 0x0005e20008000806 */
[----:B------:R-:W-:Y:S05]  /*37b0*/  BRA `(.L_x_64) ;  /* 0x0000000000107947 */ /* 0x000fea0003800000 */
.L_x_63:
[----:B------:R-:W-:-:S05]  /*37c0*/  MOV R2, 0xffffffff ;  /* 0xffffffff00027802 */ /* 0x000fca0000000f00 */
[----:B------:R2:W-:Y:S02]  /*37d0*/  STS [UR6+0x140], R2 ;  /* 0x00014002ff007988 */ /* 0x0005e40008000806 */
[----:B--2---:R-:W-:Y:S02]  /*37e0*/  MOV R2, 0x3800 ;  /* 0x0000380000027802 */ /* 0x004fe40000000f00 */
[----:B-1---5:R-:W-:Y:S05]  /*37f0*/  CALL.REL.NOINC `($__internal_1_$__cuda_sm10x_tcgen05_guardrail_trap_phase_invalid_during_alloc) ;  /* 0x0000010400a87944 */ /* 0x022fea0003c00000 */
.L_x_64:
[----:B------:R-:W-:Y:S05]  /*3800*/  WARPSYNC.ALL ;  /* 0x0000000000007948 */ /* 0x000fea0003800000 */
[----:B--2---:R-:W2:Y:S01]  /*3810*/  S2R R3, SR_CgaCtaId ;  /* 0x0000000000037919 */ /* 0x004ea20000008800 */
[----:B------:R-:W-:Y:S01]  /*3820*/  MOV R2, 0x400 ;  /* 0x0000040000027802 */ /* 0x000fe20000000f00 */
[----:B------:R-:W-:Y:S01]  /*3830*/  NOP ;  /* 0x0000000000007918 */ /* 0x000fe20000000000 */
[----:B------:R-:W-:Y:S08]  /*3840*/  BAR.ARV 0x6, 0xa0 ;  /* 0x0182800000007b1d */ /* 0x000ff00000002000 */
[----:B------:R-:W3:Y:S01]  /*3850*/  LDC R5, c[0x0][0x38c] ;  /* 0x0000e300ff057b82 */ /* 0x000ee20000000800 */
[----:B------:R-:W-:Y:S01]  /*3860*/  IMAD.MOV.U32 R18, RZ, RZ, RZ ;  /* 0x000000ffff127224 */ /* 0x000fe200078e00ff */
[----:B------:R-:W-:Y:S01]  /*3870*/  CS2R R12, SRZ ;  /* 0x00000000000c7805 */ /* 0x000fe2000001ff00 */
[----:B------:R-:W-:Y:S01]  /*3880*/  IMAD.MOV.U32 R14, RZ, RZ, RZ ;  /* 0x000000ffff0e7224 */ /* 0x000fe200078e00ff */
[----:B------:R-:W-:Y:S01]  /*3890*/  UMOV UR10, 0x1 ;  /* 0x00000001000a7882 */ /* 0x000fe20000000000 */
[----:B------:R-:W-:Y:S01]  /*38a0*/  UMOV UR34, URZ ;  /* 0x000000ff00227c82 */ /* 0x000fe20008000000 */
[----:B------:R-:W-:Y:S01]  /*38b0*/  UMOV UR32, URZ ;  /* 0x000000ff00207c82 */ /* 0x000fe20008000000 */
[----:B------:R-:W-:Y:S01]  /*38c0*/  UMOV UR26, URZ ;  /* 0x000000ff001a7c82 */ /* 0x000fe20008000000 */
[----:B------:R-:W-:Y:S01]  /*38d0*/  UMOV UR24, URZ ;  /* 0x000000ff00187c82 */ /* 0x000fe20008000000 */
[----:B--2---:R-:W-:-:S05]  /*38e0*/  LEA R3, R3, R2, 0x18 ;  /* 0x0000000203037211 */ /* 0x004fca00078ec0ff */
[----:B------:R-:W2:Y:S01]  /*38f0*/  LDS R2, [R3+0x140] ;  /* 0x0001400003027984 */ /* 0x000ea20000000800 */
[----:B---3--:R-:W-:Y:S02]  /*3900*/  VIADD R5, R5, 0x7f ;  /* 0x0000007f05057836 */ /* 0x008fe40000000000 */
[C---:B------:R-:W-:Y:S02]  /*3910*/  VIADD R8, R3.reuse, 0x8400 ;  /* 0x0000840003087836 */ /* 0x040fe40000000000 */
[C---:B------:R-:W-:Y:S02]  /*3920*/  VIADD R9, R3.reuse, 0x16400 ;  /* 0x0001640003097836 */ /* 0x040fe40000000000 */
[C---:B------:R-:W-:Y:S01]  /*3930*/  VIADD R10, R3.reuse, 0x32400 ;  /* 0x00032400030a7836 */ /* 0x040fe20000000000 */
[----:B------:R-:W-:Y:S01]  /*3940*/  SHF.R.U32.HI R8, RZ, 0x4, R8 ;  /* 0x00000004ff087819 */ /* 0x000fe20000011608 */
[----:B------:R-:W-:Y:S01]  /*3950*/  VIADD R11, R3, 0x33200 ;  /* 0x00033200030b7836 */ /* 0x000fe20000000000 */
[----:B------:R-:W-:-:S02]  /*3960*/  SHF.R.U32.HI R9, RZ, 0x4, R9 ;  /* 0x00000004ff097819 */ /* 0x000fc40000011609 */
[----:B------:R-:W-:Y:S02]  /*3970*/  SHF.R.U32.HI R10, RZ, 0x4, R10 ;  /* 0x00000004ff0a7819 */ /* 0x000fe4000001160a */
[----:B------:R-:W-:Y:S02]  /*3980*/  SHF.R.U32.HI R11, RZ, 0x4, R11 ;  /* 0x00000004ff0b7819 */ /* 0x000fe4000001160b */
[----:B------:R-:W-:Y:S02]  /*3990*/  LOP3.LUT R8, R8, 0x3fff, RZ, 0xc0, !PT ;  /* 0x00003fff08087812 */ /* 0x000fe400078ec0ff */
[----:B------:R-:W-:Y:S02]  /*39a0*/  LOP3.LUT R9, R9, 0x3fff, RZ, 0xc0, !PT ;  /* 0x00003fff09097812 */ /* 0x000fe400078ec0ff */
[----:B------:R-:W-:Y:S02]  /*39b0*/  LOP3.LUT R10, R10, 0x3fff, RZ, 0xc0, !PT ;  /* 0x00003fff0a0a7812 */ /* 0x000fe400078ec0ff */
[----:B------:R-:W-:-:S02]  /*39c0*/  LOP3.LUT R11, R11, 0x3fff, RZ, 0xc0, !PT ;  /* 0x00003fff0b0b7812 */ /* 0x000fc400078ec0ff */
[----:B------:R-:W-:Y:S02]  /*39d0*/  LOP3.LUT R8, R8, 0x10000, RZ, 0xfc, !PT ;  /* 0x0001000008087812 */ /* 0x000fe400078efcff */
[----:B------:R-:W-:Y:S02]  /*39e0*/  LOP3.LUT R9, R9, 0x10000, RZ, 0xfc, !PT ;  /* 0x0001000009097812 */ /* 0x000fe400078efcff */
[----:B------:R-:W-:Y:S02]  /*39f0*/  LOP3.LUT R10, R10, 0x10000, RZ, 0xfc, !PT ;  /* 0x000100000a0a7812 */ /* 0x000fe400078efcff */
[----:B------:R-:W-:Y:S02]  /*3a00*/  LOP3.LUT R11, R11, 0x10000, RZ, 0xfc, !PT ;  /* 0x000100000b0b7812 */ /* 0x000fe400078efcff */
[----:B--2---:R-:W-:Y:S02]  /*3a10*/  R2UR UR18, R2 ;  /* 0x00000000021272ca */ /* 0x004fe400000e0000 */
[----:B------:R-:W-:-:S04]  /*3a20*/  SHF.R.S32.HI R2, RZ, 0x1f, R5 ;  /* 0x0000001fff027819 */ /* 0x000fc80000011405 */
[----:B------:R-:W-:-:S04]  /*3a30*/  LEA.HI R2, R2, R5, RZ, 0x7 ;  /* 0x0000000502027211 */ /* 0x000fc800078f38ff */
[----:B------:R-:W-:-:S03]  /*3a40*/  SHF.R.S32.HI R2, RZ, 0x7, R2 ;  /* 0x00000007ff027819 */ /* 0x000fc60000011402 */
[----:B------:R-:W-:Y:S02]  /*3a50*/  UIADD3 UR30, UPT, UPT, UR18, 0x1c0, URZ ;  /* 0x000001c0121e7890 */ /* 0x000fe4000fffe0ff */
[----:B------:R-:W-:Y:S01]  /*3a60*/  UIADD3 UR31, UPT, UPT, UR18, 0x1c4, URZ ;  /* 0x000001c4121f7890 */ /* 0x000fe2000fffe0ff */
[----:B------:R-:W-:Y:S01]  /*3a70*/  VIADD R15, R2, 0xffffffff ;  /* 0xffffffff020f7836 */ /* 0x000fe20000000000 */
[----:B------:R-:W-:Y:S02]  /*3a80*/  UIADD3 UR28, UPT, UPT, UR18, -0x7ffffe40, URZ ;  /* 0x800001c0121c7890 */ /* 0x000fe4000fffe0ff */
[----:B------:R-:W-:Y:S02]  /*3a90*/  UIADD3 UR29, UPT, UPT, UR18, -0x7ffffe3c, URZ ;  /* 0x800001c4121d7890 */ /* 0x000fe4000fffe0ff */
[----:B------:R-:W-:Y:S02]  /*3aa0*/  USHF.R.U32.HI UR6, URZ, 0x11, UR30 ;  /* 0x00000011ff067899 */ /* 0x000fe4000801161e */
[----:B------:R-:W-:-:S02]  /*3ab0*/  USHF.R.U32.HI UR5, URZ, 0x1a, UR31 ;  /* 0x0000001aff057899 */ /* 0x000fc4000801161f */
[----:B------:R-:W-:Y:S02]  /*3ac0*/  USHF.R.U32.HI UR4, URZ, 0x11, UR28 ;  /* 0x00000011ff047899 */ /* 0x000fe4000801161c */
[----:B------:R-:W-:Y:S02]  /*3ad0*/  USHF.R.U32.HI UR7, URZ, 0x1a, UR29 ;  /* 0x0000001aff077899 */ /* 0x000fe4000801161d */
[----:B------:R-:W-:Y:S02]  /*3ae0*/  ULOP3.LUT UR8, UR6, 0x6000, URZ, 0xc0, !UPT ;  /* 0x0000600006087892 */ /* 0x000fe4000f8ec0ff */
[----:B------:R-:W-:Y:S02]  /*3af0*/  ULOP3.LUT UR6, UR5, 0x30, URZ, 0xc0, !UPT ;  /* 0x0000003005067892 */ /* 0x000fe4000f8ec0ff */
[----:B------:R-:W-:Y:S02]  /*3b00*/  ULOP3.LUT UR5, UR4, 0x6000, URZ, 0xc0, !UPT ;  /* 0x0000600004057892 */ /* 0x000fe4000f8ec0ff */
[----:B------:R-:W-:-:S02]  /*3b10*/  ULOP3.LUT UR4, UR7, 0x30, URZ, 0xc0, !UPT ;  /* 0x0000003007047892 */ /* 0x000fc4000f8ec0ff */
[----:B------:R-:W-:Y:S02]  /*3b20*/  ULOP3.LUT UR8, UR8, 0x8c0, URZ, 0xfc, !UPT ;  /* 0x000008c008087892 */ /* 0x000fe4000f8efcff */
[----:B------:R-:W-:Y:S02]  /*3b30*/  ULOP3.LUT UR6, UR6, 0x480, URZ, 0xfc, !UPT ;  /* 0x0000048006067892 */ /* 0x000fe4000f8efcff */
[----:B------:R-:W-:Y:S02]  /*3b40*/  ULOP3.LUT UR5, UR5, 0x8c0, URZ, 0xfc, !UPT ;  /* 0x000008c005057892 */ /* 0x000fe4000f8efcff */
[----:B------:R-:W-:Y:S02]  /*3b50*/  ULOP3.LUT UR4, UR4, 0x480, URZ, 0xfc, !UPT ;  /* 0x0000048004047892 */ /* 0x000fe4000f8efcff */
[----:B------:R-:W-:Y:S02]  /*3b60*/  UPRMT UR35, UR6, 0x5410, UR8 ;  /* 0x0000541006237896 */ /* 0x000fe40008000008 */
[----:B------:R-:W-:-:S05]  /*3b70*/  UPRMT UR33, UR4, 0x5410, UR5 ;  /* 0x0000541004217896 */ /* 0x000fca0008000005 */
[----:B------:R-:W-:Y:S02]  /*3b80*/  UMOV UR27, UR35 ;  /* 0x00000023001b7c82 */ /* 0x000fe40008000000 */
[----:B------:R-:W-:-:S05]  /*3b90*/  UMOV UR25, UR33 ;  /* 0x0000002100197c82 */ /* 0x000fca0008000000 */
.L_x_76:
[C---:B------:R-:W-:Y:S01]  /*3ba0*/  IMAD R16, R18.reuse, 0x8, R3 ;  /* 0x0000000812107824 */ /* 0x040fe200078e0203 */
[----:B------:R-:W-:Y:S02]  /*3bb0*/  SHF.L.U32 R5, R13, 0x1f, RZ ;  /* 0x0000001f0d057819 */ /* 0x000fe400000006ff */
[----:B------:R-:W-:Y:S02]  /*3bc0*/  LEA R4, R18, R3, 0x4 ;  /* 0x0000000312047211 */ /* 0x000fe400078e20ff */
[----:B--2---:R-:W2:Y:S02]  /*3bd0*/  SYNCS.PHASECHK.TRANS64.TRYWAIT P0, [R16+URZ+0xc0], R5 ;  /* 0x0000c005100075a7 */ /* 0x004ea400080011ff */
[----:B--2---:R-:W-:Y:S05]  /*3be0*/  @!P0 BRA `(.L_x_67) ;  /* 0x000000f800388947 */ /* 0x004fea0003800000 */
.L_x_218:
[----:B--2---:R-:W2:Y:S01]  /*3bf0*/  LDS.128 R4, [R4+0x120] ;  /* 0x0001200004047984 */ /* 0x004ea20000000c00 */
[----:B------:R-:W3:Y:S01]  /*3c00*/  LDC R17, c[0x0][0x38c] ;  /* 0x0000e300ff117b82 */ /* 0x000ee20000000800 */
[----:B------:R-:W-:Y:S01]  /*3c10*/  VIADD R16, R16, 0xd0 ;  /* 0x000000d010107836 */ /* 0x000fe20000000000 */
[----:B------:R-:W-:Y:S01]  /*3c20*/  ULOP3.LUT UR23, UR10, 0x1, URZ, 0x3c, !UPT ;  /* 0x000000010a177892 */ /* 0x000fe2000f8e3cff */
[----:B------:R-:W-:Y:S01]  /*3c30*/  @!PT LDS RZ, [RZ] ;  /* 0x00000000fffff984 */ /* 0x000fe20000000800 */
[----:B------:R-:W-:Y:S01]  /*3c40*/  @!PT LDS RZ, [RZ] ;  /* 0x00000000fffff984 */ /* 0x000fe20000000800 */
[----:B------:R-:W-:Y:S01]  /*3c50*/  @!PT LDS RZ, [RZ] ;  /* 0x00000000fffff984 */ /* 0x000fe20000000800 */
[----:B------:R-:W-:Y:S01]  /*3c60*/  @!PT LDS RZ, [RZ] ;  /* 0x00000000fffff984 */ /* 0x000fe20000000800 */
[----:B------:R4:W-:Y:S06]  /*3c70*/  MEMBAR.ALL.CTA ;  /* 0x0000000000007992 */ /* 0x0009ec0000008000 */
[----:B----4-:R-:W4:Y:S01]  /*3c80*/  FENCE.VIEW.ASYNC.S ;  /* 0x00000000000073c6 */ /* 0x010f220000000000 */
[----:B------:R-:W-:Y:S01]  /*3c90*/  UMOV UR21, URZ ;  /* 0x000000ff00157c82 */ /* 0x000fe20008000000 */
[----:B------:R-:W-:Y:S01]  /*3ca0*/  PRMT R16, RZ, 0x654, R16 ;  /* 0x00000654ff107816 */ /* 0x000fe20000000010 */
[----:B------:R-:W-:Y:S01]  /*3cb0*/  UIMAD UR20, UR23, 0xc0, UR18 ;  /* 0x000000c0171478a4 */ /* 0x000fe2000f8e0212 */
[----:B---3--:R-:W-:-:S02]  /*3cc0*/  ISETP.GE.AND P1, PT, R17, 0x1, PT ;  /* 0x000000011100780c */ /* 0x008fc40003f26270 */
[----:B----4-:R3:W-:Y:S01]  /*3cd0*/  SYNCS.ARRIVE.TRANS64.RED.A1T0 RZ, [R16+URZ], RZ ;  /* 0x000000ff10ff79a7 */ /* 0x0107e200081004ff */
[----:B--2---:R-:W-:Y:S01]  /*3ce0*/  LOP3.LUT P0, RZ, R6, 0x1, RZ, 0xc0, !PT ;  /* 0x0000000106ff7812 */ /* 0x004fe2000780c0ff */
[----:B------:R-:W-:Y:S02]  /*3cf0*/  HFMA2 R4, -RZ, RZ, 0, 5.9604644775390625e-08 ;  /* 0x00000001ff047431 */ /* 0x000fe400000001ff */
[----:B------:R-:W-:Y:S02]  /*3d00*/  IMAD.MOV.U32 R5, RZ, RZ, R2 ;  /* 0x000000ffff057224 */ /* 0x000fe400078e0002 */
[----:B---3--:R-:W-:-:S05]  /*3d10*/  VIADD R16, R18, 0x1 ;  /* 0x0000000112107836 */ /* 0x008fca0000000000 */
[----:B------:R-:W-:Y:S05]  /*3d20*/  @!P1 BRA `(.L_x_68) ;  /* 0x0000000400449947 */ /* 0x000fea0003800000 */
[----:B------:R-:W-:Y:S02]  /*3d30*/  LEA R4, R14, R3, 0x3 ;  /* 0x000000030e047211 */ /* 0x000fe400078e18ff */
[----:B------:R-:W-:-:S04]  /*3d40*/  SHF.L.U32 R5, R12, 0x1f, RZ ;  /* 0x0000001f0c057819 */ /* 0x000fc800000006ff */
[----:B------:R-:W2:Y:S02]  /*3d50*/  SYNCS.PHASECHK.TRANS64.TRYWAIT P1, [R4+URZ], R5 ;  /* 0x00000005040075a7 */ /* 0x000ea400080211ff */
[----:B--2---:R-:W-:Y:S05]  /*3d60*/  @P1 BRA `(.L_x_69) ;  /* 0x0000000000081947 */ /* 0x004fea0003800000 */
[----:B------:R-:W2:Y:S02]  /*3d70*/  SYNCS.PHASECHK.TRANS64.TRYWAIT P1, [R4+URZ], R5 ;  /* 0x00000005040075a7 */ /* 0x000ea400080211ff */
[----:B--2---:R-:W-:Y:S05]  /*3d80*/  @!P1 BRA `(.L_x_70) ;  /* 0x000000f400e49947 */ /* 0x004fea0003800000 */
.L_x_69:
[----:B------:R-:W-:Y:S02]  /*3d90*/  ELECT P3, URZ, PT ;  /* 0x0000000000ff782f */ /* 0x000fe40003860000 */
[----:B------:R-:W-:-:S11]  /*3da0*/  ISETP.GE.U32.AND P1, PT, R17, 0x81, PT ;  /* 0x000000811100780c */ /* 0x000fd60003f26070 */
[C---:B--2---:R-:W-:Y:S02]  /*3db0*/  @P3 IMAD R5, R14.reuse, 0x20, R10 ;  /* 0x000000200e053824 */ /* 0x044fe400078e020a */
[----:B------:R-:W-:Y:S02]  /*3dc0*/  @P3 IMAD R6, R14, 0x40, R11 ;  /* 0x000000400e063824 */ /* 0x000fe400078e020b */
[----:B------:R-:W-:Y:S01]  /*3dd0*/  @P3 IMAD.MOV.U32 R7, RZ, RZ, 0x4008 ;  /* 0x00004008ff073424 */ /* 0x000fe200078e00ff */
[----:B------:R-:W-:Y:S01]  /*3de0*/  @P3 R2UR UR6, R5 ;  /* 0x00000000050632ca */ /* 0x000fe200000e0000 */
[C---:B------:R-:W-:Y:S01]  /*3df0*/  @P3 VIADD R5, R6.reuse, 0x20 ;  /* 0x0000002006053836 */ /* 0x040fe20000000000 */
[----:B------:R-:W-:Y:S01]  /*3e00*/  @P3 R2UR UR4, R6 ;  /* 0x00000000060432ca */ /* 0x000fe200000e0000 */
[----:B------:R-:W-:Y:S01]  /*3e10*/  @P3 IMAD.MOV.U32 R19, RZ, RZ, 0x4008 ;  /* 0x00004008ff133424 */ /* 0x000fe200078e00ff */
[----:B------:R-:W-:Y:S01]  /*3e20*/  @P3 R2UR UR9, R7 ;  /* 0x00000000070932ca */ /* 0x000fe200000e0000 */
[----:B------:R-:W-:Y:S01]  /*3e30*/  @P3 IMAD.MOV.U32 R21, RZ, RZ, 0x4008 ;  /* 0x00004008ff153424 */ /* 0x000fe200078e00ff */
[----:B------:R-:W-:Y:S01]  /*3e40*/  @P3 R2UR UR5, R5 ;  /* 0x00000000050532ca */ /* 0x000fe200000e0000 */
[----:B------:R-:W-:-:S03]  /*3e50*/  VIADD R5, R14, 0x1 ;  /* 0x000000010e057836 */ /* 0x000fc60000000000 */
[----:B------:R-:W-:Y:S02]  /*3e60*/  @P3 R2UR UR7, R21 ;  /* 0x00000000150732ca */ /* 0x000fe400000e0000 */
[----:B------:R-:W-:Y:S01]  /*3e70*/  ISETP.NE.AND P2, PT, R5, 0x7, PT ;  /* 0x000000070500780c */ /* 0x000fe20003f45270 */
[----:B------:R-:W-:Y:S02]  /*3e80*/  IMAD.U32 R6, RZ, RZ, UR6 ;  /* 0x00000006ff067e24 */ /* 0x000fe4000f8e00ff */
[----:B------:R-:W-:Y:S01]  /*3e90*/  IMAD.U32 R18, RZ, RZ, UR4 ;  /* 0x00000004ff127e24 */ /* 0x000fe2000f8e00ff */
[----:B------:R-:W-:Y:S02]  /*3ea0*/  SEL R7, RZ, 0x1, P2 ;  /* 0x00000001ff077807 */ /* 0x000fe40001000000 */
[----:B------:R-:W-:Y:S01]  /*3eb0*/  @P3 R2UR UR8, R6 ;  /* 0x00000000060832ca */ /* 0x000fe200000e0000 */
[----:B------:R-:W-:Y:S01]  /*3ec0*/  IMAD.U32 R20, RZ, RZ, UR5 ;  /* 0x00000005ff147e24 */ /* 0x000fe2000f8e00ff */
[----:B------:R-:W-:-:S02]  /*3ed0*/  @P3 R2UR UR4, R18 ;  /* 0x00000000120432ca */ /* 0x000fc400000e0000 */
[----:B------:R-:W-:Y:S02]  /*3ee0*/  @P3 R2UR UR5, R19 ;  /* 0x00000000130532ca */ /* 0x000fe400000e0000 */
[----:B------:R-:W-:Y:S02]  /*3ef0*/  @P3 R2UR UR6, R20 ;  /* 0x00000000140632ca */ /* 0x000fe400000e0000 */
[----:B------:R-:W-:Y:S01]  /*3f00*/  SEL R6, R5, RZ, P2 ;  /* 0x000000ff05067207 */ /* 0x000fe20001000000 */
[----:B------:R-:W-:Y:S01]  /*3f10*/  IMAD.U32 R5, RZ, RZ, UR10 ;  /* 0x0000000aff057e24 */ /* 0x000fe2000f8e00ff */
[----:B------:R-:W-:-:S03]  /*3f20*/  LOP3.LUT R12, R12, R7, RZ, 0x3c, !PT ;  /* 0x000000070c0c7212 */ /* 0x000fc600078e3cff */
[----:B------:R-:W-:Y:S01]  /*3f30*/  @P1 IMAD R18, R6, 0x8, R3 ;  /* 0x0000000806121824 */ /* 0x000fe200078e0203 */
[----:B------:R-:W-:Y:S02]  /*3f40*/  @P1 SHF.L.U32 R7, R12, 0x1f, RZ ;  /* 0x0000001f0c071819 */ /* 0x000fe400000006ff */
[----:B------:R-:W-:Y:S01]  /*3f50*/  SHF.L.U32 R20, R5, 0x1f, RZ ;  /* 0x0000001f05147819 */ /* 0x000fe200000006ff */
[C---:B------:R-:W-:Y:S01]  /*3f60*/  IMAD R5, R14.reuse, 0x400, R9 ;  /* 0x000004000e057824 */ /* 0x040fe200078e0209 */
[----:B------:R2:W3:Y:S01]  /*3f70*/  @P1 SYNCS.PHASECHK.TRANS64.TRYWAIT P5, [R18+URZ], R7 ;  /* 0x00000007120015a7 */ /* 0x0004e200080a11ff */
[----:B------:R2:W-:Y:S01]  /*3f80*/  UTCCP.T.S.4x32dp128bit tmem[UR18+0x1c0], gdesc[UR8] ;  /* 0x0001c008120079e7 */ /* 0x0005e20009100000 */
[----:B------:R2:W-:Y:S01]  /*3f90*/  UTCCP.T.S.4x32dp128bit tmem[UR18+0x1c4], gdesc[UR4] ;  /* 0x0001c404120079e7 */ /* 0x0005e20009100000 */
[----:B------:R2:W-:Y:S01]  /*3fa0*/  UTCCP.T.S.4x32dp128bit tmem[UR18+0x1c8], gdesc[UR6] ;  /* 0x0001c806120079e7 */ /* 0x0005e20009100000 */
[----:B------:R-:W-:Y:S01]  /*3fb0*/  IMAD R14, R14, 0x200, R8 ;  /* 0x000002000e0e7824 */ /* 0x000fe200078e0208 */
[----:B------:R-:W4:Y:S02]  /*3fc0*/  SYNCS.PHASECHK.TRANS64.TRYWAIT P2, [R3+URZ+0xe8], R20 ;  /* 0x0000e814030075a7 */ /* 0x000f2400080411ff */
[----:B--234-:R-:W-:Y:S05]  /*3fd0*/  @!P2 BRA `(.L_x_71) ;  /* 0x000000f40064a947 */ /* 0x01cfea0003800000 */
.L_x_219:
[----:B------:R-:W-:Y:S02]  /*3fe0*/  ELECT P2, URZ, PT ;  /* 0x0000000000ff782f */ /* 0x000fe40003840000 */
[C---:B------:R-:W-:Y:S02]  /*3ff0*/  R2UR UR5, R5.reuse ;  /* 0x00000000050572ca */ /* 0x040fe400000e0000 */
[----:B------:R-:W-:Y:S02]  /*4000*/  ELECT P4, URZ, PT ;  /* 0x0000000000ff782f */ /* 0x000fe40003880000 */
[C---:B------:R-:W-:Y:S01]  /*4010*/  R2UR UR4, R14.reuse ;  /* 0x000000000e0472ca */ /* 0x040fe200000e0000 */
[----:B------:R-:W-:Y:S01]  /*4020*/  VIADD R5, R5, 0x2 ;  /* 0x0000000205057836 */ /* 0x000fe20000000000 */
[----:B------:R-:W-:Y:S01]  /*4030*/  ELECT P3, URZ, PT ;  /* 0x0000000000ff782f */ /* 0x000fe20003860000 */
[----:B------:R-:W-:Y:S01]  /*4040*/  VIADD R14, R14, 0x2 ;  /* 0x000000020e0e7836 */ /* 0x000fe20000000000 */
[----:B------:R-:W-:-:S02]  /*4050*/  UMOV UR21, 0x1 ;  /* 0x0000000100157882 */ /* 0x000fc40000000000 */
[----:B------:R-:W-:Y:S02]  /*4060*/  R2UR UR7, R5 ;  /* 0x00000000050772ca */ /* 0x000fe400000e0000 */
[----:B------:R-:W-:Y:S01]  /*4070*/  R2UR UR6, R14 ;  /* 0x000000000e0672ca */ /* 0x000fe200000e0000 */
[----:B------:R-:W-:Y:S02]  /*4080*/  IMAD.MOV.U32 R14, RZ, RZ, R6 ;  /* 0x000000ffff0e7224 */ /* 0x000fe400078e0006 */
[----:B------:R-:W-:Y:S02]  /*4090*/  @P2 VIADD R4, R4, 0x38 ;  /* 0x0000003804042836 */ /* 0x000fe40000000000 */
[----:B------:R-:W-:Y:S02]  /*40a0*/  IMAD.U32 R18, RZ, RZ, UR5 ;  /* 0x00000005ff127e24 */ /* 0x000fe4000f8e00ff */
[----:B------:R-:W-:Y:S01]  /*40b0*/  @P4 IMAD.MOV.U32 R19, RZ, RZ, -0x7fffbfe0 ;  /* 0x80004020ff134424 */ /* 0x000fe200078e00ff */
[----:B------:R-:W-:Y:S01]  /*40c0*/  @P2 R2UR UR13, R4 ;  /* 0x00000000040d22ca */ /* 0x000fe200000e0000 */
[----:B------:R-:W-:Y:S01]  /*40d0*/  IMAD.U32 R4, RZ, RZ, UR4 ;  /* 0x00000004ff047e24 */ /* 0x000fe2000f8e00ff */
[----:B------:R-:W-:Y:S01]  /*40e0*/  @P4 R2UR UR10, R18 ;  /* 0x00000000120a42ca */ /* 0x000fe200000e0000 */
[----:B------:R-:W-:Y:S01]  /*40f0*/  @P4 IMAD.MOV.U32 R5, RZ, RZ, -0x7fffbfe0 ;  /* 0x80004020ff054424 */ /* 0x000fe200078e00ff */
[----:B------:R-:W-:Y:S01]  /*4100*/  @P4 R2UR UR11, R19 ;  /* 0x00000000130b42ca */ /* 0x000fe200000e0000 */
[----:B--2---:R-:W-:Y:S01]  /*4110*/  IMAD.U32 R20, RZ, RZ, UR7 ;  /* 0x00000007ff147e24 */ /* 0x004fe2000f8e00ff */
[----:B------:R-:W-:Y:S01]  /*4120*/  @P4 R2UR UR8, R4 ;  /* 0x00000000040842ca */ /* 0x000fe200000e0000 */
[----:B------:R-:W-:Y:S01]  /*4130*/  IMAD.U32 R18, RZ, RZ, UR6 ;  /* 0x00000006ff127e24 */ /* 0x000fe2000f8e00ff */
[----:B------:R-:W-:Y:S01]  /*4140*/  @P2 LOP3.LUT R4, R0, 0xffff, RZ, 0xc0, !PT ;  /* 0x0000ffff00042812 */ /* 0x000fe200078ec0ff */
[----:B------:R-:W-:Y:S01]  /*4150*/  @P3 IMAD.MOV.U32 R21, RZ, RZ, -0x7fffbfe0 ;  /* 0x80004020ff153424 */ /* 0x000fe200078e00ff */
[----:B------:R-:W-:Y:S01]  /*4160*/  @P4 R2UR UR9, R5 ;  /* 0x00000000050942ca */ /* 0x000fe200000e0000 */
[----:B------:R-:W-:Y:S01]  /*4170*/  @P3 IMAD.MOV.U32 R19, RZ, RZ, -0x7fffbfe0 ;  /* 0x80004020ff133424 */ /* 0x000fe200078e00ff */
[----:B------:R-:W-:Y:S01]  /*4180*/  @P3 R2UR UR6, R20 ;  /* 0x00000000140632ca */ /* 0x000fe200000e0000 */
[----:B------:R-:W-:Y:S01]  /*4190*/  IMAD.MOV.U32 R5, RZ, RZ, R15 ;  /* 0x000000ffff057224 */ /* 0x000fe200078e000f */
[----:B------:R-:W-:-:S02]  /*41a0*/  @P3 R2UR UR7, R21 ;  /* 0x00000000150732ca */ /* 0x000fc400000e0000 */
[----:B------:R-:W-:Y:S02]  /*41b0*/  @P3 R2UR UR4, R18 ;  /* 0x00000000120432ca */ /* 0x000fe400000e0000 */
[----:B------:R-:W-:Y:S02]  /*41c0*/  @P3 R2UR UR5, R19 ;  /* 0x00000000130532ca */ /* 0x000fe400000e0000 */
[----:B------:R-:W-:Y:S01]  /*41d0*/  @P2 R2UR UR12, R4 ;  /* 0x00000000040c22ca */ /* 0x000fe200000e0000 */
[----:B------:R-:W-:Y:S01]  /*41e0*/  IMAD.MOV.U32 R4, RZ, RZ, 0x1 ;  /* 0x00000001ff047424 */ /* 0x000fe200078e00ff */
[----:B------:R-:W-:Y:S01]  /*41f0*/  @P1 SEL R4, RZ, 0x1, !P5 ;  /* 0x00000001ff041807 */ /* 0x000fe20006800000 */
[----:B------:R2:W-:Y:S08]  /*4200*/  UTCOMMA gdesc[UR8], gdesc[UR10], tmem[UR20], tmem[UR34], idesc[UR35], tmem[UR30], !UPT ;  /* 0xc01e220a080075ea */ /* 0x0005f0000f800014 */
[----:B------:R2:W-:Y:S02]  /*4210*/  UTCOMMA gdesc[UR4], gdesc[UR6], tmem[UR20], tmem[UR32], idesc[UR33], tmem[UR28], UPT ;  /* 0xc01c2006040075ea */ /* 0x0005e4000b800014 */
[----:B------:R2:W-:Y:S01]  /*4220*/  UTCBAR.MULTICAST [UR13], URZ, UR12 ;  /* 0x000000ff0d0073e9 */ /* 0x0005e2000800080c */
[----:B------:R-:W-:Y:S01]  /*4230*/  NOP ;  /* 0x0000000000007918 */ /* 0x000fe20000000000 */
.L_x_68:
[----:B------:R-:W-:-:S13]  /*4240*/  ISETP.GE.AND P1, PT, R5, 0x1, PT ;  /* 0x000000010500780c */ /* 0x000fda0003f26270 */
[----:B------:R-:W-:Y:S05]  /*4250*/  @!P1 BRA `(.L_x_72) ;  /* 0x0000000400489947 */ /* 0x000fea0003800000 */
[----:B------:R-:W-:Y:S02]  /*4260*/  IADD3 R17, PT, PT, R5, -0x1, RZ ;  /* 0xffffffff05117810 */ /* 0x000fe40007ffe0ff */
[----:B------:R-:W-:-:S07]  /*4270*/  MOV R18, R14 ;  /* 0x0000000e00127202 */ /* 0x000fce0000000f00 */
.L_x_75:
[----:B------:R-:W-:Y:S01]  /*4280*/  ISETP.NE.AND P3, PT, R4, RZ, PT ;  /* 0x000000ff0400720c */ /* 0x000fe20003f65270 */
[C---:B------:R-:W-:Y:S01]  /*4290*/  VIADD R14, R18.reuse, 0x1 ;  /* 0x00000001120e7836 */ /* 0x040fe20000000000 */
[----:B------:R-:W-:Y:S01]  /*42a0*/  ISETP.NE.AND P1, PT, R17, RZ, PT ;  /* 0x000000ff1100720c */ /* 0x000fe20003f25270 */
[----:B------:R-:W-:Y:S03]  /*42b0*/  IMAD R7, R18, 0x8, R3 ;  /* 0x0000000812077824 */ /* 0x000fe600078e0203 */
[C---:B------:R-:W-:Y:S04]  /*42c0*/  ISETP.NE.AND P2, PT, R14.reuse, 0x7, PT ;  /* 0x000000070e00780c */ /* 0x040fe80003f45270 */
[----:B------:R-:W-:Y:S02]  /*42d0*/  SEL R14, R14, RZ, P2 ;  /* 0x000000ff0e0e7207 */ /* 0x000fe40001000000 */
[----:B------:R-:W-:Y:S01]  /*42e0*/  SEL R5, RZ, 0x1, P2 ;  /* 0x00000001ff057807 */ /* 0x000fe20001000000 */
[----:B---3--:R-:W-:Y:S06]  /*42f0*/  @P3 BRA `(.L_x_73) ;  /* 0x00000000000c3947 */ /* 0x008fec0003800000 */
[----:B------:R-:W-:Y:S04]  /*4300*/  SHF.L.U32 R4, R12, 0x1f, RZ ;  /* 0x0000001f0c047819 */ /* 0x000fe800000006ff */
[----:B------:R-:W3:Y:S02]  /*4310*/  SYNCS.PHASECHK.TRANS64.TRYWAIT P2, [R7+URZ], R4 ;  /* 0x00000004070075a7 */ /* 0x000ee400080411ff */
[----:B---3--:R-:W-:Y:S05]  /*4320*/  @!P2 BRA `(.L_x_74) ;  /* 0x000000f000a4a947 */ /* 0x008fea0003800000 */
.L_x_73:
[----:B------:R-:W-:Y:S01]  /*4330*/  LOP3.LUT R12, R12, R5, RZ, 0x3c, !PT ;  /* 0x000000050c0c7212 */ /* 0x000fe200078e3cff */
[----:B------:R-:W-:Y:S01]  /*4340*/  @P1 IMAD R20, R14, 0x8, R3 ;  /* 0x000000080e141824 */ /* 0x000fe200078e0203 */
[----:B------:R-:W-:Y:S01]  /*4350*/  UISETP.NE.U32.AND UP0, UPT, UR21, URZ, UPT ;  /* 0x000000ff1500728c */ /* 0x000fe2000bf05070 */
[----:B------:R-:W-:Y:S01]  /*4360*/  IMAD R5, R18, 0x400, R9 ;  /* 0x0000040012057824 */ /* 0x000fe200078e0209 */
[----:B------:R-:W-:Y:S02]  /*4370*/  @P1 SHF.L.U32 R19, R12, 0x1f, RZ ;  /* 0x0000001f0c131819 */ /* 0x000fe400000006ff */
[----:B------:R-:W-:Y:S01]  /*4380*/  ELECT P5, URZ, PT ;  /* 0x0000000000ff782f */ /* 0x000fe200038a0000 */
[----:B------:R-:W-:Y:S01]  /*4390*/  IMAD R6, R18, 0x200, R8 ;  /* 0x0000020012067824 */ /* 0x000fe200078e0208 */
[----:B------:R-:W-:Y:S02]  /*43a0*/  ELECT P2, URZ, PT ;  /* 0x0000000000ff782f */ /* 0x000fe40003840000 */
[C---:B--2---:R-:W-:Y:S01]  /*43b0*/  R2UR UR6, R5.reuse ;  /* 0x00000000050672ca */ /* 0x044fe200000e0000 */
[----:B------:R-:W2:Y:S01]  /*43c0*/  @P1 SYNCS.PHASECHK.TRANS64.TRYWAIT P6, [R20+URZ], R19 ;  /* 0x00000013140015a7 */ /* 0x000ea200080c11ff */
[----:B---3--:R-:W-:Y:S01]  /*43d0*/  VIADD R4, R5, 0x2 ;  /* 0x0000000205047836 */ /* 0x008fe20000000000 */
[C---:B------:R-:W-:Y:S01]  /*43e0*/  R2UR UR5, R6.reuse ;  /* 0x00000000060572ca */ /* 0x040fe200000e0000 */
[----:B------:R-:W-:Y:S01]  /*43f0*/  VIADD R5, R6, 0x2 ;  /* 0x0000000206057836 */ /* 0x000fe20000000000 */
[----:B------:R-:W-:Y:S02]  /*4400*/  ELECT P4, URZ, PT ;  /* 0x0000000000ff782f */ /* 0x000fe40003880000 */
[----:B------:R-:W-:Y:S02]  /*4410*/  R2UR UR4, R4 ;  /* 0x00000000040472ca */ /* 0x000fe400000e0000 */
[----:B------:R-:W-:Y:S02]  /*4420*/  ELECT P3, URZ, PT ;  /* 0x0000000000ff782f */ /* 0x000fe40003860000 */
[----:B------:R-:W-:Y:S01]  /*4430*/  R2UR UR12, R5 ;  /* 0x00000000050c72ca */ /* 0x000fe200000e0000 */
[C---:B------:R-:W-:Y:S01]  /*4440*/  @P5 IMAD R5, R18.reuse, 0x40, R11 ;  /* 0x0000004012055824 */ /* 0x040fe200078e020b */
[----:B------:R-:W-:Y:S01]  /*4450*/  UMOV UR21, 0x1 ;  /* 0x0000000100157882 */ /* 0x000fe20000000000 */
[----:B------:R-:W-:Y:S02]  /*4460*/  @P5 IMAD R4, R18, 0x20, R10 ;  /* 0x0000002012045824 */ /* 0x000fe400078e020a */
[----:B------:R-:W-:Y:S01]  /*4470*/  @P2 VIADD R7, R7, 0x38 ;  /* 0x0000003807072836 */ /* 0x000fe20000000000 */
[C---:B------:R-:W-:Y:S01]  /*4480*/  @P5 R2UR UR11, R5.reuse ;  /* 0x00000000050b52ca */ /* 0x040fe200000e0000 */
[----:B------:R-:W-:Y:S01]  /*4490*/  @P5 VIADD R5, R5, 0x20 ;  /* 0x0000002005055836 */ /* 0x000fe20000000000 */
[----:B------:R-:W-:Y:S01]  /*44a0*/  @P5 R2UR UR7, R4 ;  /* 0x00000000040752ca */ /* 0x000fe200000e0000 */
[----:B------:R-:W-:Y:S01]  /*44b0*/  IMAD.U32 R6, RZ, RZ, UR6 ;  /* 0x00000006ff067e24 */ /* 0x000fe2000f8e00ff */
[----:B------:R-:W-:Y:S01]  /*44c0*/  @P2 LOP3.LUT R4, R0, 0xffff, RZ, 0xc0, !PT ;  /* 0x0000ffff00042812 */ /* 0x000fe200078ec0ff */
[----:B------:R-:W-:Y:S01]  /*44d0*/  IMAD.U32 R22, RZ, RZ, UR5 ;  /* 0x00000005ff167e24 */ /* 0x000fe2000f8e00ff */
[----:B------:R-:W-:Y:S01]  /*44e0*/  @P5 R2UR UR10, R5 ;  /* 0x00000000050a52ca */ /* 0x000fe200000e0000 */
[----:B------:R-:W-:Y:S01]  /*44f0*/  @P3 IMAD.MOV.U32 R5, RZ, RZ, -0x7fffbfe0 ;  /* 0x80004020ff053424 */ /* 0x000fe200078e00ff */
[----:B------:R-:W-:Y:S01]  /*4500*/  @P2 R2UR UR22, R7 ;  /* 0x00000000071622ca */ /* 0x000fe200000e0000 */
[----:B------:R-:W-:Y:S01]  /*4510*/  @P4 IMAD.MOV.U32 R7, RZ, RZ, -0x7fffbfe0 ;  /* 0x80004020ff074424 */ /* 0x000fe200078e00ff */
[----:B------:R-:W-:Y:S01]  /*4520*/  @P2 R2UR UR19, R4 ;  /* 0x00000000041322ca */ /* 0x000fe200000e0000 */
[----:B------:R-:W-:Y:S01]  /*4530*/  IMAD.U32 R4, RZ, RZ, UR4 ;  /* 0x00000004ff047e24 */ /* 0x000fe2000f8e00ff */
[----:B------:R-:W-:Y:S01]  /*4540*/  @P4 R2UR UR16, R6 ;  /* 0x00000000061042ca */ /* 0x000fe200000e0000 */
[----:B------:R-:W-:Y:S01]  /*4550*/  @P4 IMAD.MOV.U32 R23, RZ, RZ, -0x7fffbfe0 ;  /* 0x80004020ff174424 */ /* 0x000fe200078e00ff */
[----:B------:R-:W-:Y:S01]  /*4560*/  @P4 R2UR UR17, R7 ;  /* 0x00000000071142ca */ /* 0x000fe200000e0000 */
[----:B------:R-:W-:Y:S01]  /*4570*/  IMAD.U32 R6, RZ, RZ, UR7 ;  /* 0x00000007ff067e24 */ /* 0x000fe2000f8e00ff */
[----:B------:R-:W-:Y:S01]  /*4580*/  @P3 R2UR UR6, R4 ;  /* 0x00000000040632ca */ /* 0x000fe200000e0000 */
[----:B------:R-:W-:Y:S01]  /*4590*/  @P5 IMAD.MOV.U32 R7, RZ, RZ, 0x4008 ;  /* 0x00004008ff075424 */ /* 0x000fe200078e00ff */
        /* <DEDUP_REMOVED lines=11> */
[----:B------:R-:W-:Y:S01]  /*4650*/  @P3 IMAD.MOV.U32 R7, RZ, RZ, -0x7fffbfe0 ;  /* 0x80004020ff073424 */ /* 0x000fe200078e00ff */
[----:B------:R-:W-:Y:S01]  /*4660*/  @P5 R2UR UR11, R5 ;  /* 0x00000000050b52ca */ /* 0x000fe200000e0000 */
[C---:B------:R-:W-:Y:S01]  /*4670*/  VIADD R4, R17.reuse, 0x1 ;  /* 0x0000000111047836 */ /* 0x040fe20000000000 */
[----:B------:R-:W-:Y:S01]  /*4680*/  @P5 R2UR UR12, R22 ;  /* 0x00000000160c52ca */ /* 0x000fe200000e0000 */
[----:B------:R-:W-:Y:S01]  /*4690*/  VIADD R17, R17, 0xffffffff ;  /* 0xffffffff11117836 */ /* 0x000fe20000000000 */
[----:B------:R-:W-:Y:S01]  /*46a0*/  @P5 R2UR UR13, R23 ;  /* 0x00000000170d52ca */ /* 0x000fe200000e0000 */
[----:B------:R-:W-:Y:S01]  /*46b0*/  IMAD.MOV.U32 R18, RZ, RZ, R14 ;  /* 0x000000ffff127224 */ /* 0x000fe200078e000e */
[----:B------:R-:W-:Y:S02]  /*46c0*/  @P3 R2UR UR4, R6 ;  /* 0x00000000060432ca */ /* 0x000fe400000e0000 */
[----:B------:R-:W-:Y:S01]  /*46d0*/  @P3 R2UR UR5, R7 ;  /* 0x00000000070532ca */ /* 0x000fe200000e0000 */
[----:B------:R3:W-:Y:S01]  /*46e0*/  UTCCP.T.S.4x32dp128bit tmem[UR18+0x1c0], gdesc[UR14] ;  /* 0x0001c00e120079e7 */ /* 0x0007e20009100000 */
[----:B------:R-:W-:Y:S01]  /*46f0*/  ISETP.GT.U32.AND P2, PT, R4, 0x1, PT ;  /* 0x000000010400780c */ /* 0x000fe20003f44070 */
[----:B------:R-:W-:Y:S02]  /*4700*/  IMAD.MOV.U32 R4, RZ, RZ, 0x1 ;  /* 0x00000001ff047424 */ /* 0x000fe400078e00ff */
[----:B------:R3:W-:Y:S04]  /*4710*/  UTCCP.T.S.4x32dp128bit tmem[UR18+0x1c4], gdesc[UR10] ;  /* 0x0001c40a120079e7 */ /* 0x0007e80009100000 */
[----:B------:R3:W-:Y:S01]  /*4720*/  UTCCP.T.S.4x32dp128bit tmem[UR18+0x1c8], gdesc[UR12] ;  /* 0x0001c80c120079e7 */ /* 0x0007e20009100000 */
[----:B------:R3:W-:Y:S03]  /*4730*/  UTCOMMA gdesc[UR8], gdesc[UR16], tmem[UR20], tmem[UR26], idesc[UR27], tmem[UR30], UP0 ;  /* 0xc01e1a10080075ea */ /* 0x0007e60008000014 */
[----:B------:R3:W-:Y:S01]  /*4740*/  UTCOMMA gdesc[UR4], gdesc[UR6], tmem[UR20], tmem[UR24], idesc[UR25], tmem[UR28], UPT ;  /* 0xc01c1806040075ea */ /* 0x0007e2000b800014 */
[----:B------:R3:W-:Y:S01]  /*4750*/  UTCBAR.MULTICAST [UR22], URZ, UR19 ;  /* 0x000000ff160073e9 */ /* 0x0007e20008000813 */
[----:B--2---:R-:W-:Y:S01]  /*4760*/  @P1 SEL R4, RZ, 0x1, !P6 ;  /* 0x00000001ff041807 */ /* 0x004fe20007000000 */
[----:B------:R-:W-:Y:S06]  /*4770*/  @P2 BRA `(.L_x_75) ;  /* 0xfffffff800c02947 */ /* 0x000fec000383ffff */
.L_x_72:
[----:B------:R-:W-:Y:S01]  /*4780*/  ELECT P1, URZ, PT ;  /* 0x0000000000ff782f */ /* 0x000fe20003820000 */
[----:B--23--:R-:W-:-:S12]  /*4790*/  UMOV UR10, UR23 ;  /* 0x00000017000a7c82 */ /* 0x00cfd80008000000 */
[----:B------:R-:W-:-:S05]  /*47a0*/  @P1 VIADD R4, R3, 0xe0 ;  /* 0x000000e003041836 */ /* 0x000fca0000000000 */
[----:B------:R-:W-:Y:S02]  /*47b0*/  @P1 R2UR UR4, R4 ;  /* 0x00000000040412ca */ /* 0x000fe400000e0000 */
[----:B------:R-:W-:-:S04]  /*47c0*/  ISETP.NE.AND P1, PT, R16, 0x2, PT ;  /* 0x000000021000780c */ /* 0x000fc80003f25270 */
[----:B------:R-:W-:Y:S02]  /*47d0*/  SEL R4, RZ, 0x1, P1 ;  /* 0x00000001ff047807 */ /* 0x000fe40000800000 */
[----:B------:R-:W-:Y:S02]  /*47e0*/  SEL R18, R16, RZ, P1 ;  /* 0x000000ff10127207 */ /* 0x000fe40000800000 */
[----:B------:R-:W-:-:S03]  /*47f0*/  LOP3.LUT R13, R13, R4, RZ, 0x3c, !PT ;  /* 0x000000040d0d7212 */ /* 0x000fc600078e3cff */
[----:B------:R2:W-:Y:S01]  /*4800*/  UTCBAR [UR4], URZ ;  /* 0x000000ff040073e9 */ /* 0x0005e200080000ff */
[----:B------:R-:W-:Y:S05]  /*4810*/  @P0 BRA `(.L_x_76) ;  /* 0xfffffff000e00947 */ /* 0x000fea000383ffff */
[----:B------:R-:W3:Y:S01]  /*4820*/  S2UR UR6, SR_CgaCtaId ;  /* 0x00000000000679c3 */ /* 0x000ee20000008800 */
[----:B------:R-:W-:Y:S01]  /*4830*/  ELECT P0, URZ, PT ;  /* 0x0000000000ff782f */ /* 0x000fe20003800000 */
[----:B------:R-:W-:Y:S01]  /*4840*/  IMAD.MOV.U32 R0, RZ, RZ, 0x1 ;  /* 0x00000001ff007424 */ /* 0x000fe200078e00ff */
[----:B--2---:R-:W-:Y:S01]  /*4850*/  UMOV UR4, 0x40 ;  /* 0x0000004000047882 */ /* 0x004fe20000000000 */
[----:B------:R-:W-:-:S04]  /*4860*/  SHF.L.U32 R2, RZ, 0x1f, RZ ;  /* 0x0000001fff027819 */ /* 0x000fc800000006ff */
[----:B------:R-:W-:Y:S01]  /*4870*/  UVIRTCOUNT.DEALLOC.SMPOOL 0x80 ;  /* 0x000000800000784c */ /* 0x000fe20000000000 */
[----:B---3--:R-:W-:-:S09]  /*4880*/  ULEA UR6, UR6, UR4, 0x18 ;  /* 0x0000000406067291 */ /* 0x008fd2000f8ec0ff */
[----:B------:R2:W-:Y:S01]  /*4890*/  @P0 STS.U8 [UR6+0x1c], R0 ;  /* 0x00001c00ff000988 */ /* 0x0005e20008000006 */
[----:B------:R-:W3:Y:S02]  /*48a0*/  SYNCS.PHASECHK.TRANS64.TRYWAIT P0, [R3+URZ+0x110], R2 ;  /* 0x00011002030075a7 */ /* 0x000ee400080011ff */
[----:B--23--:R-:W-:Y:S05]  /*48b0*/  @!P0 BRA `(.L_x_77) ;  /* 0x000000ec00548947 */ /* 0x00cfea0003800000 */
.L_x_220:
[----:B------:R-:W-:Y:S01]  /*48c0*/  NOP ;  /* 0x0000000000007918 */ /* 0x000fe20000000000 */
[----:B------:R-:W3:Y:S01]  /*48d0*/  LDS R0, [UR6+0x14] ;  /* 0x00001406ff007984 */ /* 0x000ee20008000800 */
[----:B------:R-:W-:Y:S01]  /*48e0*/  ULOP3.LUT UR4, UR18, 0xffff, URZ, 0xc0, !UPT ;  /* 0x0000ffff12047892 */ /* 0x000fe2000f8ec0ff */
[----:B------:R-:W-:Y:S01]  /*48f0*/  UMOV UR5, 0xffff ;  /* 0x0000ffff00057882 */ /* 0x000fe20000000000 */
[----:B------:R-:W-:Y:S02]  /*4900*/  UMOV UR7, 0x1 ;  /* 0x0000000100077882 */ /* 0x000fe40000000000 */
[----:B------:R-:W-:-:S04]  /*4910*/  USHF.R.U32.HI UR4, URZ, 0x5, UR4 ;  /* 0x00000005ff047899 */ /* 0x000fc80008011604 */
[----:B------:R-:W-:Y:S02]  /*4920*/  USHF.L.U32 UR5, UR5, UR4, URZ ;  /* 0x0000000405057299 */ /* 0x000fe400080006ff */
[----:B------:R-:W-:-:S04]  /*4930*/  USHF.L.U32 UR4, UR7, UR4, URZ ;  /* 0x0000000407047299 */ /* 0x000fc800080006ff */
[----:B---3--:R-:W-:-:S04]  /*4940*/  LOP3.LUT R0, R0, UR5, RZ, 0xc0, !PT ;  /* 0x0000000500007c12 */ /* 0x008fc8000f8ec0ff */
[----:B------:R-:W-:-:S13]  /*4950*/  ISETP.NE.AND P0, PT, R0, UR5, PT ;  /* 0x0000000500007c0c */ /* 0x000fda000bf05270 */
[----:B------:R-:W-:Y:S05]  /*4960*/  @P0 BRA `(.L_x_78) ;  /* 0x0000000000580947 */ /* 0x000fea0003800000 */
[----:B------:R-:W3:Y:S02]  /*4970*/  LDS R0, [UR6+0x18] ;  /* 0x00001806ff007984 */ /* 0x000ee40008000800 */
[----:B---3--:R-:W-:-:S04]  /*4980*/  LOP3.LUT R0, R0, UR4, RZ, 0xc0, !PT ;  /* 0x0000000400007c12 */ /* 0x008fc8000f8ec0ff */
[----:B------:R-:W-:-:S13]  /*4990*/  ISETP.NE.AND P0, PT, R0, UR4, PT ;  /* 0x0000000400007c0c */ /* 0x000fda000bf05270 */
[----:B------:R-:W-:Y:S05]  /*49a0*/  @P0 BRA `(.L_x_79) ;  /* 0x00000000003c0947 */ /* 0x000fea0003800000 */
[----:B--2---:R-:W2:Y:S01]  /*49b0*/  S2R R2, SR_LANEID ;  /* 0x0000000000027919 */ /* 0x004ea20000000000 */
[----:B------:R-:W-:Y:S01]  /*49c0*/  ULOP3.LUT UR5, URZ, UR5, URZ, 0x33, !UPT ;  /* 0x00000005ff057292 */ /* 0x000fe2000f8e33ff */
[----:B------:R-:W-:Y:S01]  /*49d0*/  LOP3.LUT R4, RZ, UR4, RZ, 0x33, !PT ;  /* 0x00000004ff047c12 */ /* 0x000fe2000f8e33ff */
[----:B------:R-:W-:Y:S02]  /*49e0*/  VOTEU.ANY UR4, UPT, PT ;  /* 0x0000000000047886 */ /* 0x000fe400038e0100 */
[----:B------:R-:W-:Y:S01]  /*49f0*/  UFLO.U32 UR4, UR4 ;  /* 0x00000004000472bd */ /* 0x000fe200080e0000 */
[----:B------:R-:W3:Y:S01]  /*4a00*/  REDUX UR7, R4 ;  /* 0x00000000040773c4 */ /* 0x000ee20000000000 */
[----:B------:R-:W-:-:S06]  /*4a10*/  IMAD.U32 R0, RZ, RZ, UR5 ;  /* 0x00000005ff007e24 */ /* 0x000fcc000f8e00ff */
[----:B------:R4:W-:Y:S01]  /*4a20*/  UTCATOMSWS.AND URZ, UR5 ;  /* 0x0000000500ff79e3 */ /* 0x0009e20008000000 */
[----:B------:R-:W1:Y:S01]  /*4a30*/  REDUX UR8, R0 ;  /* 0x00000000000873c4 */ /* 0x000e620000000000 */
[----:B--2---:R-:W-:Y:S01]  /*4a40*/  ISETP.EQ.U32.AND P0, PT, R2, UR4, PT ;  /* 0x0000000402007c0c */ /* 0x004fe2000bf02070 */
[----:B---3--:R-:W-:Y:S01]  /*4a50*/  IMAD.U32 R2, RZ, RZ, UR7 ;  /* 0x00000007ff027e24 */ /* 0x008fe2000f8e00ff */
[----:B-1----:R-:W-:-:S11]  /*4a60*/  MOV R3, UR8 ;  /* 0x0000000800037c02 */ /* 0x002fd60008000f00 */
[----:B------:R4:W-:Y:S04]  /*4a70*/  @P0 ATOMS.AND RZ, [UR6+0x14], R3 ;  /* 0x00001403ffff098c */ /* 0x0009e8000a800006 */
[----:B------:R4:W-:Y:S01]  /*4a80*/  @P0 ATOMS.AND RZ, [UR6+0x18], R2 ;  /* 0x00001802ffff098c */ /* 0x0009e2000a800006 */
[----:B------:R-:W-:Y:S05]  /*4a90*/  BRA `(.L_x_80) ;  /* 0x0000000000147947 */ /* 0x000fea0003800000 */
.L_x_79:
[----:B--2---:R-:W-:Y:S02]  /*4aa0*/  MOV R2, 0x4ac0 ;  /* 0x00004ac000027802 */ /* 0x004fe40000000f00 */
[----:B-1---5:R-:W-:Y:S05]  /*4ab0*/  CALL.REL.NOINC `($__internal_0_$__cuda_sm10x_tcgen05_guardrail_trap_col_being_dealloced_not_returned_by_alloc) ;  /* 0x000000f000ec7944 */ /* 0x022fea0003c00000 */
[----:B------:R-:W-:Y:S05]  /*4ac0*/  BRA `(.L_x_80) ;  /* 0x0000000000087947 */ /* 0x000fea0003800000 */
.L_x_78:
[----:B--2---:R-:W-:Y:S02]  /*4ad0*/  MOV R2, 0x4af0 ;  /* 0x00004af000027802 */ /* 0x004fe40000000f00 */
[----:B-1---5:R-:W-:Y:S05]  /*4ae0*/  CALL.REL.NOINC `($__internal_2_$__cuda_sm10x_tcgen05_guardrail_trap_unallocated_columns_being_dealloced) ;  /* 0x000000f000f87944 */ /* 0x022fea0003c00000 */
.L_x_80:
[----:B------:R-:W-:Y:S01]  /*4af0*/  NOP ;  /* 0x0000000000007918 */ /* 0x000fe20000000000 */
[----:B----4-:R-:W-:Y:S05]  /*4b00*/  EXIT ;  /* 0x000000000000794d */ /* 0x010fea0003800000 */
.L_x_62:
[----:B------:R-:W-:-:S09]  /*4b10*/  UISETP.NE.OR UP0, UPT, UR19, 0x3, !UP3 ;  /* 0x000000031300788c */ /* 0x000fd2000df05670 */
[----:B------:R-:W-:Y:S05]  /*4b20*/  BRA.U UP0, `(.L_x_81) ;  /* 0x0000001900f87547 */ /* 0x000fea000b800000 */
[----:B------:R-:W2:Y:S01]  /*4b30*/  LDCU.64 UR4, c[0x0][0xc88] ;  /* 0x00019100ff0477ac */ /* 0x000ea20008000a00 */
[----:B------:R-:W3:Y:S01]  /*4b40*/  S2UR UR10, SR_CgaCtaId ;  /* 0x00000000000a79c3 */ /* 0x000ee20000008800 */
[----:B------:R-:W-:Y:S01]  /*4b50*/  HFMA2 R10, -RZ, RZ, 0, 0 ;  /* 0x00000000ff0a7431 */ /* 0x000fe200000001ff */
[----:B------:R-:W-:Y:S01]  /*4b60*/  MOV R9, RZ ;  /* 0x000000ff00097202 */ /* 0x000fe20000000f00 */
[----:B------:R-:W4:Y:S01]  /*4b70*/  LDCU UR61, c[0x0][0x370] ;  /* 0x00006e00ff3d77ac */ /* 0x000f220008000800 */
[----:B------:R-:W-:Y:S01]  /*4b80*/  HFMA2 R3, -RZ, RZ, 0, 0.0078125 ;  /* 0x00002000ff037431 */ /* 0x000fe200000001ff */
[----:B------:R-:W4:Y:S03]  /*4b90*/  LDCU.128 UR64, c[0x0][0xf10] ;  /* 0x0001e200ff4077ac */ /* 0x000f260008000c00 */
[----:B------:R-:W1:Y:S01]  /*4ba0*/  LDC.64 R12, c[0x0][0x348] ;  /* 0x0000d200ff0c7b82 */ /* 0x000e620000000a00 */
[----:B------:R-:W3:Y:S01]  /*4bb0*/  LDCU UR53, c[0x0][0x374] ;  /* 0x00006e80ff3577ac */ /* 0x000ee20008000800 */
[----:B------:R-:W3:Y:S01]  /*4bc0*/  LDCU.64 UR54, c[0x0][0xc90] ;  /* 0x00019200ff3677ac */ /* 0x000ee20008000a00 */
[----:B--2---:R-:W-:Y:S01]  /*4bd0*/  UISETP.NE.U32.AND UP0, UPT, UR4, URZ, UPT ;  /* 0x000000ff0400728c */ /* 0x004fe2000bf05070 */
[----:B------:R-:W2:Y:S01]  /*4be0*/  LDCU UR15, c[0x0][0xf0c] ;  /* 0x0001e180ff0f77ac */ /* 0x000ea20008000800 */
[----:B------:R-:W2:Y:S01]  /*4bf0*/  LDCU UR69, c[0x0][0xf20] ;  /* 0x0001e400ff4577ac */ /* 0x000ea20008000800 */
[----:B------:R-:W2:Y:S01]  /*4c00*/  LDCU UR4, c[0x0][0xf30] ;  /* 0x0001e600ff0477ac */ /* 0x000ea20008000800 */
[----:B------:R-:W-:Y:S01]  /*4c10*/  UMOV UR21, 0x400 ;  /* 0x0000040000157882 */ /* 0x000fe20000000000 */
[----:B----4-:R-:W-:-:S02]  /*4c20*/  UIMAD.WIDE.U32 UR6, UR61, UR64, URZ ;  /* 0x000000403d0672a5 */ /* 0x010fc4000f8e00ff */
[----:B---3--:R-:W-:Y:S02]  /*4c30*/  UIMAD.WIDE.U32 UR8, UR53, UR67, URZ ;  /* 0x00000043350872a5 */ /* 0x008fe4000f8e00ff */
[----:B------:R-:W-:Y:S02]  /*4c40*/  ULEA UR21, UR10, UR21, 0x18 ;  /* 0x000000150a157291 */ /* 0x000fe4000f8ec0ff */
[----:B------:R-:W-:Y:S02]  /*4c50*/  UISETP.NE.AND.EX UP6, UPT, UR5, URZ, UPT, UP0 ;  /* 0x000000ff0500728c */ /* 0x000fe4000bfc5300 */
[----:B------:R-:W-:Y:S02]  /*4c60*/  UISETP.NE.AND UP0, UPT, UR39, 0x1, UPT ;  /* 0x000000012700788c */ /* 0x000fe4000bf05270 */
[----:B------:R-:W-:Y:S02]  /*4c70*/  UISETP.NE.U32.AND UP0, UPT, UR54, URZ, UPT ;  /* 0x000000ff3600728c */ /* 0x000fe4000bf05070 */
[----:B------:R-:W-:-:S02]  /*4c80*/  UIADD3 UR57, UPT, UPT, UR21, 0x70, URZ ;  /* 0x0000007015397890 */ /* 0x000fc4000fffe0ff */
[----:B------:R-:W-:Y:S02]  /*4c90*/  UIADD3 UR49, UPT, UPT, UR21, 0x78, URZ ;  /* 0x0000007815317890 */ /* 0x000fe4000fffe0ff */
[----:B------:R-:W-:Y:S02]  /*4ca0*/  UIADD3 UR41, UPT, UPT, UR21, 0x80, URZ ;  /* 0x0000008015297890 */ /* 0x000fe4000fffe0ff */
[----:B------:R-:W-:Y:S02]  /*4cb0*/  UIADD3 UR33, UPT, UPT, UR21, 0x88, URZ ;  /* 0x0000008815217890 */ /* 0x000fe4000fffe0ff */
[----:B------:R-:W-:Y:S01]  /*4cc0*/  USEL UR68, URZ, 0x1, UP5 ;  /* 0x00000001ff447887 */ /* 0x000fe2000a800000 */
[----:B------:R-:W-:Y:S01]  /*4cd0*/  UMOV UR6, UR7 ;  /* 0x0000000700067c82 */ /* 0x000fe20008000000 */
[----:B------:R-:W-:Y:S01]  /*4ce0*/  UMOV UR62, UR9 ;  /* 0x00000009003e7c82 */ /* 0x000fe20008000000 */
[----:B------:R-:W-:Y:S02]  /*4cf0*/  UISETP.GE.AND UP3, UPT, UR39, 0x1, UPT ;  /* 0x000000012700788c */ /* 0x000fe4000bf66270 */
[----:B------:R-:W-:Y:S01]  /*4d00*/  UISETP.NE.AND.EX UP5, UPT, UR55, URZ, UPT, UP0 ;  /* 0x000000ff3700728c */ /* 0x000fe2000bfa5300 */
[----:B------:R-:W-:Y:S01]  /*4d10*/  UMOV UR29, URZ ;  /* 0x000000ff001d7c82 */ /* 0x000fe20008000000 */
[----:B------:R-:W-:Y:S01]  /*4d20*/  UPLOP3.LUT UP1, UPT, UPT, UPT, UPT, 0x40, 0x4 ;  /* 0x000000000004789c */ /* 0x000fe20003f2e870 */
[----:B------:R-:W3:Y:S01]  /*4d30*/  LDCU.64 UR22, c[0x0][0xf28] ;  /* 0x0001e500ff1677ac */ /* 0x000ee20008000a00 */
[----:B--2---:R-:W-:-:S02]  /*4d40*/  UISETP.NE.AND UP3, UPT, UR15, 0x1, UPT ;  /* 0x000000010f00788c */ /* 0x004fc4000bf65270 */
[----:B------:R-:W-:Y:S02]  /*4d50*/  UPRMT UR46, UR10, 0x654, UR57 ;  /* 0x000006540a2e7896 */ /* 0x000fe40008000039 */
[----:B------:R-:W-:Y:S02]  /*4d60*/  UPRMT UR45, UR10, 0x654, UR49 ;  /* 0x000006540a2d7896 */ /* 0x000fe40008000031 */
[----:B------:R-:W-:Y:S02]  /*4d70*/  UPRMT UR38, UR10, 0x654, UR41 ;  /* 0x000006540a267896 */ /* 0x000fe40008000029 */
[----:B------:R-:W-:Y:S02]  /*4d80*/  UPRMT UR37, UR10, 0x654, UR33 ;  /* 0x000006540a257896 */ /* 0x000fe40008000021 */
[----:B------:R-:W-:Y:S02]  /*4d90*/  USHF.R.U32.HI UR63, URZ, UR65, UR6 ;  /* 0x00000041ff3f7299 */ /* 0x000fe40008011606 */
[----:B------:R-:W-:-:S02]  /*4da0*/  USHF.R.U32.HI UR62, URZ, UR69, UR62 ;  /* 0x00000045ff3e7299 */ /* 0x000fc4000801163e */
[----:B------:R-:W-:Y:S02]  /*4db0*/  UISETP.NE.AND UP0, UPT, UR66, 0x1, UPT ;  /* 0x000000014200788c */ /* 0x000fe4000bf05270 */
[----:B-1----:R-:W-:-:S11]  /*4dc0*/  UISETP.NE.AND UP4, UPT, UR4, 0x1, UPT ;  /* 0x000000010400788c */ /* 0x002fd6000bf85270 */
.L_x_96:
[C---:B------:R-:W-:Y:S02]  /*4dd0*/  LEA R8, R10.reuse, UR21, 0x3 ;  /* 0x000000150a087c11 */ /* 0x040fe4000f8e18ff */
[----:B------:R-:W-:Y:S02]  /*4de0*/  SHF.L.U32 R5, R9, 0x1f, RZ ;  /* 0x0000001f09057819 */ /* 0x000fe400000006ff */
[----:B------:R-:W-:Y:S02]  /*4df0*/  LEA R6, R10, UR21, 0x4 ;  /* 0x000000150a067c11 */ /* 0x000fe4000f8e20ff */
[----:B-1----:R-:W1:Y:S02]  /*4e00*/  SYNCS.PHASECHK.TRANS64.TRYWAIT P0, [R8+URZ+0xc0], R5 ;  /* 0x0000c005080075a7 */ /* 0x002e6400080011ff */
[----:B-1----:R-:W-:Y:S05]  /*4e10*/  @!P0 BRA `(.L_x_82) ;  /* 0x000000e800108947 */ /* 0x002fea0003800000 */
.L_x_221:
[----:B-1----:R-:W1:Y:S01]  /*4e20*/  LDS.128 R4, [R6+0x120] ;  /* 0x0001200006047984 */ /* 0x002e620000000c00 */
[----:B------:R-:W-:Y:S01]  /*4e30*/  UISETP.GE.AND UP0, UPT, UR39, 0x1, UPT ;  /* 0x000000012700788c */ /* 0x000fe2000bf06270 */
[----:B------:R-:W-:Y:S01]  /*4e40*/  @!PT LDS RZ, [RZ] ;  /* 0x00000000fffff984 */ /* 0x000fe20000000800 */
[----:B------:R-:W-:Y:S01]  /*4e50*/  @!PT LDS RZ, [RZ] ;  /* 0x00000000fffff984 */ /* 0x000fe20000000800 */
[----:B------:R-:W-:Y:S01]  /*4e60*/  @!PT LDS RZ, [RZ] ;  /* 0x00000000fffff984 */ /* 0x000fe20000000800 */
[----:B------:R-:W-:Y:S01]  /*4e70*/  @!PT LDS RZ, [RZ] ;  /* 0x00000000fffff984 */ /* 0x000fe20000000800 */
[----:B------:R2:W-:Y:S06]  /*4e80*/  MEMBAR.ALL.CTA ;  /* 0x0000000000007992 */ /* 0x0005ec0000008000 */
[----:B--2---:R-:W2:Y:S01]  /*4e90*/  FENCE.VIEW.ASYNC.S ;  /* 0x00000000000073c6 */ /* 0x004ea20000000000 */
[----:B-1----:R-:W-:Y:S11]  /*4ea0*/  LOP3.LUT P0, RZ, R6, 0x1, RZ, 0xc0, !PT ;  /* 0x0000000106ff7812 */ /* 0x002ff6000780c0ff */
[----:B------:R-:W-:Y:S02]  /*4eb0*/  @!UPT UIADD3 URZ, UPT, UPT, URZ, URZ, URZ ;  /* 0x000000fffffff290 */ /* 0x000fe4000fffe0ff */
[----:B--2---:R-:W-:Y:S01]  /*4ec0*/  VOTEU.ANY UP3, P0 ;  /* 0x0000000000ff7886 */ /* 0x004fe20000060100 */
[----:B------:R-:W-:Y:S11]  /*4ed0*/  PLOP3.LUT P0, PT, PT, PT, UP3, 0x80, 0x8 ;  /* 0x000000000008781c */ /* 0x000ff60003f0f038 */
[----:B------:R-:W-:Y:S02]  /*4ee0*/  @!UPT UIADD3 URZ, UPT, UPT, URZ, URZ, URZ ;  /* 0x000000fffffff290 */ /* 0x000fe4000fffe0ff */
[----:B------:R-:W-:Y:S02]  /*4ef0*/  @P0 SHF.R.U32.HI R0, RZ, 0x10, R5 ;  /* 0x00000010ff000819 */ /* 0x000fe40000011605 */
[----:B------:R-:W-:Y:S02]  /*4f00*/  @P0 MOV R2, R4 ;  /* 0x0000000400020202 */ /* 0x000fe40000000f00 */
[----:B------:R-:W-:Y:S01]  /*4f10*/  @P0 R2UR UR4, R0 ;  /* 0x00000000000402ca */ /* 0x000fe200000e0000 */
[----:B------:R-:W-:Y:S01]  /*4f20*/  VIADD R0, R8, 0xd0 ;  /* 0x000000d008007836 */ /* 0x000fe20000000000 */
[----:B------:R-:W-:Y:S02]  /*4f30*/  @P0 LOP3.LUT R4, R5, 0xffff, RZ, 0xc0, !PT ;  /* 0x0000ffff05040812 */ /* 0x000fe400078ec0ff */
[----:B------:R-:W-:Y:S02]  /*4f40*/  @P0 R2UR UR6, R2 ;  /* 0x00000000020602ca */ /* 0x000fe400000e0000 */
[----:B------:R-:W-:Y:S02]  /*4f50*/  PRMT R0, RZ, 0x654, R0 ;  /* 0x00000654ff007816 */ /* 0x000fe40000000000 */
[----:B------:R-:W-:Y:S02]  /*4f60*/  @P0 R2UR UR5, R4 ;  /* 0x00000000040502ca */ /* 0x000fe400000e0000 */
[----:B------:R1:W-:Y:S03]  /*4f70*/  SYNCS.ARRIVE.TRANS64.RED.A1T0 RZ, [R0+URZ], RZ ;  /* 0x000000ff00ff79a7 */ /* 0x0003e600081004ff */
[----:B------:R-:W-:Y:S04]  /*4f80*/  @UP3 UMOV UR47, UR4 ;  /* 0x00000004002f3c82 */ /* 0x000fe80008000000 */
[----:B------:R-:W-:Y:S04]  /*4f90*/  @UP3 UMOV UR14, UR6 ;  /* 0x00000006000e3c82 */ /* 0x000fe80008000000 */
[----:B------:R-:W-:Y:S01]  /*4fa0*/  @UP3 UMOV UR13, UR5 ;  /* 0x00000005000d3c82 */ /* 0x000fe20008000000 */
[----:B------:R-:W-:Y:S05]  /*4fb0*/  BRA.U !UP0, `(.L_x_83) ;  /* 0x0000000108c07547 */ /* 0x000fea000b800000 */
[----:B------:R-:W-:Y:S02]  /*4fc0*/  UIMAD.WIDE.U32 UR16, UR13, UR67, URZ ;  /* 0x000000430d1072a5 */ /* 0x000fe4000f8e00ff */
[----:B------:R-:W-:Y:S02]  /*4fd0*/  UP2UR UR20, UPR, URZ, 0x4 ;  /* 0x00000004ff147883 */ /* 0x000fe40008000000 */
[----:B------:R-:W-:Y:S02]  /*4fe0*/  UISETP.NE.AND UP2, UPT, UR66, 0x1, UPT ;  /* 0x000000014200788c */ /* 0x000fe4000bf45270 */
[----:B------:R-:W-:Y:S02]  /*4ff0*/  UIMAD.WIDE.U32 UR18, UR14, UR64, URZ ;  /* 0x000000400e1272a5 */ /* 0x000fe4000f8e00ff */
[----:B------:R-:W-:Y:S02]  /*5000*/  USEL UR4, UR53, UR62, !UP2 ;  /* 0x0000003e35047287 */ /* 0x000fe4000d000000 */
[----:B------:R-:W-:Y:S02]  /*5010*/  UISETP.NE.AND UP0, UPT, UR15, 0x1, UPT ;  /* 0x000000010f00788c */ /* 0x000fe4000bf05270 */
[----:B------:R-:W-:Y:S02]  /*5020*/  UP2UR UR25, UPR, URZ, 0x2 ;  /* 0x00000002ff197883 */ /* 0x000fe40008000000 */
[----:B------:R-:W-:Y:S02]  /*5030*/  UISETP.NE.AND UP1, UPT, UR39, 0x1, UPT ;  /* 0x000000012700788c */ /* 0x000fe4000bf25270 */
[----:B---3--:R-:W-:Y:S02]  /*5040*/  UIMAD.WIDE.U32 UR8, UR4, UR22, URZ ;  /* 0x00000016040872a5 */ /* 0x008fe4000f8e00ff */
[----:B------:R-:W-:Y:S01]  /*5050*/  USEL UR7, UR61, UR63, !UP0 ;  /* 0x0000003f3d077287 */ /* 0x000fe2000c000000 */
[----:B------:R-:W-:Y:S02]  /*5060*/  UMOV UR5, UR17 ;  /* 0x0000001100057c82 */ /* 0x000fe40008000000 */
[----:B------:R-:W-:Y:S02]  /*5070*/  USHF.R.U32.HI UR6, URZ, UR69, UR5 ;  /* 0x00000045ff067299 */ /* 0x000fe40008011605 */
[----:B------:R-:W-:Y:S02]  /*5080*/  UIMAD.WIDE.U32 UR10, UR7, UR22, URZ ;  /* 0x00000016070a72a5 */ /* 0x000fe4000f8e00ff */
[----:B------:R-:W-:Y:S02]  /*5090*/  USEL UR6, UR13, UR6, !UP2 ;  /* 0x000000060d067287 */ /* 0x000fe4000d000000 */
[----:B------:R-:W-:Y:S01]  /*50a0*/  UISETP.NE.AND UP2, UPT, UR20, URZ, UPT ;  /* 0x000000ff1400728c */ /* 0x000fe2000bf45270 */
[----:B------:R-:W-:Y:S02]  /*50b0*/  UMOV UR5, UR19 ;  /* 0x0000001300057c82 */ /* 0x000fe40008000000 */
[----:B------:R-:W-:Y:S03]  /*50c0*/  USHF.R.U32.HI UR12, URZ, UR65, UR5 ;  /* 0x00000041ff0c7299 */ /* 0x000fe60008011605 */
[----:B------:R-:W-:Y:S02]  /*50d0*/  UMOV UR5, UR9 ;  /* 0x0000000900057c82 */ /* 0x000fe40008000000 */
[----:B------:R-:W-:Y:S03]  /*50e0*/  @UP1 USHF.R.U32.HI UR4, URZ, UR23, UR5 ;  /* 0x00000017ff041299 */ /* 0x000fe60008011605 */
[----:B------:R-:W-:Y:S01]  /*50f0*/  UMOV UR5, UR11 ;  /* 0x0000000b00057c82 */ /* 0x000fe20008000000 */
[----:B------:R-:W-:Y:S02]  /*5100*/  UIMAD UR4, UR39, UR4, URZ ;  /* 0x00000004270472a4 */ /* 0x000fe4000f8e02ff */
[----:B------:R-:W-:Y:S02]  /*5110*/  @UP1 USHF.R.U32.HI UR7, URZ, UR23, UR5 ;  /* 0x00000017ff071299 */ /* 0x000fe40008011605 */
[----:B------:R-:W-:Y:S02]  /*5120*/  USEL UR5, UR14, UR12, !UP0 ;  /* 0x0000000c0e057287 */ /* 0x000fe4000c000000 */
[----:B------:R-:W-:Y:S02]  /*5130*/  UIMAD.WIDE.U32 UR10, UR6, UR22, URZ ;  /* 0x00000016060a72a5 */ /* 0x000fe4000f8e00ff */
[----:B------:R-:W-:Y:S02]  /*5140*/  UIMAD UR8, UR39, UR7, URZ ;  /* 0x00000007270872a4 */ /* 0x000fe4000f8e02ff */
[----:B------:R-:W-:Y:S03]  /*5150*/  UISETP.GE.AND UP0, UPT, UR6, UR4, UPT ;  /* 0x000000040600728c */ /* 0x000fe6000bf06270 */
[----:B------:R-:W-:Y:S01]  /*5160*/  UMOV UR4, UR11 ;  /* 0x0000000b00047c82 */ /* 0x000fe20008000000 */
[----:B------:R-:W-:Y:S02]  /*5170*/  UISETP.GE.OR UP0, UPT, UR5, UR8, UP0 ;  /* 0x000000080500728c */ /* 0x000fe40008706670 */
[----:B------:R-:W-:Y:S02]  /*5180*/  USHF.R.U32.HI UR4, URZ, UR23, UR4 ;  /* 0x00000017ff047299 */ /* 0x000fe40008011604 */
[----:B------:R-:W-:Y:S02]  /*5190*/  UIMAD.WIDE.U32 UR8, UR5, UR22, URZ ;  /* 0x00000016050872a5 */ /* 0x000fe4000f8e00ff */
[----:B------:R-:W-:Y:S04]  /*51a0*/  USEL UR10, UR6, UR4, !UP1 ;  /* 0x00000004060a7287 */ /* 0x000fe8000c800000 */
[----:B------:R-:W-:Y:S01]  /*51b0*/  UIADD3 UR11, UPT, UPT, -UR10, URZ, URZ ;  /* 0x000000ff0a0b7290 */ /* 0x000fe2000fffe1ff */
[----:B------:R-:W-:Y:S02]  /*51c0*/  @!UP0 UMOV UR4, UR9 ;  /* 0x0000000900048c82 */ /* 0x000fe40008000000 */
[----:B------:R-:W-:Y:S02]  /*51d0*/  @!UP0 USHF.R.U32.HI UR4, URZ, UR23, UR4 ;  /* 0x00000017ff048299 */ /* 0x000fe40008011604 */
[----:B------:R-:W-:Y:S02]  /*51e0*/  UIMAD UR8, UR39, UR11, UR6 ;  /* 0x0000000b270872a4 */ /* 0x000fe4000f8e0206 */
[----:B------:R-:W-:Y:S02]  /*51f0*/  @!UP0 USEL UR4, UR5, UR4, !UP1 ;  /* 0x0000000405048287 */ /* 0x000fe4000c800000 */
[----:B------:R-:W-:Y:S02]  /*5200*/  UISETP.NE.AND UP1, UPT, UR25, URZ, UPT ;  /* 0x000000ff1900728c */ /* 0x000fe4000bf25270 */
[----:B------:R-:W-:Y:S02]  /*5210*/  @!UP0 UIMAD UR7, UR7, UR8, UR4 ;  /* 0x00000008070782a4 */ /* 0x000fe4000f8e0204 */
[----:B------:R-:W-:Y:S02]  /*5220*/  @!UP0 UIADD3 UR9, UPT, UPT, UR10, -UR4, URZ ;  /* 0x800000040a098290 */ /* 0x000fe4000fffe0ff */
[----:B------:R-:W-:Y:S02]  /*5230*/  UIADD3 UR8, UPT, UPT, -UR6, URZ, URZ ;  /* 0x000000ff06087290 */ /* 0x000fe4000fffe1ff */
[----:B------:R-:W-:Y:S02]  /*5240*/  UIADD3 UR4, UPT, UPT, -UR5, URZ, URZ ;  /* 0x000000ff05047290 */ /* 0x000fe4000fffe1ff */
[----:B------:R-:W-:Y:S03]  /*5250*/  @!UP0 UIMAD UR6, UR9, UR39, UR5 ;  /* 0x00000027090682a4 */ /* 0x000fe6000f8e0205 */
[----:B------:R-:W-:Y:S01]  /*5260*/  @!UP0 UMOV UR5, UR7 ;  /* 0x0000000700058c82 */ /* 0x000fe20008000000 */
[----:B------:R-:W-:Y:S02]  /*5270*/  UIMAD UR7, UR15, UR4, UR14 ;  /* 0x000000040f0772a4 */ /* 0x000fe4000f8e020e */
[----:B------:R-:W-:Y:S02]  /*5280*/  UIMAD UR4, UR66, UR8, UR13 ;  /* 0x00000008420472a4 */ /* 0x000fe4000f8e020d */
[----:B------:R-:W-:Y:S02]  /*5290*/  UIMAD UR14, UR5, UR15, UR7 ;  /* 0x0000000f050e72a4 */ /* 0x000fe4000f8e0207 */
[----:B------:R-:W-:Y:S11]  /*52a0*/  UIMAD UR13, UR6, UR66, UR4 ;  /* 0x00000042060d72a4 */ /* 0x000ff6000f8e0204 */
[----:B------:R-:W-:Y:S01]  /*52b0*/  @!UPT UIADD3 URZ, UPT, UPT, URZ, URZ, URZ ;  /* 0x000000fffffff290 */ /* 0x000fe2000fffe0ff */
.L_x_83:
[----:B------:R-:W2:Y:S01]  /*52c0*/  @!UP4 LDCU.128 UR8, c[0x0][0xf10] ;  /* 0x0001e200ff08c7ac */ /* 0x000ea20008000c00 */
[----:B------:R-:W-:Y:S04]  /*52d0*/  ISETP.NE.U32.AND P0, PT, RZ, UR54, PT ;  /* 0x00000036ff007c0c */ /* 0x000fe8000bf05070 */
[----:B------:R-:W-:Y:S01]  /*52e0*/  ISETP.NE.AND.EX P0, PT, RZ, UR55, PT, P0 ;  /* 0x00000037ff007c0c */ /* 0x000fe2000bf05300 */
[----:B------:R-:W4:Y:S01]  /*52f0*/  @!UP4 LDCU UR5, c[0x0][0xf0c] ;  /* 0x0001e180ff05c7ac */ /* 0x000f220008000800 */
[----:B------:R-:W3:Y:S01]  /*5300*/  @!UP4 LDCU UR4, c[0x0][0xf20] ;  /* 0x0001e400ff04c7ac */ /* 0x000ee20008000800 */
[----:B------:R-:W-:Y:S02]  /*5310*/  USHF.L.U32 UR17, UR24, 0x8, URZ ;  /* 0x0000000818117899 */ /* 0x000fe400080006ff */
[----:B--2---:R-:W-:Y:S02]  /*5320*/  UIMAD.WIDE.U32 UR6, UR14, UR8, URZ ;  /* 0x000000080e0672a5 */ /* 0x004fe4000f8e00ff */
[----:B------:R-:W-:Y:S02]  /*5330*/  UIADD3 UR18, UPT, UPT, UR17, 0x60, URZ ;  /* 0x0000006011127890 */ /* 0x000fe4000fffe0ff */
[----:B------:R-:W-:Y:S02]  /*5340*/  @!UP4 USHF.R.U32.HI UR7, URZ, UR9, UR7 ;  /* 0x00000009ff07c299 */ /* 0x000fe40008011607 */
[----:B------:R-:W-:Y:S02]  /*5350*/  UIMAD.WIDE.U32 UR8, UR13, UR11, URZ ;  /* 0x0000000b0d0872a5 */ /* 0x000fe4000f8e00ff */
[----:B----4-:R-:W-:Y:S02]  /*5360*/  @!UP4 UISETP.NE.AND UP0, UPT, UR5, 0x1, UPT ;  /* 0x000000010500c88c */ /* 0x010fe4000bf05270 */
[----:B------:R-:W-:Y:S02]  /*5370*/  USHF.L.U32 UR59, UR27, 0x7, URZ ;  /* 0x000000071b3b7899 */ /* 0x000fe400080006ff */
[----:B------:R-:W-:Y:S02]  /*5380*/  @!UP4 USEL UR7, UR14, UR7, !UP0 ;  /* 0x000000070e07c287 */ /* 0x000fe4000c000000 */
[----:B------:R-:W-:Y:S01]  /*5390*/  @!UP4 UISETP.NE.AND UP0, UPT, UR10, 0x1, UPT ;  /* 0x000000010a00c88c */ /* 0x000fe2000bf05270 */
[----:B------:R-:W-:Y:S01]  /*53a0*/  @!UP4 UMOV UR6, UR9 ;  /* 0x000000090006cc82 */ /* 0x000fe20008000000 */
[----:B------:R-:W-:Y:S01]  /*53b0*/  UMOV UR58, UR18 ;  /* 0x00000012003a7c82 */ /* 0x000fe20008000000 */
[----:B---3--:R-:W-:Y:S04]  /*53c0*/  @!UP4 USHF.R.U32.HI UR6, URZ, UR4, UR6 ;  /* 0x00000004ff06c299 */ /* 0x008fe80008011606 */
[----:B------:R-:W-:Y:S04]  /*53d0*/  @!UP4 USEL UR6, UR13, UR6, !UP0 ;  /* 0x000000060d06c287 */ /* 0x000fe8000c000000 */
[----:B------:R-:W-:Y:S02]  /*53e0*/  @!UP4 UIADD3 UR4, UPT, UPT, -UR7, UR6, URZ ;  /* 0x000000060704c290 */ /* 0x000fe4000fffe1ff */
[----:B------:R-:W-:Y:S02]  /*53f0*/  @!UP4 UIADD3 UR6, UPT, UPT, UR7, -UR6, URZ ;  /* 0x800000060706c290 */ /* 0x000fe4000fffe0ff */
[----:B------:R-:W-:Y:S02]  /*5400*/  @!UP4 UIMAD UR14, UR4, UR5, UR14 ;  /* 0x00000005040ec2a4 */ /* 0x000fe4000f8e020e */
[----:B------:R-:W-:Y:S01]  /*5410*/  @!UP4 UIMAD UR13, UR6, UR10, UR13 ;  /* 0x0000000a060dc2a4 */ /* 0x000fe2000f8e020d */
[----:B------:R-:W-:Y:S11]  /*5420*/  BRA.U UP1, `(.L_x_84) ;  /* 0x0000000101107547 */ /* 0x000ff6000b800000 */
[----:B-1----:R-:W-:Y:S04]  /*5430*/  MOV R0, UR68 ;  /* 0x0000004400007c02 */ /* 0x002fe80008000f00 */
[----:B------:R-:W-:Y:S04]  /*5440*/  SHF.L.U32 R5, R0, 0x1f, RZ ;  /* 0x0000001f00057819 */ /* 0x000fe800000006ff */
[----:B------:R-:W1:Y:S02]  /*5450*/  SYNCS.PHASECHK.TRANS64.TRYWAIT P1, [UR21+0xb8], R5 ;  /* 0x0000b805ff0075a7 */ /* 0x000e640008021115 */
[----:B-1----:R-:W-:Y:S05]  /*5460*/  @!P1 BRA `(.L_x_85) ;  /* 0x000000e000909947 */ /* 0x002fea0003800000 */
.L_x_84:
[----:B------:R-:W-:Y:S05]  /*5470*/  BRA.U !UP5, `(.L_x_86) ;  /* 0x000000010d387547 */ /* 0x000fea000b800000 */
[----:B------:R-:W-:Y:S01]  /*5480*/  UPLOP3.LUT UP2, UPT, UPT, UPT, UP6, 0x80, 0x8 ;  /* 0x000000000008789c */ /* 0x000fe20003f4f060 */
[----:B-1----:R-:W-:Y:S01]  /*5490*/  HFMA2 R0, -RZ, RZ, 0, 5.9604644775390625e-08 ;  /* 0x00000001ff007431 */ /* 0x002fe200000001ff */
[----:B------:R-:W1:Y:S01]  /*54a0*/  LDCU.64 UR8, c[0x0][0x358] ;  /* 0x00006b00ff0877ac */ /* 0x000e620008000a00 */
[----:B------:R-:W-:Y:S03]  /*54b0*/  IMAD.MOV.U32 R176, RZ, RZ, 0x1 ;  /* 0x00000001ffb07424 */ /* 0x000fe600078e00ff */
[----:B------:R-:W-:Y:S05]  /*54c0*/  PLOP3.LUT P1, PT, PT, PT, UP2, 0x80, 0x8 ;  /* 0x000000000008781c */ /* 0x000fea0003f2f028 */
[----:B------:R-:W2:Y:S01]  /*54d0*/  @UP2 LDCU.64 UR4, c[0x0][0xc88] ;  /* 0x00019100ff0427ac */ /* 0x000ea20008000a00 */
[----:B------:R-:W-:Y:S07]  /*54e0*/  @UP2 UIMAD UR6, UR44, UR54, URZ ;  /* 0x000000362c0622a4 */ /* 0x000fee000f8e02ff */
[----:B------:R-:W-:Y:S01]  /*54f0*/  @!P1 PRMT R176, R0, 0x7610, R176 ;  /* 0x0000761000b09816 */ /* 0x000fe200000000b0 */
[----:B--2---:R-:W-:Y:S06]  /*5500*/  @UP2 UIMAD.WIDE UR4, UR6, 0x4, UR4 ;  /* 0x00000004060428a5 */ /* 0x004fec000f8e0204 */
[----:B------:R-:W-:Y:S01]  /*5510*/  IMAD.U32 R4, RZ, RZ, UR4 ;  /* 0x00000004ff047e24 */ /* 0x000fe2000f8e00ff */
[----:B------:R-:W-:Y:S04]  /*5520*/  MOV R5, UR5 ;  /* 0x0000000500057c02 */ /* 0x000fe80008000f00 */
[----:B------:R-:W2:Y:S01]  /*5530*/  @!UP2 LDCU UR4, c[0x0][0xc80] ;  /* 0x00019000ff04a7ac */ /* 0x000ea20008000800 */
[----:B-1---5:R3:W5:Y:S02]  /*5540*/  @P1 LDG.E R133, desc[UR8][R4.64] ;  /* 0x0000000804851981 */ /* 0x022764000c1e1900 */
[----:B--23--:R-:W-:Y:S07]  /*5550*/  @!P1 IMAD.U32 R133, RZ, RZ, UR4 ;  /* 0x00000004ff859e24 */ /* 0x00cfee000f8e00ff */
.L_x_86:
[----:B-----5:R-:W-:Y:S01]  /*5560*/  @!P0 FSETP.EQ.AND P2, PT, R133, RZ, PT ;  /* 0x000000ff8500820b */ /* 0x020fe20003f42000 */
[----:B------:R-:W-:Y:S01]  /*5570*/  @!UPT UIADD3 URZ, UPT, UPT, URZ, URZ, URZ ;  /* 0x000000fffffff290 */ /* 0x000fe2000fffe0ff */
[----:B------:R-:W-:Y:S11]  /*5580*/  @!P0 BRA `(.L_x_87) ;  /* 0x0000000000148947 */ /* 0x000ff60003800000 */
[----:B------:R-:W-:Y:S02]  /*5590*/  LOP3.LUT P0, RZ, R176, 0xff, RZ, 0xc0, !PT ;  /* 0x000000ffb0ff7812 */ /* 0x000fe4000780c0ff */
[----:B------:R-:W-:Y:S04]  /*55a0*/  PLOP3.LUT P2, PT, PT, PT, UP2, 0x80, 0x8 ;  /* 0x000000000008781c */ /* 0x000fe80003f4f028 */
[----:B------:R-:W-:Y:S07]  /*55b0*/  PLOP3.LUT P2, PT, P2, PT, PT, 0x8, 0x80 ;  /* 0x000000000080781c */ /* 0x000fee000174e170 */
[----:B------:R-:W-:Y:S11]  /*55c0*/  @P0 FSETP.EQ.AND P2, PT, R133, RZ, PT ;  /* 0x000000ff8500020b */ /* 0x000ff60003f42000 */
[----:B------:R-:W-:Y:S02]  /*55d0*/  @!UPT UIADD3 URZ, UPT, UPT, URZ, URZ, URZ ;  /* 0x000000fffffff290 */ /* 0x000fe4000fffe0ff */
.L_x_87:
[----:B-1----:R-:W-:Y:S01]  /*55e0*/  IMAD.MOV.U32 R0, RZ, RZ, 0x1 ;  /* 0x00000001ff007424 */ /* 0x002fe200078e00ff */
[----:B------:R-:W-:Y:S01]  /*55f0*/  ULOP3.LUT UP0, UR19, UR29, 0x1, URZ, 0xc0, !UPT ;  /* 0x000000011d137892 */ /* 0x000fe2000f80c0ff */
[----:B------:R-:W-:Y:S03]  /*5600*/  ELECT P1, URZ, PT ;  /* 0x0000000000ff782f */ /* 0x000fe60003820000 */
[----:B------:R-:W-:Y:S02]  /*5610*/  SHF.L.U32 R5, R0, 0x1f, RZ ;  /* 0x0000001f00057819 */ /* 0x000fe400000006ff */
[----:B------:R-:W-:Y:S02]  /*5620*/  PLOP3.LUT P1, PT, P2, P1, PT, 0xf2, 0x2f ;  /* 0x00000000002f781c */ /* 0x000fe40001723e72 */
[----:B------:R-:W1:Y:S03]  /*5630*/  SYNCS.PHASECHK.TRANS64.TRYWAIT P0, [UR21+0x90], R5 ;  /* 0x00009005ff0075a7 */ /* 0x000e660008001115 */
[----:B------:R-:W-:Y:S01]  /*5640*/  @UP0 UIADD3 UR58, UPT, UPT, UR17, URZ, URZ ;  /* 0x000000ff113a0290 */ /* 0x000fe2000fffe0ff */
[----:B-1----:R-:W-:Y:S11]  /*5650*/  @!P0 BRA `(.L_x_88) ;  /* 0x000000e0002c8947 */ /* 0x002ff60003800000 */
.L_x_224:
[----:B------:R-:W-:Y:S01]  /*5660*/  @!P1 IADD3 R2, P0, PT, R12, 0x980, RZ ;  /* 0x000009800c029810 */ /* 0x000fe20007f1e0ff */
[----:B------:R-:W-:Y:S01]  /*5670*/  VOTEU.ALL UP0, P1 ;  /* 0x0000000000ff7886 */ /* 0x000fe20000800000 */
[----:B------:R-:W-:Y:S01]  /*5680*/  UMOV UR6, 0x0 ;  /* 0x0000000000067882 */ /* 0x000fe20000000000 */
[----:B------:R-:W-:Y:S01]  /*5690*/  UMOV UR7, 0x10000000 ;  /* 0x1000000000077882 */ /* 0x000fe20000000000 */
[----:B------:R-:W-:Y:S01]  /*56a0*/  @!P1 R2UR UR5, R2 ;  /* 0x00000000020592ca */ /* 0x000fe200000e0000 */
[----:B-1----:R-:W-:Y:S01]  /*56b0*/  @!P1 IMAD.X R0, RZ, RZ, R13, P0 ;  /* 0x000000ffff009224 */ /* 0x002fe200000e060d */
[----:B------:R-:W-:Y:S02]  /*56c0*/  @!UP0 UIADD3 UR56, UPT, UPT, UR21, 0x200, URZ ;  /* 0x0000020015388890 */ /* 0x000fe4000fffe0ff */
[----:B------:R-:W-:Y:S02]  /*56d0*/  @!UP0 UIADD3 UR10, UPT, UPT, UR58, 0x80, URZ ;  /* 0x000000803a0a8890 */ /* 0x000fe4000fffe0ff */
[----:B------:R-:W-:Y:S01]  /*56e0*/  @!P1 R2UR UR4, R0 ;  /* 0x00000000000492ca */ /* 0x000fe200000e0000 */
[----:B------:R-:W-:Y:S01]  /*56f0*/  @!UP0 UIADD3 UR8, UPT, UPT, UR21, 0x1200, URZ ;  /* 0x0000120015088890 */ /* 0x000fe2000fffe0ff */
[----:B------:R-:W-:Y:S01]  /*5700*/  @!P1 IMAD.MOV.U32 R0, RZ, RZ, 0x2000 ;  /* 0x00002000ff009424 */ /* 0x000fe200078e00ff */
[----:B------:R-:W-:Y:S01]  /*5710*/  VOTEU.ALL UP0, P1 ;  /* 0x0000000000ff7886 */ /* 0x000fe20000800000 */
[----:B------:R-:W-:Y:S01]  /*5720*/  UMOV UR60, UR44 ;  /* 0x0000002c003c7c82 */ /* 0x000fe20008000000 */
[----:B------:R-:W-:Y:S01]  /*5730*/  UMOV UR9, UR57 ;  /* 0x0000003900097c82 */ /* 0x000fe20008000000 */
[----:B------:R-:W-:Y:S01]  /*5740*/  UMOV UR11, UR59 ;  /* 0x0000003b000b7c82 */ /* 0x000fe20008000000 */
[----:B------:R-:W-:Y:S01]  /*5750*/  IMAD.U32 R6, RZ, RZ, UR5 ;  /* 0x00000005ff067e24 */ /* 0x000fe2000f8e00ff */
[----:B------:R-:W-:Y:S05]  /*5760*/  UMOV UR12, UR44 ;  /* 0x0000002c000c7c82 */ /* 0x000fea0008000000 */
[----:B------:R-:W-:Y:S01]  /*5770*/  IMAD.U32 R7, RZ, RZ, UR4 ;  /* 0x00000004ff077e24 */ /* 0x000fe2000f8e00ff */
[----:B------:R-:W-:Y:S04]  /*5780*/  @!P1 R2UR UR4, R6 ;  /* 0x00000000060492ca */ /* 0x000fe800000e0000 */
[----:B------:R-:W-:Y:S11]  /*5790*/  @!P1 R2UR UR5, R7 ;  /* 0x00000000070592ca */ /* 0x000ff600000e0000 */
[----:B------:R-:W-:Y:S02]  /*57a0*/  @!UPT UIADD3 URZ, UPT, UPT, URZ, URZ, URZ ;  /* 0x000000fffffff290 */ /* 0x000fe4000fffe0ff */
[----:B------:R1:W-:Y:S01]  /*57b0*/  @!UP0 UTMALDG.3D [UR56], [UR4], desc[UR6] ;  /* 0x00000638040085b4 */ /* 0x0003e20008011000 */
[----:B------:R-:W-:Y:S05]  /*57c0*/  VOTEU.ALL UP0, P1 ;  /* 0x0000000000ff7886 */ /* 0x000fea0000800000 */
[----:B------:R1:W-:Y:S01]  /*57d0*/  @!UP0 UTMALDG.3D [UR8], [UR4], desc[UR6] ;  /* 0x00000608040085b4 */ /* 0x0003e20008011000 */
[----:B------:R1:W-:Y:S01]  /*57e0*/  @!P1 SYNCS.ARRIVE.TRANS64.RED.A0TR RZ, [UR21+0x70], R0 ;  /* 0x00007000ffff99a7 */ /* 0x0003e20008300415 */
[----:B------:R-:W-:Y:S01]  /*57f0*/  SYNCS.ARRIVE.TRANS64.RED.A1T0 RZ, [UR46], RZ ;  /* 0x000000ffffff79a7 */ /* 0x000fe2000810042e */
[----:B------:R-:W2:Y:S02]  /*5800*/  SYNCS.PHASECHK.TRANS64.TRYWAIT P0, [UR21+0x98], R5 ;  /* 0x00009805ff0075a7 */ /* 0x000ea40008001115 */
[----:B-12---:R-:W-:Y:S05]  /*5810*/  @!P0 BRA `(.L_x_89) ;  /* 0x000000dc00d48947 */ /* 0x006fea0003800000 */
.L_x_226:
        /* <DEDUP_REMOVED lines=11> */
[----:B------:R-:W-:Y:S01]  /*58d0*/  @!UP0 UIADD3 UR8, UPT, UPT, UR21, 0x3200, URZ ;  /* 0x0000320015088890 */ /* 0x000fe2000fffe0ff */
[----:B------:R-:W-:Y:S01]  /*58e0*/  VOTEU.ALL UP0, P1 ;  /* 0x0000000000ff7886 */ /* 0x000fe20000800000 */
[----:B------:R-:W-:Y:S02]  /*58f0*/  UMOV UR50, UR58 ;  /* 0x0000003a00327c82 */ /* 0x000fe40008000000 */
[----:B------:R-:W-:Y:S01]  /*5900*/  IMAD.U32 R6, RZ, RZ, UR5 ;  /* 0x00000005ff067e24 */ /* 0x000fe2000f8e00ff */
[----:B------:R-:W-:Y:S01]  /*5910*/  UMOV UR52, UR44 ;  /* 0x0000002c00347c82 */ /* 0x000fe20008000000 */
[----:B------:R-:W-:Y:S01]  /*5920*/  UMOV UR9, UR49 ;  /* 0x0000003100097c82 */ /* 0x000fe20008000000 */
[----:B------:R-:W-:Y:S01]  /*5930*/  UMOV UR12, UR44 ;  /* 0x0000002c000c7c82 */ /* 0x000fe20008000000 */
[----:B------:R-:W-:Y:S01]  /*5940*/  UMOV UR11, UR51 ;  /* 0x00000033000b7c82 */ /* 0x000fe20008000000 */
[----:B------:R-:W-:Y:S01]  /*5950*/  USHF.L.U32 UR16, UR19, 0x5, URZ ;  /* 0x0000000513107899 */ /* 0x000fe200080006ff */
[----:B------:R-:W-:Y:S01]  /*5960*/  IMAD.U32 R7, RZ, RZ, UR4 ;  /* 0x00000004ff077e24 */ /* 0x000fe2000f8e00ff */
[----:B------:R-:W-:Y:S04]  /*5970*/  @!P1 R2UR UR4, R6 ;  /* 0x00000000060492ca */ /* 0x000fe800000e0000 */
[----:B------:R-:W-:Y:S11]  /*5980*/  @!P1 R2UR UR5, R7 ;  /* 0x00000000070592ca */ /* 0x000ff600000e0000 */
[----:B------:R-:W-:Y:S02]  /*5990*/  @!UPT UIADD3 URZ, UPT, UPT, URZ, URZ, URZ ;  /* 0x000000fffffff290 */ /* 0x000fe4000fffe0ff */
[----:B------:R-:W-:Y:S01]  /*59a0*/  @!UP0 UTMALDG.3D [UR48], [UR4], desc[UR6] ;  /* 0x00000630040085b4 */ /* 0x000fe20008011000 */
[----:B------:R-:W-:Y:S05]  /*59b0*/  VOTEU.ALL UP0, P1 ;  /* 0x0000000000ff7886 */ /* 0x000fea0000800000 */
[----:B------:R1:W-:Y:S01]  /*59c0*/  @!UP0 UTMALDG.3D [UR8], [UR4], desc[UR6] ;  /* 0x00000608040085b4 */ /* 0x0003e20008011000 */
[----:B------:R2:W-:Y:S01]  /*59d0*/  @!P1 SYNCS.ARRIVE.TRANS64.RED.A0TR RZ, [UR21+0x78], R0 ;  /* 0x00007800ffff99a7 */ /* 0x0005e20008300415 */
[----:B------:R-:W-:Y:S01]  /*59e0*/  SYNCS.ARRIVE.TRANS64.RED.A1T0 RZ, [UR45], RZ ;  /* 0x000000ffffff79a7 */ /* 0x000fe2000810042d */
[----:B------:R-:W3:Y:S01]  /*59f0*/  SYNCS.PHASECHK.TRANS64.TRYWAIT P0, [UR21+0xa0], R5 ;  /* 0x0000a005ff0075a7 */ /* 0x000ee20008001115 */
[----:B-1----:R-:W-:Y:S01]  /*5a00*/  UIADD3 UR4, UPT, UPT, UR17, -UR16, URZ ;  /* 0x8000001011047290 */ /* 0x002fe2000fffe0ff */
[----:B--23--:R-:W-:Y:S11]  /*5a10*/  @!P0 BRA `(.L_x_90) ;  /* 0x000000dc006c8947 */ /* 0x00cff60003800000 */
.L_x_228:
[----:B------:R-:W-:Y:S01]  /*5a20*/  @!P1 IADD3 R2, P0, PT, R12, 0x980, RZ ;  /* 0x000009800c029810 */ /* 0x000fe20007f1e0ff */
[----:B------:R-:W-:Y:S01]  /*5a30*/  VOTEU.ALL UP0, P1 ;  /* 0x0000000000ff7886 */ /* 0x000fe20000800000 */
[----:B------:R-:W-:Y:S02]  /*5a40*/  UIADD3 UR42, UPT, UPT, UR4, 0x40, URZ ;  /* 0x00000040042a7890 */ /* 0x000fe4000fffe0ff */
        /* <DEDUP_REMOVED lines=8> */
[----:B------:R-:W-:Y:S01]  /*5ad0*/  UMOV UR24, 0x0 ;  /* 0x0000000000187882 */ /* 0x000fe20000000000 */
[----:B------:R-:W-:Y:S01]  /*5ae0*/  UMOV UR25, 0x10000000 ;  /* 0x1000000000197882 */ /* 0x000fe20000000000 */
[----:B------:R-:W-:Y:S01]  /*5af0*/  UMOV UR43, UR59 ;  /* 0x0000003b002b7c82 */ /* 0x000fe20008000000 */
[----:B------:R-:W-:Y:S01]  /*5b00*/  IMAD.U32 R6, RZ, RZ, UR6 ;  /* 0x00000006ff067e24 */ /* 0x000fe2000f8e00ff */
[----:B------:R-:W-:Y:S01]  /*5b10*/  UMOV UR9, UR41 ;  /* 0x0000002900097c82 */ /* 0x000fe20008000000 */
[----:B------:R-:W-:Y:S01]  /*5b20*/  UMOV UR11, UR59 ;  /* 0x0000003b000b7c82 */ /* 0x000fe20008000000 */
[----:B------:R-:W-:Y:S02]  /*5b30*/  UMOV UR12, UR44 ;  /* 0x0000002c000c7c82 */ /* 0x000fe40008000000 */
[----:B------:R-:W-:Y:S01]  /*5b40*/  @!P1 R2UR UR6, R6 ;  /* 0x00000000060692ca */ /* 0x000fe200000e0000 */
[----:B------:R-:W-:Y:S05]  /*5b50*/  IMAD.U32 R7, RZ, RZ, UR5 ;  /* 0x00000005ff077e24 */ /* 0x000fea000f8e00ff */
        /* <DEDUP_REMOVED lines=9> */
.L_x_230:
[----:B------:R-:W-:Y:S01]  /*5bf0*/  @!P1 IADD3 R2, P0, PT, R12, 0x980, RZ ;  /* 0x000009800c029810 */ /* 0x000fe20007f1e0ff */
[----:B------:R-:W-:Y:S01]  /*5c00*/  VOTEU.ALL UP0, P1 ;  /* 0x0000000000ff7886 */ /* 0x000fe20000800000 */
[----:B------:R-:W-:Y:S01]  /*5c10*/  UMOV UR6, 0x0 ;  /* 0x0000000000067882 */ /* 0x000fe20000000000 */
[----:B------:R-:W-:Y:S01]  /*5c20*/  UMOV UR7, 0x10000000 ;  /* 0x1000000000077882 */ /* 0x000fe20000000000 */
[----:B------:R-:W-:Y:S01]  /*5c30*/  @!P1 R2UR UR5, R2 ;  /* 0x00000000020592ca */ /* 0x000fe200000e0000 */
[----:B-1----:R-:W-:Y:S01]  /*5c40*/  @!P1 IMAD.X R0, RZ, RZ, R13, P0 ;  /* 0x000000ffff009224 */ /* 0x002fe200000e060d */
[----:B------:R-:W-:Y:S01]  /*5c50*/  @!UP0 UIADD3 UR10, UPT, UPT, UR4, 0xc0, URZ ;  /* 0x000000c0040a8890 */ /* 0x000fe2000fffe0ff */
[----:B------:R-:W-:Y:S01]  /*5c60*/  SHF.L.U32 R4, RZ, 0x1f, RZ ;  /* 0x0000001fff047819 */ /* 0x000fe200000006ff */
        /* <DEDUP_REMOVED lines=11> */
[----:B------:R-:W-:Y:S02]  /*5d20*/  UMOV UR11, UR35 ;  /* 0x00000023000b7c82 */ /* 0x000fe40008000000 */
        /* <DEDUP_REMOVED lines=10> */
[----:B-1----:R-:W-:Y:S01]  /*5dd0*/  UIADD3 UR4, UPT, UPT, UR17, UR16, URZ ;  /* 0x0000001011047290 */ /* 0x002fe2000fffe0ff */
[----:B--23--:R-:W-:Y:S11]  /*5de0*/  @!P0 BRA `(.L_x_92) ;  /* 0x000000d800a88947 */ /* 0x00cff60003800000 */
.L_x_232:
[----:B------:R-:W-:Y:S01]  /*5df0*/  @!P1 IADD3 R2, P0, PT, R12, 0x980, RZ ;  /* 0x000009800c029810 */ /* 0x000fe20007f1e0ff */
[----:B------:R-:W-:Y:S01]  /*5e00*/  VOTEU.ALL UP0, P1 ;  /* 0x0000000000ff7886 */ /* 0x000fe20000800000 */
[----:B------:R-:W-:Y:S02]  /*5e10*/  UIADD3 UR26, UPT, UPT, UR4, 0x20, URZ ;  /* 0x00000020041a7890 */ /* 0x000fe4000fffe0ff */
[----:B------:R-:W-:Y:S01]  /*5e20*/  @!P1 R2UR UR6, R2 ;  /* 0x00000000020692ca */ /* 0x000fe200000e0000 */
[----:B------:R-:W-:Y:S01]  /*5e30*/  @!P1 IMAD.X R0, RZ, RZ, R13, P0 ;  /* 0x000000ffff009224 */ /* 0x000fe200000e060d */
        /* <DEDUP_REMOVED lines=12> */
[----:B------:R-:W-:Y:S01]  /*5f00*/  UMOV UR9, UR57 ;  /* 0x0000003900097c82 */ /* 0x000fe20008000000 */
[----:B------:R-:W-:Y:S01]  /*5f10*/  UMOV UR11, UR59 ;  /* 0x0000003b000b7c82 */ /* 0x000fe20008000000 */
[----:B------:R-:W-:Y:S01]  /*5f20*/  @!P1 R2UR UR6, R6 ;  /* 0x00000000060692ca */ /* 0x000fe200000e0000 */
[----:B-1----:R-:W-:Y:S01]  /*5f30*/  IMAD.U32 R7, RZ, RZ, UR5 ;  /* 0x00000005ff077e24 */ /* 0x002fe2000f8e00ff */
[----:B------:R-:W-:Y:S04]  /*5f40*/  UMOV UR12, UR44 ;  /* 0x0000002c000c7c82 */ /* 0x000fe80008000000 */
        /* <DEDUP_REMOVED lines=9> */
.L_x_234:
[----:B------:R-:W-:Y:S01]  /*5fe0*/  @!P1 IADD3 R2, P0, PT, R12, 0x980, RZ ;  /* 0x000009800c029810 */ /* 0x000fe20007f1e0ff */
[----:B------:R-:W-:Y:S01]  /*5ff0*/  VOTEU.ALL UP0, P1 ;  /* 0x0000000000ff7886 */ /* 0x000fe20000800000 */
[----:B------:R-:W-:Y:S01]  /*6000*/  UMOV UR6, 0x0 ;  /* 0x0000000000067882 */ /* 0x000fe20000000000 */
[----:B------:R-:W-:Y:S01]  /*6010*/  UMOV UR7, 0x10000000 ;  /* 0x1000000000077882 */ /* 0x000fe20000000000 */
[----:B------:R-:W-:Y:S01]  /*6020*/  @!P1 R2UR UR5, R2 ;  /* 0x00000000020592ca */ /* 0x000fe200000e0000 */
[----:B------:R-:W-:Y:S01]  /*6030*/  @!P1 IMAD.X R0, RZ, RZ, R13, P0 ;  /* 0x000000ffff009224 */ /* 0x000fe200000e060d */
[----:B------:R-:W-:Y:S02]  /*6040*/  @!UP0 UIADD3 UR10, UPT, UPT, UR4, 0xa0, URZ ;  /* 0x000000a0040a8890 */ /* 0x000fe4000fffe0ff */
[----:B------:R-:W-:Y:S02]  /*6050*/  @!UP0 UIADD3 UR27, UPT, UPT, UR59, 0x40, URZ ;  /* 0x000000403b1b8890 */ /* 0x000fe4000fffe0ff */
[----:B------:R-:W-:Y:S01]  /*6060*/  @!P1 R2UR UR4, R0 ;  /* 0x00000000000492ca */ /* 0x000fe200000e0000 */
[----:B------:R-:W-:Y:S01]  /*6070*/  @!UP0 UIADD3 UR24, UPT, UPT, UR21, 0x2200, URZ ;  /* 0x0000220015188890 */ /* 0x000fe2000fffe0ff */
[----:B------:R-:W-:Y:S01]  /*6080*/  @!P1 IMAD.MOV.U32 R0, RZ, RZ, 0x2000 ;  /* 0x00002000ff009424 */ /* 0x000fe200078e00ff */
[----:B------:R-:W-:Y:S02]  /*6090*/  @!UP0 UIADD3 UR8, UPT, UPT, UR21, 0x3200, URZ ;  /* 0x0000320015088890 */ /* 0x000fe4000fffe0ff */
[----:B------:R-:W-:Y:S02]  /*60a0*/  UISETP.NE.AND UP0, UPT, UR19, URZ, UPT ;  /* 0x000000ff1300728c */ /* 0x000fe4000bf05270 */
[----:B------:R-:W-:Y:S01]  /*60b0*/  IMAD.U32 R6, RZ, RZ, UR5 ;  /* 0x00000005ff067e24 */ /* 0x000fe2000f8e00ff */
[----:B------:R-:W-:Y:S01]  /*60c0*/  UMOV UR25, UR49 ;  /* 0x0000003100197c82 */ /* 0x000fe20008000000 */
[----:B------:R-:W-:Y:S01]  /*60d0*/  UMOV UR28, UR44 ;  /* 0x0000002c001c7c82 */ /* 0x000fe20008000000 */
[----:B------:R-:W-:Y:S01]  /*60e0*/  UMOV UR9, UR49 ;  /* 0x0000003100097c82 */ /* 0x000fe20008000000 */
[----:B------:R-:W-:Y:S01]  /*60f0*/  UMOV UR12, UR44 ;  /* 0x0000002c000c7c82 */ /* 0x000fe20008000000 */
[----:B------:R-:W-:Y:S01]  /*6100*/  UMOV UR11, UR27 ;  /* 0x0000001b000b7c82 */ /* 0x000fe20008000000 */
[----:B-1----:R-:W-:Y:S01]  /*6110*/  IMAD.U32 R7, RZ, RZ, UR4 ;  /* 0x00000004ff077e24 */ /* 0x002fe2000f8e00ff */
[----:B------:R-:W-:Y:S02]  /*6120*/  @!P1 R2UR UR4, R6 ;  /* 0x00000000060492ca */ /* 0x000fe400000e0000 */
[----:B------:R-:W-:Y:S02]  /*6130*/  @!UP0 UIADD3 UR18, UPT, UPT, UR17, URZ, URZ ;  /* 0x000000ff11128290 */ /* 0x000fe4000fffe0ff */
[----:B------:R-:W-:Y:S01]  /*6140*/  @!P1 R2UR UR5, R7 ;  /* 0x00000000070592ca */ /* 0x000fe200000e0000 */
[----:B------:R-:W-:Y:S11]  /*6150*/  VOTEU.ALL UP0, P1 ;  /* 0x0000000000ff7886 */ /* 0x000ff60000800000 */
[----:B------:R-:W-:Y:S01]  /*6160*/  @!UPT UIADD3 URZ, UPT, UPT, URZ, URZ, URZ ;  /* 0x000000fffffff290 */ /* 0x000fe2000fffe0ff */
[----:B------:R1:W-:Y:S01]  /*6170*/  @!UP0 UTMALDG.3D [UR24], [UR4], desc[UR6] ;  /* 0x00000618040085b4 */ /* 0x0003e20008011000 */
[----:B------:R-:W-:Y:S05]  /*6180*/  VOTEU.ALL UP0, P1 ;  /* 0x0000000000ff7886 */ /* 0x000fea0000800000 */
[----:B------:R1:W-:Y:S01]  /*6190*/  @!UP0 UTMALDG.3D [UR8], [UR4], desc[UR6] ;  /* 0x00000608040085b4 */ /* 0x0003e20008011000 */
[----:B------:R1:W-:Y:S01]  /*61a0*/  @!P1 SYNCS.ARRIVE.TRANS64.RED.A0TR RZ, [UR21+0x78], R0 ;  /* 0x00007800ffff99a7 */ /* 0x0003e20008300415 */
[----:B------:R-:W-:Y:S01]  /*61b0*/  SYNCS.ARRIVE.TRANS64.RED.A1T0 RZ, [UR45], RZ ;  /* 0x000000ffffff79a7 */ /* 0x000fe2000810042d */
[----:B------:R-:W2:Y:S02]  /*61c0*/  SYNCS.PHASECHK.TRANS64.TRYWAIT P0, [UR21+0xa0], R4 ;  /* 0x0000a004ff0075a7 */ /* 0x000ea40008001115 */
[----:B-12---:R-:W-:Y:S05]  /*61d0*/  @!P0 BRA `(.L_x_94) ;  /* 0x000000d400dc8947 */ /* 0x006fea0003800000 */
.L_x_236:
[----:B------:R-:W-:Y:S01]  /*61e0*/  @!P1 IADD3 R2, P0, PT, R12, 0x980, RZ ;  /* 0x000009800c029810 */ /* 0x000fe20007f1e0ff */
[----:B------:R-:W-:Y:S01]  /*61f0*/  VOTEU.ALL UP0, P1 ;  /* 0x0000000000ff7886 */ /* 0x000fe20000800000 */
[----:B------:R-:W-:Y:S01]  /*6200*/  UMOV UR6, 0x0 ;  /* 0x0000000000067882 */ /* 0x000fe20000000000 */
[----:B------:R-:W-:Y:S01]  /*6210*/  UMOV UR7, 0x10000000 ;  /* 0x1000000000077882 */ /* 0x000fe20000000000 */
[----:B------:R-:W-:Y:S01]  /*6220*/  @!P1 R2UR UR5, R2 ;  /* 0x00000000020592ca */ /* 0x000fe200000e0000 */
[----:B------:R-:W-:Y:S01]  /*6230*/  @!P1 IMAD.X R0, RZ, RZ, R13, P0 ;  /* 0x000000ffff009224 */ /* 0x000fe200000e060d */
[----:B------:R-:W-:Y:S01]  /*6240*/  @!UP0 UIADD3 UR16, UPT, UPT, UR21, 0x4200, URZ ;  /* 0x0000420015108890 */ /* 0x000fe2000fffe0ff */
[----:B------:R-:W-:Y:S01]  /*6250*/  VIADD R10, R10, 0x1 ;  /* 0x000000010a0a7836 */ /* 0x000fe20000000000 */
        /* <DEDUP_REMOVED lines=9> */
[----:B------:R-:W-:Y:S01]  /*62f0*/  UMOV UR9, UR41 ;  /* 0x0000002900097c82 */ /* 0x000fe20008000000 */
[----:B------:R-:W-:Y:S01]  /*6300*/  UMOV UR11, UR59 ;  /* 0x0000003b000b7c82 */ /* 0x000fe20008000000 */
[----:B------:R-:W-:Y:S03]  /*6310*/  UMOV UR12, UR44 ;  /* 0x0000002c000c7c82 */ /* 0x000fe60008000000 */
[----:B-1----:R-:W-:Y:S01]  /*6320*/  IMAD.U32 R7, RZ, RZ, UR4 ;  /* 0x00000004ff077e24 */ /* 0x002fe2000f8e00ff */
        /* <DEDUP_REMOVED lines=10> */
.L_x_238:
[----:B------:R-:W-:Y:S01]  /*63d0*/  UIADD3 UR29, UPT, UPT, UR29, 0x1, URZ ;  /* 0x000000011d1d7890 */ /* 0x000fe2000fffe0ff */
[----:B------:R-:W-:Y:S01]  /*63e0*/  @!P1 IADD3 R2, P0, PT, R12, 0x980, RZ ;  /* 0x000009800c029810 */ /* 0x000fe20007f1e0ff */
[----:B------:R-:W-:Y:S01]  /*63f0*/  UPLOP3.LUT UP1, UPT, UPT, UPT, UPT, 0x80, 0x8 ;  /* 0x000000000008789c */ /* 0x000fe20003f2f070 */
[----:B------:R-:W-:Y:S01]  /*6400*/  R2UR UR24, R178 ;  /* 0x00000000b21872ca */ /* 0x000fe200000e0000 */
[----:B------:R-:W-:Y:S01]  /*6410*/  VOTEU.ALL UP0, P1 ;  /* 0x0000000000ff7886 */ /* 0x000fe20000800000 */
[----:B------:R-:W-:Y:S01]  /*6420*/  @!P1 R2UR UR5, R2 ;  /* 0x00000000020592ca */ /* 0x000fe200000e0000 */
[----:B------:R-:W-:Y:S01]  /*6430*/  @!P1 IMAD.X R0, RZ, RZ, R13, P0 ;  /* 0x000000ffff009224 */ /* 0x000fe200000e060d */
[----:B------:R-:W-:Y:S01]  /*6440*/  UMOV UR6, 0x0 ;  /* 0x0000000000067882 */ /* 0x000fe20000000000 */
[----:B------:R-:W-:Y:S01]  /*6450*/  UMOV UR7, 0x10000000 ;  /* 0x1000000000077882 */ /* 0x000fe20000000000 */
[----:B------:R-:W-:Y:S01]  /*6460*/  @!UP0 UIADD3 UR19, UPT, UPT, UR59, 0x40, URZ ;  /* 0x000000403b138890 */ /* 0x000fe2000fffe0ff */
[----:B------:R-:W-:Y:S01]  /*6470*/  R2UR UR25, R179 ;  /* 0x00000000b31972ca */ /* 0x000fe200000e0000 */
[----:B------:R-:W-:Y:S01]  /*6480*/  @!UP0 UIADD3 UR16, UPT, UPT, UR21, 0x6200, URZ ;  /* 0x0000620015108890 */ /* 0x000fe2000fffe0ff */
[----:B------:R-:W-:Y:S01]  /*6490*/  @!P1 R2UR UR4, R0 ;  /* 0x00000000000492ca */ /* 0x000fe200000e0000 */
[----:B------:R-:W-:Y:S01]  /*64a0*/  @!UP0 UIADD3 UR10, UPT, UPT, UR18, 0x80, URZ ;  /* 0x00000080120a8890 */ /* 0x000fe2000fffe0ff */
[----:B------:R-:W-:Y:S01]  /*64b0*/  ISETP.NE.AND P0, PT, R10, 0x2, PT ;  /* 0x000000020a00780c */ /* 0x000fe20003f05270 */
[----:B------:R-:W-:Y:S01]  /*64c0*/  @!UP0 UIADD3 UR8, UPT, UPT, UR21, 0x7200, URZ ;  /* 0x0000720015088890 */ /* 0x000fe2000fffe0ff */
[----:B------:R-:W-:Y:S02]  /*64d0*/  VOTEU.ALL UP0, P1 ;  /* 0x0000000000ff7886 */ /* 0x000fe40000800000 */
[----:B------:R-:W-:Y:S01]  /*64e0*/  IMAD.U32 R6, RZ, RZ, UR5 ;  /* 0x00000005ff067e24 */ /* 0x000fe2000f8e00ff */
[----:B------:R-:W-:Y:S01]  /*64f0*/  UMOV UR17, UR33 ;  /* 0x0000002100117c82 */ /* 0x000fe20008000000 */
[----:B------:R-:W-:Y:S01]  /*6500*/  UMOV UR20, UR44 ;  /* 0x0000002c00147c82 */ /* 0x000fe20008000000 */
[----:B------:R-:W-:Y:S01]  /*6510*/  UMOV UR9, UR33 ;  /* 0x0000002100097c82 */ /* 0x000fe20008000000 */
[----:B------:R-:W-:Y:S01]  /*6520*/  UMOV UR12, UR44 ;  /* 0x0000002c000c7c82 */ /* 0x000fe20008000000 */
[----:B------:R-:W-:Y:S01]  /*6530*/  UMOV UR11, UR19 ;  /* 0x00000013000b7c82 */ /* 0x000fe20008000000 */
[----:B------:R-:W-:Y:S01]  /*6540*/  SEL R0, RZ, 0x1, P0 ;  /* 0x00000001ff007807 */ /* 0x000fe20000000000 */
[----:B-1----:R-:W-:Y:S01]  /*6550*/  IMAD.U32 R7, RZ, RZ, UR4 ;  /* 0x00000004ff077e24 */ /* 0x002fe2000f8e00ff */
[----:B------:R-:W-:Y:S01]  /*6560*/  @!P1 R2UR UR4, R6 ;  /* 0x00000000060492ca */ /* 0x000fe200000e0000 */
[----:B------:R-:W-:Y:S01]  /*6570*/  UIADD3 UR24, UPT, UPT, UR13, UR24, URZ ;  /* 0x000000180d187290 */ /* 0x000fe2000fffe0ff */
[----:B------:R-:W-:Y:S01]  /*6580*/  LOP3.LUT R9, R9, R0, RZ, 0x3c, !PT ;  /* 0x0000000009097212 */ /* 0x000fe200078e3cff */
[----:B------:R-:W-:Y:S01]  /*6590*/  UIADD3 UR27, UPT, UPT, UR14, UR25, URZ ;  /* 0x000000190e1b7290 */ /* 0x000fe2000fffe0ff */
[----:B------:R-:W-:Y:S01]  /*65a0*/  @!P1 R2UR UR5, R7 ;  /* 0x00000000070592ca */ /* 0x000fe200000e0000 */
[----:B------:R-:W-:Y:S01]  /*65b0*/  UMOV UR44, UR47 ;  /* 0x0000002f002c7c82 */ /* 0x000fe20008000000 */
[----:B------:R-:W-:Y:S11]  /*65c0*/  SEL R10, R10, RZ, P0 ;  /* 0x000000ff0a0a7207 */ /* 0x000ff60000000000 */
[----:B------:R1:W-:Y:S01]  /*65d0*/  @!UP0 UTMALDG.3D [UR16], [UR4], desc[UR6] ;  /* 0x00000610040085b4 */ /* 0x0003e20008011000 */
[----:B------:R-:W-:Y:S05]  /*65e0*/  VOTEU.ALL UP0, P1 ;  /* 0x0000000000ff7886 */ /* 0x000fea0000800000 */
[----:B------:R1:W-:Y:S01]  /*65f0*/  @!UP0 UTMALDG.3D [UR8], [UR4], desc[UR6] ;  /* 0x00000608040085b4 */ /* 0x0003e20008011000 */
[----:B------:R1:W-:Y:S01]  /*6600*/  @!P1 SYNCS.ARRIVE.TRANS64.RED.A0TR RZ, [UR21+0x88], R3 ;  /* 0x00008803ffff99a7 */ /* 0x0003e20008300415 */
[----:B------:R-:W-:Y:S01]  /*6610*/  SYNCS.ARRIVE.TRANS64.RED.A1T0 RZ, [UR37], RZ ;  /* 0x000000ffffff79a7 */ /* 0x000fe20008100425 */
[----:B------:R-:W-:Y:S05]  /*6620*/  BRA.U UP3, `(.L_x_96) ;  /* 0xffffffe503e87547 */ /* 0x000fea000b83ffff */
[----:B------:R-:W2:Y:S02]  /*6630*/  SYNCS.PHASECHK.TRANS64.TRYWAIT P0, [UR21+0x90], R5 ;  /* 0x00009005ff0075a7 */ /* 0x000ea40008001115 */
[----:B--2---:R-:W-:Y:S05]  /*6640*/  @!P0 BRA `(.L_x_97) ;  /* 0x000000d000f08947 */ /* 0x004fea0003800000 */
.L_x_240:
[----:B------:R-:W3:Y:S02]  /*6650*/  SYNCS.PHASECHK.TRANS64.TRYWAIT P0, [UR21+0x98], R5 ;  /* 0x00009805ff0075a7 */ /* 0x000ee40008001115 */
[----:B---3--:R-:W-:Y:S05]  /*6660*/  @!P0 BRA `(.L_x_98) ;  /* 0x000000d400008947 */ /* 0x008fea0003800000 */
.L_x_242:
[----:B------:R-:W3:Y:S01]  /*6670*/  SYNCS.PHASECHK.TRANS64.TRYWAIT P0, [UR21+0xa0], R5 ;  /* 0x0000a005ff0075a7 */ /* 0x000ee20008001115 */
[----:B--2---:R-:W-:Y:S01]  /*6680*/  HFMA2 R0, -RZ, RZ, 0, 5.9604644775390625e-08 ;  /* 0x00000001ff007431 */ /* 0x004fe200000001ff */
[----:B---3--:R-:W-:Y:S06]  /*6690*/  @!P0 BRA `(.L_x_99) ;  /* 0x000000d4000c8947 */ /* 0x008fec0003800000 */
.L_x_244:
[----:B--2---:R-:W-:Y:S02]  /*66a0*/  MOV R2, UR21 ;  /* 0x0000001500027c02 */ /* 0x004fe40008000f00 */
[----:B-1----:R-:W-:-:S07]  /*66b0*/  SHF.L.U32 R3, R0, 0x1f, RZ ;  /* 0x0000001f00037819 */ /* 0x002fce00000006ff */
.L_x_100:
[----:B-1----:R1:W2:Y:S02]  /*66c0*/  SYNCS.PHASECHK.TRANS64.TRYWAIT P0, [R2+URZ+0xa8], R3 ;  /* 0x0000a803020075a7 */ /* 0x0022a400080011ff */
[----:B--2---:R-:W-:Y:S05]  /*66d0*/  @!P0 NANOSLEEP.SYNCS 0x989680 ;  /* 0x009896800000895d */ /* 0x004fea0003900000 */
[----:B------:R-:W2:Y:S02]  /*66e0*/  @!P0 SYNCS.PHASECHK.TRANS64 P0, [R2+URZ+0xa8], R3 ;  /* 0x0000a803020085a7 */ /* 0x000ea400080010ff */
[----:B--2---:R-:W-:Y:S05]  /*66f0*/  @P0 EXIT ;  /* 0x000000000000094d */ /* 0x004fea0003800000 */
[----:B------:R-:W-:Y:S05]  /*6700*/  BRA `(.L_x_100) ;  /* 0xfffffffc00ec7947 */ /* 0x000fea000383ffff */
.L_x_81:
[----:B------:R-:W-:-:S06]  /*6710*/  UISETP.GE.AND UP0, UPT, UR19, 0x4, UPT ;  /* 0x000000041300788c */ /* 0x000fcc000bf06270 */
[----:B------:R-:W-:-:S13]  /*6720*/  PLOP3.LUT P0, PT, PT, PT, UP0, 0x80, 0x8 ;  /* 0x000000000008781c */ /* 0x000fda0003f0f008 */
[----:B-1----:R-:W-:Y:S05]  /*6730*/  @!P0 EXIT ;  /* 0x000000000000894d */ /* 0x002fea0003800000 */
[----:B------:R-:W1:Y:S08]  /*6740*/  S2UR UR4, SR_CgaCtaId ;  /* 0x00000000000479c3 */ /* 0x000e700000008800 */
[----:B------:R-:W-:Y:S01]  /*6750*/  BAR.SYNC.DEFER_BLOCKING 0x6, 0xa0 ;  /* 0x0182800000007b1d */ /* 0x000fe20000010000 */
[C---:B------:R-:W-:Y:S01]  /*6760*/  IMAD.SHL.U32 R5, R184.reuse, 0x20, RZ ;  /* 0x00000020b8057824 */ /* 0x040fe200078e00ff */
[----:B------:R-:W-:Y:S01]  /*6770*/  LOP3.LUT R185, R184, 0x2, RZ, 0xc0, !PT ;  /* 0x00000002b8b97812 */ /* 0x000fe200078ec0ff */
[----:B------:R-:W-:-:S02]  /*6780*/  IMAD.SHL.U32 R188, R177, 0x400, RZ ;  /* 0x00000400b1bc7824 */ /* 0x000fc400078e00ff */
[----:B------:R-:W-:Y:S02]  /*6790*/  HFMA2 R186, -RZ, RZ, 0, 0 ;  /* 0x00000000ffba7431 */ /* 0x000fe400000001ff */
[C---:B------:R-:W-:Y:S01]  /*67a0*/  IMAD.SHL.U32 R0, R184.reuse, 0x4, RZ ;  /* 0x00000004b8007824 */ /* 0x040fe200078e00ff */
[----:B------:R-:W-:Y:S01]  /*67b0*/  UMOV UR45, 0x400 ;  /* 0x00000400002d7882 */ /* 0x000fe20000000000 */
[----:B------:R-:W2:Y:S01]  /*67c0*/  LDC.64 R174, c[0x0][0xcb0] ;  /* 0x00032c00ffae7b82 */ /* 0x000ea20000000a00 */
[C---:B------:R-:W-:Y:S01]  /*67d0*/  LOP3.LUT R7, R5.reuse, 0x320, RZ, 0xc0, !PT ;  /* 0x0000032005077812 */ /* 0x040fe200078ec0ff */
[C---:B------:R-:W-:Y:S01]  /*67e0*/  IMAD.U32 R2, R184.reuse, 0x10000, RZ ;  /* 0x00010000b8027824 */ /* 0x040fe200078e00ff */
[----:B------:R-:W-:Y:S01]  /*67f0*/  LOP3.LUT R5, R5, 0xc0, RZ, 0xc0, !PT ;  /* 0x000000c005057812 */ /* 0x000fe200078ec0ff */
[----:B------:R-:W-:Y:S01]  /*6800*/  IMAD.MOV.U32 R183, RZ, RZ, RZ ;  /* 0x000000ffffb77224 */ /* 0x000fe200078e00ff */
[----:B------:R-:W-:Y:S01]  /*6810*/  LOP3.LUT R188, R7, 0x400, R188, 0xf8, !PT ;  /* 0x0000040007bc7812 */ /* 0x000fe200078ef8bc */
[----:B------:R-:W-:Y:S01]  /*6820*/  IMAD.MOV R185, RZ, RZ, -R185 ;  /* 0x000000ffffb97224 */ /* 0x000fe200078e0ab9 */
[----:B------:R-:W-:Y:S01]  /*6830*/  LOP3.LUT R5, R5, 0x18, R0, 0xf8, !PT ;  /* 0x0000001805057812 */ /* 0x000fe200078ef800 */
[----:B------:R-:W3:Y:S01]  /*6840*/  LDC.64 R172, c[0x0][0xca8] ;  /* 0x00032a00ffac7b82 */ /* 0x000ee20000000a00 */
[----:B------:R-:W-:Y:S01]  /*6850*/  LOP3.LUT R184, R184, 0x4, RZ, 0xc0, !PT ;  /* 0x00000004b8b87812 */ /* 0x000fe200078ec0ff */
[----:B------:R-:W4:Y:S01]  /*6860*/  LDCU UR63, c[0x0][0x370] ;  /* 0x00006e00ff3f77ac */ /* 0x000f220008000800 */
[----:B------:R-:W-:-:S02]  /*6870*/  LOP3.LUT R188, R188, R5, RZ, 0xfc, !PT ;  /* 0x00000005bcbc7212 */ /* 0x000fc400078efcff */
[----:B------:R-:W-:Y:S01]  /*6880*/  LOP3.LUT R2, R2, 0x200000, RZ, 0xc0, !PT ;  /* 0x0020000002027812 */ /* 0x000fe200078ec0ff */
[----:B------:R-:W2:Y:S01]  /*6890*/  LDCU.64 UR54, c[0x0][0x348] ;  /* 0x00006900ff3677ac */ /* 0x000ea20008000a00 */
[----:B------:R-:W-:Y:S01]  /*68a0*/  IADD3 R187, PT, PT, -R184, 0x2, RZ ;  /* 0x00000002b8bb7810 */ /* 0x000fe20007ffe1ff */
[----:B------:R-:W-:Y:S01]  /*68b0*/  IMAD.MOV R184, RZ, RZ, -R184 ;  /* 0x000000ffffb87224 */ /* 0x000fe200078e0ab8 */
[----:B------:R-:W-:Y:S01]  /*68c0*/  LOP3.LUT R189, R177, 0x3, RZ, 0xc0, !PT ;  /* 0x00000003b1bd7812 */ /* 0x000fe200078ec0ff */
[----:B-1----:R-:W-:Y:S01]  /*68d0*/  ULEA UR45, UR4, UR45, 0x18 ;  /* 0x0000002d042d7291 */ /* 0x002fe2000f8ec0ff */
[----:B------:R-:W-:Y:S01]  /*68e0*/  SHF.L.U32 R187, R187, 0x4, RZ ;  /* 0x00000004bbbb7819 */ /* 0x000fe200000006ff */
[----:B------:R-:W1:Y:S01]  /*68f0*/  LDCU.64 UR4, c[0x0][0xc90] ;  /* 0x00019200ff0477ac */ /* 0x000e620008000a00 */
[----:B------:R-:W2:Y:S06]  /*6900*/  LDCU UR42, c[0x0][0xf0c] ;  /* 0x0001e180ff2a77ac */ /* 0x000eac0008000800 */
[----:B------:R-:W4:Y:S01]  /*6910*/  LDS R3, [UR45+0x140] ;  /* 0x0001402dff037984 */ /* 0x000f220008000800 */
[----:B------:R-:W2:Y:S01]  /*6920*/  LDCU UR38, c[0x0][0xf30] ;  /* 0x0001e600ff2677ac */ /* 0x000ea20008000800 */
[----:B------:R-:W2:Y:S01]  /*6930*/  LDCU.64 UR60, c[0x0][0xc88] ;  /* 0x00019100ff3c77ac */ /* 0x000ea20008000a00 */
[----:B------:R-:W2:Y:S01]  /*6940*/  LDCU.64 UR40, c[0x0][0xf28] ;  /* 0x0001e500ff2877ac */ /* 0x000ea20008000a00 */
[----:B-1----:R-:W-:Y:S01]  /*6950*/  IMAD.U32 R191, RZ, RZ, UR4 ;  /* 0x00000004ffbf7e24 */ /* 0x002fe2000f8e00ff */
[----:B------:R-:W-:Y:S01]  /*6960*/  UIADD3 UR4, UPT, UPT, UR45, 0x200, URZ ;  /* 0x000002002d047890 */ /* 0x000fe2000fffe0ff */
[----:B------:R-:W-:Y:S01]  /*6970*/  IMAD.U32 R190, RZ, RZ, UR5 ;  /* 0x00000005ffbe7e24 */ /* 0x000fe2000f8e00ff */
[----:B------:R-:W1:Y:S04]  /*6980*/  LDCU.128 UR56, c[0x0][0xf10] ;  /* 0x0001e200ff3877ac */ /* 0x000e680008000c00 */
[----:B------:R-:W-:Y:S01]  /*6990*/  IMAD.U32 R181, RZ, RZ, UR4 ;  /* 0x00000004ffb57e24 */ /* 0x000fe2000f8e00ff */
[----:B------:R-:W1:Y:S03]  /*69a0*/  LDCU UR62, c[0x0][0x374] ;  /* 0x00006e80ff3e77ac */ /* 0x000e660008000800 */
[----:B------:R-:W-:Y:S01]  /*69b0*/  IMAD R188, R188, 0x2, R181 ;  /* 0x00000002bcbc7824 */ /* 0x000fe200078e02b5 */
[----:B------:R-:W-:Y:S01]  /*69c0*/  UMOV UR43, URZ ;  /* 0x000000ff002b7c82 */ /* 0x000fe20008000000 */
[----:B------:R-:W-:Y:S01]  /*69d0*/  UMOV UR53, URZ ;  /* 0x000000ff00357c82 */ /* 0x000fe20008000000 */
[----:B------:R-:W-:Y:S01]  /*69e0*/  UMOV UR47, URZ ;  /* 0x000000ff002f7c82 */ /* 0x000fe20008000000 */
[----:B-1234-:R-:W-:-:S07]  /*69f0*/  IADD3 R2, PT, PT, R3, R2, RZ ;  /* 0x0000000203027210 */ /* 0x01efce0007ffe0ff */
.L_x_192:
[C---:B------:R-:W-:Y:S02]  /*6a00*/  LEA R0, R183.reuse, UR45, 0x3 ;  /* 0x0000002db7007c11 */ /* 0x040fe4000f8e18ff */
[----:B------:R-:W-:Y:S02]  /*6a10*/  SHF.L.U32 R3, R186, 0x1f, RZ ;  /* 0x0000001fba037819 */ /* 0x000fe400000006ff */
[----:B--2---:R-:W-:Y:S02]  /*6a20*/  LEA R5, R183, UR45, 0x4 ;  /* 0x0000002db7057c11 */ /* 0x004fe4000f8e20ff */
[----:B------:R-:W1:Y:S02]  /*6a30*/  SYNCS.PHASECHK.TRANS64.TRYWAIT P0, [R0+URZ+0xc0], R3 ;  /* 0x0000c003000075a7 */ /* 0x000e6400080011ff */
[----:B-1-3--:R-:W-:Y:S05]  /*6a40*/  @!P0 BRA `(.L_x_101) ;  /* 0x000000d000388947 */ /* 0x00afea0003800000 */
.L_x_245:
[----:B------:R-:W-:Y:S01]  /*6a50*/  R2UR UR7, R192 ;  /* 0x00000000c00772ca */ /* 0x000fe200000e0000 */
[----:B------:R-:W2:Y:S01]  /*6a60*/  LDS.128 R4, [R5+0x120] ;  /* 0x0001200005047984 */ /* 0x000ea20000000c00 */
[----:B-1----:R-:W-:Y:S01]  /*6a70*/  VIADD R0, R0, 0xd0 ;  /* 0x000000d000007836 */ /* 0x002fe20000000000 */
[----:B------:R-:W-:Y:S04]  /*6a80*/  UISETP.GE.AND UP0, UPT, UR39, 0x1, UPT ;  /* 0x000000012700788c */ /* 0x000fe8000bf06270 */
[----:B------:R-:W-:Y:S01]  /*6a90*/  PRMT R0, RZ, 0x654, R0 ;  /* 0x00000654ff007816 */ /* 0x000fe20000000000 */
[----:B------:R-:W-:Y:S01]  /*6aa0*/  @!PT LDS RZ, [RZ] ;  /* 0x00000000fffff984 */ /* 0x000fe20000000800 */
[----:B------:R-:W-:Y:S01]  /*6ab0*/  @!PT LDS RZ, [RZ] ;  /* 0x00000000fffff984 */ /* 0x000fe20000000800 */
[----:B------:R-:W-:Y:S01]  /*6ac0*/  @!PT LDS RZ, [RZ] ;  /* 0x00000000fffff984 */ /* 0x000fe20000000800 */
[----:B------:R-:W-:Y:S01]  /*6ad0*/  @!PT LDS RZ, [RZ] ;  /* 0x00000000fffff984 */ /* 0x000fe20000000800 */
[----:B------:R1:W-:Y:S06]  /*6ae0*/  MEMBAR.ALL.CTA ;  /* 0x0000000000007992 */ /* 0x0003ec0000008000 */
[----:B-1----:R-:W1:Y:S02]  /*6af0*/  FENCE.VIEW.ASYNC.S ;  /* 0x00000000000073c6 */ /* 0x002e640000000000 */
[----:B-1----:R1:W-:Y:S01]  /*6b00*/  SYNCS.ARRIVE.TRANS64.RED.A1T0 RZ, [R0+URZ], RZ ;  /* 0x000000ff00ff79a7 */ /* 0x0023e200081004ff */
[----:B--2---:R-:W-:Y:S11]  /*6b10*/  LOP3.LUT P0, RZ, R6, 0x1, RZ, 0xc0, !PT ;  /* 0x0000000106ff7812 */ /* 0x004ff6000780c0ff */
[----:B------:R-:W-:Y:S02]  /*6b20*/  @!UPT UIADD3 URZ, UPT, UPT, URZ, URZ, URZ ;  /* 0x000000fffffff290 */ /* 0x000fe4000fffe0ff */
[----:B------:R-:W-:Y:S01]  /*6b30*/  VOTEU.ANY UP1, P0 ;  /* 0x0000000000ff7886 */ /* 0x000fe20000020100 */
[----:B------:R-:W-:Y:S01]  /*6b40*/  PLOP3.LUT P0, PT, PT, PT, UP1, 0x80, 0x8 ;  /* 0x000000000008781c */ /* 0x000fe20003f0f018 */
[----:B------:R-:W-:Y:S06]  /*6b50*/  UP2UR UR4, UPR, URZ, 0x2 ;  /* 0x00000002ff047883 */ /* 0x000fec0008000000 */
[----:B------:R-:W-:Y:S06]  /*6b60*/  IMAD.U32 R193, RZ, RZ, UR4 ;  /* 0x00000004ffc17e24 */ /* 0x000fec000f8e00ff */
[----:B------:R-:W-:Y:S02]  /*6b70*/  @P0 SHF.R.U32.HI R3, RZ, 0x10, R5 ;  /* 0x00000010ff030819 */ /* 0x000fe40000011605 */
[----:B------:R-:W-:Y:S02]  /*6b80*/  @P0 MOV R8, R4 ;  /* 0x0000000400080202 */ /* 0x000fe40000000f00 */
[----:B------:R-:W-:Y:S02]  /*6b90*/  @P0 R2UR UR4, R3 ;  /* 0x00000000030402ca */ /* 0x000fe400000e0000 */
[----:B------:R-:W-:Y:S02]  /*6ba0*/  @P0 LOP3.LUT R4, R5, 0xffff, RZ, 0xc0, !PT ;  /* 0x0000ffff05040812 */ /* 0x000fe400078ec0ff */
[----:B------:R-:W-:Y:S02]  /*6bb0*/  @P0 R2UR UR6, R8 ;  /* 0x00000000080602ca */ /* 0x000fe400000e0000 */
[----:B------:R-:W-:Y:S07]  /*6bc0*/  @P0 R2UR UR5, R4 ;  /* 0x00000000040502ca */ /* 0x000fee00000e0000 */
[----:B------:R-:W-:Y:S02]  /*6bd0*/  @UP1 UMOV UR7, UR4 ;  /* 0x0000000400071c82 */ /* 0x000fe40008000000 */
[----:B------:R-:W-:Y:S02]  /*6be0*/  IMAD.U32 R192, RZ, RZ, UR7 ;  /* 0x00000007ffc07e24 */ /* 0x000fe4000f8e00ff */
[----:B------:R-:W-:Y:S02]  /*6bf0*/  @UP1 UMOV UR37, UR6 ;  /* 0x0000000600251c82 */ /* 0x000fe40008000000 */
[----:B------:R-:W-:Y:S01]  /*6c00*/  @UP1 UMOV UR36, UR5 ;  /* 0x0000000500241c82 */ /* 0x000fe20008000000 */
[----:B-1----:R-:W-:Y:S05]  /*6c10*/  BRA.U !UP0, `(.L_x_102) ;  /* 0x0000000108cc7547 */ /* 0x002fea000b800000 */
[----:B------:R-:W1:Y:S01]  /*6c20*/  LDCU UR12, c[0x0][0xf20] ;  /* 0x0001e400ff0c77ac */ /* 0x000e620008000800 */
[----:B------:R-:W-:Y:S02]  /*6c30*/  UIMAD.WIDE.U32 UR4, UR62, UR59, URZ ;  /* 0x0000003b3e0472a5 */ /* 0x000fe4000f8e00ff */
[----:B------:R-:W-:Y:S02]  /*6c40*/  UIMAD.WIDE.U32 UR6, UR63, UR56, URZ ;  /* 0x000000383f0672a5 */ /* 0x000fe4000f8e00ff */
[----:B------:R-:W-:Y:S02]  /*6c50*/  UISETP.NE.AND UP0, UPT, UR58, 0x1, UPT ;  /* 0x000000013a00788c */ /* 0x000fe4000bf05270 */
[----:B------:R-:W-:Y:S02]  /*6c60*/  UIMAD.WIDE.U32 UR8, UR36, UR59, URZ ;  /* 0x0000003b240872a5 */ /* 0x000fe4000f8e00ff */
[----:B------:R-:W-:Y:S02]  /*6c70*/  UISETP.NE.AND UP1, UPT, UR42, 0x1, UPT ;  /* 0x000000012a00788c */ /* 0x000fe4000bf25270 */
[----:B------:R-:W-:Y:S02]  /*6c80*/  UIMAD.WIDE.U32 UR10, UR37, UR56, URZ ;  /* 0x00000038250a72a5 */ /* 0x000fe4000f8e00ff */
[----:B------:R-:W-:Y:S01]  /*6c90*/  UISETP.NE.AND UP2, UPT, UR39, 0x1, UPT ;  /* 0x000000012700788c */ /* 0x000fe2000bf45270 */
[----:B------:R-:W-:Y:S02]  /*6ca0*/  UMOV UR4, UR5 ;  /* 0x0000000500047c82 */ /* 0x000fe40008000000 */
[----:B-1----:R-:W-:Y:S03]  /*6cb0*/  USHF.R.U32.HI UR5, URZ, UR12, UR4 ;  /* 0x0000000cff057299 */ /* 0x002fe60008011604 */
[----:B------:R-:W-:Y:S02]  /*6cc0*/  UMOV UR4, UR7 ;  /* 0x0000000700047c82 */ /* 0x000fe40008000000 */
[----:B------:R-:W-:Y:S02]  /*6cd0*/  USHF.R.U32.HI UR7, URZ, UR57, UR4 ;  /* 0x00000039ff077299 */ /* 0x000fe40008011604 */
[----:B------:R-:W-:Y:S02]  /*6ce0*/  USEL UR4, UR62, UR5, !UP0 ;  /* 0x000000053e047287 */ /* 0x000fe4000c000000 */
[----:B------:R-:W-:Y:S01]  /*6cf0*/  USEL UR7, UR63, UR7, !UP1 ;  /* 0x000000073f077287 */ /* 0x000fe2000c800000 */
[----:B------:R-:W-:Y:S01]  /*6d00*/  UMOV UR5, UR9 ;  /* 0x0000000900057c82 */ /* 0x000fe20008000000 */
[----:B------:R-:W-:Y:S02]  /*6d10*/  UIMAD.WIDE.U32 UR8, UR4, UR40, URZ ;  /* 0x00000028040872a5 */ /* 0x000fe4000f8e00ff */
[----:B------:R-:W-:Y:S03]  /*6d20*/  USHF.R.U32.HI UR6, URZ, UR12, UR5 ;  /* 0x0000000cff067299 */ /* 0x000fe60008011605 */
[----:B------:R-:W-:Y:S01]  /*6d30*/  UMOV UR5, UR11 ;  /* 0x0000000b00057c82 */ /* 0x000fe20008000000 */
[----:B------:R-:W-:Y:S02]  /*6d40*/  UIMAD.WIDE.U32 UR10, UR7, UR40, URZ ;  /* 0x00000028070a72a5 */ /* 0x000fe4000f8e00ff */
[----:B------:R-:W-:Y:S02]  /*6d50*/  USEL UR6, UR36, UR6, !UP0 ;  /* 0x0000000624067287 */ /* 0x000fe4000c000000 */
[----:B------:R-:W-:Y:S01]  /*6d60*/  USHF.R.U32.HI UR5, URZ, UR57, UR5 ;  /* 0x00000039ff057299 */ /* 0x000fe20008011605 */
[----:B------:R-:W-:Y:S02]  /*6d70*/  UMOV UR8, UR9 ;  /* 0x0000000900087c82 */ /* 0x000fe40008000000 */
[----:B------:R-:W-:Y:S01]  /*6d80*/  UMOV UR10, UR11 ;  /* 0x0000000b000a7c82 */ /* 0x000fe20008000000 */
[----:B------:R-:W-:Y:S02]  /*6d90*/  @UP2 USHF.R.U32.HI UR4, URZ, UR41, UR8 ;  /* 0x00000029ff042299 */ /* 0x000fe40008011608 */
[----:B------:R-:W-:Y:S02]  /*6da0*/  @UP2 USHF.R.U32.HI UR7, URZ, UR41, UR10 ;  /* 0x00000029ff072299 */ /* 0x000fe4000801160a */
[----:B------:R-:W-:Y:S02]  /*6db0*/  UIMAD UR4, UR39, UR4, URZ ;  /* 0x00000004270472a4 */ /* 0x000fe4000f8e02ff */
[----:B------:R-:W-:Y:S02]  /*6dc0*/  UIMAD.WIDE.U32 UR10, UR6, UR40, URZ ;  /* 0x00000028060a72a5 */ /* 0x000fe4000f8e00ff */
[----:B------:R-:W-:Y:S02]  /*6dd0*/  USEL UR5, UR37, UR5, !UP1 ;  /* 0x0000000525057287 */ /* 0x000fe4000c800000 */
[----:B------:R-:W-:Y:S02]  /*6de0*/  UIMAD UR8, UR39, UR7, URZ ;  /* 0x00000007270872a4 */ /* 0x000fe4000f8e02ff */
[----:B------:R-:W-:Y:S03]  /*6df0*/  UISETP.GE.AND UP0, UPT, UR6, UR4, UPT ;  /* 0x000000040600728c */ /* 0x000fe6000bf06270 */
[----:B------:R-:W-:Y:S01]  /*6e00*/  UMOV UR4, UR11 ;  /* 0x0000000b00047c82 */ /* 0x000fe20008000000 */
[----:B------:R-:W-:Y:S02]  /*6e10*/  UISETP.GE.OR UP0, UPT, UR5, UR8, UP0 ;  /* 0x000000080500728c */ /* 0x000fe40008706670 */
[----:B------:R-:W-:Y:S02]  /*6e20*/  USHF.R.U32.HI UR4, URZ, UR41, UR4 ;  /* 0x00000029ff047299 */ /* 0x000fe40008011604 */
[----:B------:R-:W-:Y:S02]  /*6e30*/  UIMAD.WIDE.U32 UR8, UR5, UR40, URZ ;  /* 0x00000028050872a5 */ /* 0x000fe4000f8e00ff */
[----:B------:R-:W-:Y:S02]  /*6e40*/  USEL UR11, UR6, UR4, !UP2 ;  /* 0x00000004060b7287 */ /* 0x000fe4000d000000 */
[----:B------:R-:W-:Y:S02]  /*6e50*/  UIADD3 UR8, UPT, UPT, -UR5, URZ, URZ ;  /* 0x000000ff05087290 */ /* 0x000fe4000fffe1ff */
[----:B------:R-:W-:Y:S01]  /*6e60*/  UIADD3 UR10, UPT, UPT, -UR11, URZ, URZ ;  /* 0x000000ff0b0a7290 */ /* 0x000fe2000fffe1ff */
[----:B------:R-:W-:Y:S01]  /*6e70*/  @!UP0 UMOV UR4, UR9 ;  /* 0x0000000900048c82 */ /* 0x000fe20008000000 */
[----:B------:R-:W-:Y:S02]  /*6e80*/  UIADD3 UR9, UPT, UPT, -UR6, URZ, URZ ;  /* 0x000000ff06097290 */ /* 0x000fe4000fffe1ff */
[----:B------:R-:W-:Y:S02]  /*6e90*/  @!UP0 USHF.R.U32.HI UR4, URZ, UR41, UR4 ;  /* 0x00000029ff048299 */ /* 0x000fe40008011604 */
[----:B------:R-:W-:Y:S02]  /*6ea0*/  UIMAD UR10, UR39, UR10, UR6 ;  /* 0x0000000a270a72a4 */ /* 0x000fe4000f8e0206 */
[----:B------:R-:W-:Y:S04]  /*6eb0*/  @!UP0 USEL UR4, UR5, UR4, !UP2 ;  /* 0x0000000405048287 */ /* 0x000fe8000d000000 */
[----:B------:R-:W-:Y:S02]  /*6ec0*/  @!UP0 UIMAD UR10, UR7, UR10, UR4 ;  /* 0x0000000a070a82a4 */ /* 0x000fe4000f8e0204 */
[----:B------:R-:W-:Y:S02]  /*6ed0*/  @!UP0 UIADD3 UR11, UPT, UPT, UR11, -UR4, URZ ;  /* 0x800000040b0b8290 */ /* 0x000fe4000fffe0ff */
[----:B------:R-:W-:Y:S02]  /*6ee0*/  UIMAD UR7, UR42, UR8, UR37 ;  /* 0x000000082a0772a4 */ /* 0x000fe4000f8e0225 */
[----:B------:R-:W-:Y:S02]  /*6ef0*/  @!UP0 UIMAD UR6, UR11, UR39, UR5 ;  /* 0x000000270b0682a4 */ /* 0x000fe4000f8e0205 */
[----:B------:R-:W-:Y:S01]  /*6f00*/  UIMAD UR4, UR58, UR9, UR36 ;  /* 0x000000093a0472a4 */ /* 0x000fe2000f8e0224 */
[----:B------:R-:W-:Y:S02]  /*6f10*/  @!UP0 UMOV UR5, UR10 ;  /* 0x0000000a00058c82 */ /* 0x000fe40008000000 */
[----:B------:R-:W-:Y:S02]  /*6f20*/  UIMAD UR37, UR5, UR42, UR7 ;  /* 0x0000002a052572a4 */ /* 0x000fe4000f8e0207 */
[----:B------:R-:W-:Y:S11]  /*6f30*/  UIMAD UR36, UR6, UR58, UR4 ;  /* 0x0000003a062472a4 */ /* 0x000ff6000f8e0204 */
[----:B------:R-:W-:Y:S01]  /*6f40*/  @!UPT UIADD3 URZ, UPT, UPT, URZ, URZ, URZ ;  /* 0x000000fffffff290 */ /* 0x000fe2000fffe0ff */
.L_x_102:
[----:B------:R-:W-:Y:S01]  /*6f50*/  UISETP.NE.AND UP0, UPT, UR38, 0x1, UPT ;  /* 0x000000012600788c */ /* 0x000fe2000bf05270 */
[----:B------:R-:W-:Y:S01]  /*6f60*/  LOP3.LUT P0, RZ, R181, 0x1b0, RZ, 0xc0, !PT ;  /* 0x000001b0b5ff7812 */ /* 0x000fe2000780c0ff */
[----:B------:R-:W-:Y:S01]  /*6f70*/  USHF.L.U32 UR50, UR27, 0x7, URZ ;  /* 0x000000071b327899 */ /* 0x000fe200080006ff */
[----:B------:R-:W-:Y:S01]  /*6f80*/  BSSY.RECONVERGENT B6, `(.L_x_103) ;  /* 0x0000034000067945 */ /* 0x000fe20003800200 */
[----:B------:R-:W-:Y:S01]  /*6f90*/  USHF.L.U32 UR52, UR24, 0x8, URZ ;  /* 0x0000000818347899 */ /* 0x000fe200080006ff */
[----:B------:R-:W-:Y:S06]  /*6fa0*/  IADD3 R183, PT, PT, R183, 0x1, RZ ;  /* 0x00000001b7b77810 */ /* 0x000fec0007ffe0ff */
[----:B------:R-:W1:Y:S01]  /*6fb0*/  @!UP0 LDCU.128 UR12, c[0x0][0xf10] ;  /* 0x0001e200ff0c87ac */ /* 0x000e620008000c00 */
[----:B------:R-:W2:Y:S01]  /*6fc0*/  @!UP0 LDCU UR5, c[0x0][0xf0c] ;  /* 0x0001e180ff0587ac */ /* 0x000ea20008000800 */
[----:B------:R-:W3:Y:S01]  /*6fd0*/  @!UP0 LDCU UR10, c[0x0][0xf20] ;  /* 0x0001e400ff0a87ac */ /* 0x000ee20008000800 */
[----:B-1----:R-:W-:Y:S02]  /*6fe0*/  UIMAD.WIDE.U32 UR8, UR37, UR12, URZ ;  /* 0x0000000c250872a5 */ /* 0x002fe4000f8e00ff */
[----:B------:R-:W-:Y:S02]  /*6ff0*/  UIMAD.WIDE.U32 UR6, UR36, UR15, URZ ;  /* 0x0000000f240672a5 */ /* 0x000fe4000f8e00ff */
[----:B------:R-:W-:Y:S03]  /*7000*/  @!UP0 UISETP.NE.AND UP1, UPT, UR14, 0x1, UPT ;  /* 0x000000010e00888c */ /* 0x000fe6000bf25270 */
[----:B------:R-:W-:Y:S01]  /*7010*/  @!UP0 UMOV UR4, UR9 ;  /* 0x0000000900048c82 */ /* 0x000fe20008000000 */
[----:B--2---:R-:W-:Y:S02]  /*7020*/  @!UP0 UISETP.NE.AND UP2, UPT, UR5, 0x1, UPT ;  /* 0x000000010500888c */ /* 0x004fe4000bf45270 */
[----:B------:R-:W-:Y:S01]  /*7030*/  @!UP0 USHF.R.U32.HI UR4, URZ, UR13, UR4 ;  /* 0x0000000dff048299 */ /* 0x000fe20008011604 */
[----:B------:R-:W-:Y:S02]  /*7040*/  @!UP0 UMOV UR6, UR7 ;  /* 0x0000000700068c82 */ /* 0x000fe40008000000 */
[----:B---3--:R-:W-:Y:S02]  /*7050*/  @!UP0 USHF.R.U32.HI UR6, URZ, UR10, UR6 ;  /* 0x0000000aff068299 */ /* 0x008fe40008011606 */
[----:B------:R-:W-:Y:S02]  /*7060*/  @!UP0 USEL UR7, UR37, UR4, !UP2 ;  /* 0x0000000425078287 */ /* 0x000fe4000d000000 */
[----:B------:R-:W-:Y:S04]  /*7070*/  @!UP0 USEL UR6, UR36, UR6, !UP1 ;  /* 0x0000000624068287 */ /* 0x000fe8000c800000 */
[----:B------:R-:W-:Y:S02]  /*7080*/  @!UP0 UIADD3 UR4, UPT, UPT, -UR7, UR6, URZ ;  /* 0x0000000607048290 */ /* 0x000fe4000fffe1ff */
[----:B------:R-:W-:Y:S02]  /*7090*/  @!UP0 UIADD3 UR6, UPT, UPT, UR7, -UR6, URZ ;  /* 0x8000000607068290 */ /* 0x000fe4000fffe0ff */
[----:B------:R-:W-:Y:S02]  /*70a0*/  @!UP0 UIMAD UR37, UR4, UR5, UR37 ;  /* 0x00000005042582a4 */ /* 0x000fe4000f8e0225 */
[----:B------:R-:W-:Y:S01]  /*70b0*/  @!UP0 UIMAD UR36, UR6, UR14, UR36 ;  /* 0x0000000e062482a4 */ /* 0x000fe2000f8e0224 */
[----:B------:R-:W-:Y:S11]  /*70c0*/  @!P0 BRA `(.L_x_104) ;  /* 0x00000000007c8947 */ /* 0x000ff60003800000 */
[----:B------:R-:W1:Y:S01]  /*70d0*/  LDCU.64 UR8, c[0x4][0x80] ;  /* 0x01001000ff0877ac */ /* 0x000e620008000a00 */
[----:B------:R-:W-:Y:S01]  /*70e0*/  MOV R16, 0x0 ;  /* 0x0000000000107802 */ /* 0x000fe20000000f00 */
[----:B------:R-:W-:Y:S02]  /*70f0*/  HFMA2 R12, -RZ, RZ, 0, 5.9604644775390625e-08 ;  /* 0x00000001ff0c7431 */ /* 0x000fe400000001ff */
[----:B------:R-:W-:Y:S01]  /*7100*/  IMAD.MOV.U32 R8, RZ, RZ, 0x70 ;  /* 0x00000070ff087424 */ /* 0x000fe200078e00ff */
[----:B------:R2:W3:Y:S01]  /*7110*/  LDC.64 R14, c[0x4][R16] ;  /* 0x01000000100e7b82 */ /* 0x0004e20000000a00 */
[----:B------:R-:W4:Y:S01]  /*7120*/  LDCU.64 UR6, c[0x4][0x88] ;  /* 0x01001100ff0677ac */ /* 0x000f220008000a00 */
[----:B------:R-:W-:Y:S01]  /*7130*/  IMAD.MOV.U32 R13, RZ, RZ, RZ ;  /* 0x000000ffff0d7224 */ /* 0x000fe200078e00ff */
[----:B------:R-:W2:Y:S01]  /*7140*/  LDCU.64 UR4, c[0x4][0x8] ;  /* 0x01000100ff0477ac */ /* 0x000ea20008000a00 */
[----:B-1----:R-:W-:Y:S01]  /*7150*/  MOV R5, UR9 ;  /* 0x0000000900057c02 */ /* 0x002fe20008000f00 */
[----:B------:R-:W-:Y:S01]  /*7160*/  IMAD.U32 R4, RZ, RZ, UR8 ;  /* 0x00000008ff047e24 */ /* 0x000fe2000f8e00ff */
[----:B----4-:R-:W-:Y:S01]  /*7170*/  MOV R7, UR7 ;  /* 0x0000000700077c02 */ /* 0x010fe20008000f00 */
[----:B------:R-:W-:Y:S01]  /*7180*/  IMAD.U32 R6, RZ, RZ, UR6 ;  /* 0x00000006ff067e24 */ /* 0x000fe2000f8e00ff */
[----:B--2---:R-:W-:Y:S01]  /*7190*/  MOV R11, UR5 ;  /* 0x00000005000b7c02 */ /* 0x004fe20008000f00 */
[----:B------:R-:W-:Y:S02]  /*71a0*/  IMAD.U32 R10, RZ, RZ, UR4 ;  /* 0x00000004ff0a7e24 */ /* 0x000fe4000f8e00ff */
[----:B------:R-:W-:Y:S07]  /*71b0*/  LEPC R20, `(.L_x_105) ;  /* 0x000000001014794e */ /* 0x000fee0000000000 */
[----:B---3-5:R-:W-:Y:S05]  /*71c0*/  CALL.ABS.NOINC R14 ;  /* 0x000000000e007343 */ /* 0x028fea0003c00000 */
.L_x_105:
[----:B------:R-:W1:Y:S01]  /*71d0*/  LDCU.64 UR8, c[0x4][0x80] ;  /* 0x01001000ff0877ac */ /* 0x000e620008000a00 */
[----:B------:R-:W2:Y:S01]  /*71e0*/  LDC.64 R16, c[0x4][R16] ;  /* 0x0100000010107b82 */ /* 0x000ea20000000a00 */
[----:B------:R-:W-:Y:S02]  /*71f0*/  HFMA2 R12, -RZ, RZ, 0, 5.9604644775390625e-08 ;  /* 0x00000001ff0c7431 */ /* 0x000fe400000001ff */
[----:B------:R-:W-:Y:S02]  /*7200*/  IMAD.MOV.U32 R8, RZ, RZ, 0x70 ;  /* 0x00000070ff087424 */ /* 0x000fe400078e00ff */
[----:B------:R-:W-:Y:S01]  /*7210*/  IMAD.MOV.U32 R13, RZ, RZ, RZ ;  /* 0x000000ffff0d7224 */ /* 0x000fe200078e00ff */
[----:B------:R-:W3:Y:S01]  /*7220*/  LDCU.64 UR6, c[0x4][0x88] ;  /* 0x01001100ff0677ac */ /* 0x000ee20008000a00 */
[----:B------:R-:W4:Y:S01]  /*7230*/  LDCU.64 UR4, c[0x4][0x8] ;  /* 0x01000100ff0477ac */ /* 0x000f220008000a00 */
[----:B-1----:R-:W-:Y:S02]  /*7240*/  MOV R4, UR8 ;  /* 0x0000000800047c02 */ /* 0x002fe40008000f00 */
[----:B------:R-:W-:Y:S02]  /*7250*/  MOV R5, UR9 ;  /* 0x0000000900057c02 */ /* 0x000fe40008000f00 */
[----:B---3--:R-:W-:Y:S01]  /*7260*/  MOV R7, UR7 ;  /* 0x0000000700077c02 */ /* 0x008fe20008000f00 */
[----:B------:R-:W-:Y:S01]  /*7270*/  IMAD.U32 R6, RZ, RZ, UR6 ;  /* 0x00000006ff067e24 */ /* 0x000fe2000f8e00ff */
[----:B----4-:R-:W-:Y:S01]  /*7280*/  MOV R11, UR5 ;  /* 0x00000005000b7c02 */ /* 0x010fe20008000f00 */
[----:B------:R-:W-:Y:S02]  /*7290*/  IMAD.U32 R10, RZ, RZ, UR4 ;  /* 0x00000004ff0a7e24 */ /* 0x000fe4000f8e00ff */
[----:B------:R-:W-:Y:S07]  /*72a0*/  LEPC R20, `(.L_x_104) ;  /* 0x000000001014794e */ /* 0x000fee0000000000 */
[----:B--2---:R-:W-:Y:S05]  /*72b0*/  CALL.ABS.NOINC R16 ;  /* 0x0000000010007343 */ /* 0x004fea0003c00000 */
.L_x_104:
[----:B------:R-:W-:Y:S05]  /*72c0*/  BSYNC.RECONVERGENT B6 ;  /* 0x0000000000067941 */ /* 0x000fea0003800200 */
.L_x_103:
[----:B------:R-:W-:Y:S02]  /*72d0*/  R2UR UR6, R180 ;  /* 0x00000000b40672ca */ /* 0x000fe400000e0000 */
[----:B------:R-:W-:Y:S02]  /*72e0*/  R2UR UR5, R191 ;  /* 0x00000000bf0572ca */ /* 0x000fe400000e0000 */
[----:B------:R-:W-:Y:S02]  /*72f0*/  R2UR UR4, R190 ;  /* 0x00000000be0472ca */ /* 0x000fe400000e0000 */
[----:B------:R-:W-:Y:S02]  /*7300*/  ISETP.NE.U32.AND P4, PT, R174, RZ, PT ;  /* 0x000000ffae00720c */ /* 0x000fe40003f85070 */
[----:B------:R-:W-:Y:S02]  /*7310*/  ISETP.NE.U32.AND P2, PT, RZ, UR60, PT ;  /* 0x0000003cff007c0c */ /* 0x000fe4000bf45070 */
[----:B------:R-:W-:Y:S02]  /*7320*/  ISETP.NE.AND.EX P4, PT, R175, RZ, PT, P4 ;  /* 0x000000ffaf00720c */ /* 0x000fe40003f85340 */
[----:B------:R-:W-:Y:S01]  /*7330*/  ISETP.NE.AND.EX P2, PT, RZ, UR61, PT, P2 ;  /* 0x0000003dff007c0c */ /* 0x000fe2000bf45320 */
[----:B------:R-:W-:Y:S02]  /*7340*/  UISETP.NE.AND UP2, UPT, UR6, URZ, UPT ;  /* 0x000000ff0600728c */ /* 0x000fe4000bf45270 */
[----:B------:R-:W-:Y:S04]  /*7350*/  UISETP.NE.U32.AND UP0, UPT, UR5, URZ, UPT ;  /* 0x000000ff0500728c */ /* 0x000fe8000bf05070 */
[----:B------:R-:W-:Y:S01]  /*7360*/  UISETP.NE.AND.EX UP1, UPT, UR4, URZ, UPT, UP0 ;  /* 0x000000ff0400728c */ /* 0x000fe2000bf25300 */
[----:B------:R-:W-:Y:S01]  /*7370*/  PLOP3.LUT P1, PT, PT, PT, UP2, 0x80, 0x8 ;  /* 0x000000000008781c */ /* 0x000fe20003f2f028 */
[----:B------:R-:W-:Y:S03]  /*7380*/  UPLOP3.LUT UP0, UPT, UPT, UPT, UPT, 0x40, 0x4 ;  /* 0x000000000004789c */ /* 0x000fe60003f0e870 */
[----:B------:R-:W-:Y:S06]  /*7390*/  @UP2 UPLOP3.LUT UP0, UPT, UPT, UPT, UP1, 0x80, 0x8 ;  /* 0x000000000008289c */ /* 0x000fec0003f0f010 */
[----:B------:R-:W-:Y:S01]  /*73a0*/  PLOP3.LUT P0, PT, PT, PT, UP0, 0x80, 0x8 ;  /* 0x000000000008781c */ /* 0x000fe20003f0f008 */
[----:B------:R-:W-:Y:S01]  /*73b0*/  @!UPT UIADD3 URZ, UPT, UPT, URZ, URZ, URZ ;  /* 0x000000fffffff290 */ /* 0x000fe2000fffe0ff */
[----:B------:R-:W-:Y:S11]  /*73c0*/  BRA.U !UP1, `(.L_x_106) ;  /* 0x0000000109407547 */ /* 0x000ff6000b800000 */
[----:B------:R-:W-:Y:S01]  /*73d0*/  UISETP.NE.U32.AND UP0, UPT, UR60, URZ, UPT ;  /* 0x000000ff3c00728c */ /* 0x000fe2000bf05070 */
[----:B------:R-:W-:Y:S01]  /*73e0*/  R2UR UR6, R191 ;  /* 0x00000000bf0672ca */ /* 0x000fe200000e0000 */
[----:B------:R-:W1:Y:S01]  /*73f0*/  LDCU.64 UR8, c[0x0][0x358] ;  /* 0x00006b00ff0877ac */ /* 0x000e620008000a00 */
[----:B------:R-:W-:Y:S02]  /*7400*/  HFMA2 R176, -RZ, RZ, 0, 5.9604644775390625e-08 ;  /* 0x00000001ffb07431 */ /* 0x000fe400000001ff */
[----:B------:R-:W-:Y:S01]  /*7410*/  IMAD.MOV.U32 R0, RZ, RZ, 0x1 ;  /* 0x00000001ff007424 */ /* 0x000fe200078e00ff */
[----:B------:R-:W-:Y:S06]  /*7420*/  UISETP.NE.AND.EX UP0, UPT, UR61, URZ, UPT, UP0 ;  /* 0x000000ff3d00728c */ /* 0x000fec000bf05300 */
[----:B------:R-:W-:Y:S05]  /*7430*/  PLOP3.LUT P3, PT, PT, PT, UP0, 0x80, 0x8 ;  /* 0x000000000008781c */ /* 0x000fea0003f6f008 */
[----:B------:R-:W2:Y:S01]  /*7440*/  @UP0 LDCU.64 UR4, c[0x0][0xc88] ;  /* 0x00019100ff0407ac */ /* 0x000ea20008000a00 */
[----:B------:R-:W-:Y:S07]  /*7450*/  @UP0 UIMAD UR6, UR44, UR6, URZ ;  /* 0x000000062c0602a4 */ /* 0x000fee000f8e02ff */
[----:B------:R-:W-:Y:S01]  /*7460*/  @!P3 PRMT R176, R0, 0x7610, R176 ;  /* 0x0000761000b0b816 */ /* 0x000fe200000000b0 */
[----:B--2---:R-:W-:Y:S06]  /*7470*/  @UP0 UIMAD.WIDE UR4, UR6, 0x4, UR4 ;  /* 0x00000004060408a5 */ /* 0x004fec000f8e0204 */
[----:B------:R-:W-:Y:S02]  /*7480*/  IMAD.U32 R4, RZ, RZ, UR4 ;  /* 0x00000004ff047e24 */ /* 0x000fe4000f8e00ff */
[----:B------:R-:W-:Y:S03]  /*7490*/  IMAD.U32 R5, RZ, RZ, UR5 ;  /* 0x00000005ff057e24 */ /* 0x000fe6000f8e00ff */
[----:B------:R-:W2:Y:S02]  /*74a0*/  @!UP0 LDCU UR4, c[0x0][0xc80] ;  /* 0x00019000ff0487ac */ /* 0x000ea40008000800 */
[----:B-1---5:R1:W5:Y:S02]  /*74b0*/  @P3 LDG.E R133, desc[UR8][R4.64] ;  /* 0x0000000804853981 */ /* 0x022364000c1e1900 */
[----:B-12---:R-:W-:Y:S02]  /*74c0*/  @!P3 MOV R133, UR4 ;  /* 0x000000040085bc02 */ /* 0x006fe40008000f00 */
.L_x_106:
[----:B------:R-:W-:Y:S05]  /*74d0*/  @!P4 BRA `(.L_x_107) ;  /* 0x000000000024c947 */ /* 0x000fea0003800000 */
[----:B------:R-:W-:Y:S01]  /*74e0*/  ISETP.NE.U32.AND P3, PT, R172, RZ, PT ;  /* 0x000000ffac00720c */ /* 0x000fe20003f65070 */
[----:B------:R-:W1:Y:S03]  /*74f0*/  LDCU.64 UR4, c[0x0][0x358] ;  /* 0x00006b00ff0477ac */ /* 0x000e660008000a00 */
[----:B------:R-:W-:Y:S11]  /*7500*/  ISETP.NE.AND.EX P3, PT, R173, RZ, PT, P3 ;  /* 0x000000ffad00720c */ /* 0x000ff60003f65330 */
[----:B------:R-:W-:Y:S02]  /*7510*/  @!UPT UIADD3 URZ, UPT, UPT, URZ, URZ, URZ ;  /* 0x000000fffffff290 */ /* 0x000fe4000fffe0ff */
[----:B------:R-:W2:Y:S01]  /*7520*/  @P3 LDC.64 R4, c[0x0][0xca8] ;  /* 0x00032a00ff043b82 */ /* 0x000ea20000000a00 */
[----:B------:R-:W-:Y:S04]  /*7530*/  @P3 IMAD R0, R174, UR44, RZ ;  /* 0x0000002cae003c24 */ /* 0x000fe8000f8e02ff */
[----:B--2---:R-:W-:Y:S05]  /*7540*/  @P3 IMAD.WIDE R4, R0, 0x4, R4 ;  /* 0x0000000400043825 */ /* 0x004fea00078e0204 */
[----:B-1---5:R1:W5:Y:S02]  /*7550*/  @P3 LDG.E R130, desc[UR4][R4.64] ;  /* 0x0000000404823981 */ /* 0x022364000c1e1900 */
[----:B-1----:R-:W2:Y:S02]  /*7560*/  @!P3 LDC R130, c[0x0][0xca0] ;  /* 0x00032800ff82bb82 */ /* 0x002ea40000000800 */
.L_x_107:
[----:B-----5:R-:W-:Y:S01]  /*7570*/  FSETP.NEU.AND P3, PT, R133, RZ, PT ;  /* 0x000000ff8500720b */ /* 0x020fe20003f6d000 */
[----:B------:R-:W-:Y:S01]  /*7580*/  IMAD.U32 R3, RZ, RZ, UR43 ;  /* 0x0000002bff037e24 */ /* 0x000fe2000f8e00ff */
[----:B------:R-:W-:Y:S01]  /*7590*/  SEL R5, RZ, 0xffffffff, P2 ;  /* 0xffffffffff057807 */ /* 0x000fe20001000000 */
[----:B------:R-:W-:Y:S01]  /*75a0*/  IMAD.SHL.U32 R197, R185, 0x10, RZ ;  /* 0x00000010b9c57824 */ /* 0x000fe200078e00ff */
[----:B------:R-:W-:Y:S01]  /*75b0*/  @P1 LOP3.LUT P2, RZ, R176, 0xff, RZ, 0xc0, !PT ;  /* 0x000000ffb0ff1812 */ /* 0x000fe2000784c0ff */
[----:B------:R-:W-:Y:S01]  /*75c0*/  IMAD R131, R3, 0xc0, R2 ;  /* 0x000000c003837824 */ /* 0x000fe200078e0202 */
[----:B------:R-:W-:Y:S01]  /*75d0*/  @P1 SEL R0, RZ, 0xffffffff, P3 ;  /* 0xffffffffff001807 */ /* 0x000fe20001800000 */
[----:B------:R-:W-:Y:S01]  /*75e0*/  IMAD.SHL.U32 R139, R184, 0x10, RZ ;  /* 0x00000010b88b7824 */ /* 0x000fe200078e00ff */
[----:B------:R-:W-:Y:S01]  /*75f0*/  LOP3.LUT P4, R182, R176, 0xff, RZ, 0xc0, !PT ;  /* 0x000000ffb0b67812 */ /* 0x000fe2000788c0ff */
[----:B------:R-:W-:Y:S01]  /*7600*/  IMAD.IADD R198, R188, 0x1, R197 ;  /* 0x00000001bcc67824 */ /* 0x000fe200078e02c5 */
[C---:B------:R-:W-:Y:S01]  /*7610*/  @P0 SEL R0, R5.reuse, R0, !P2 ;  /* 0x0000000005000207 */ /* 0x040fe20005000000 */
[----:B------:R-:W-:Y:S01]  /*7620*/  BSSY B1, `(.L_x_108) ;  /* 0x000004d000017945 */ /* 0x000fe20003800000 */
[----:B------:R-:W-:Y:S01]  /*7630*/  PLOP3.LUT P2, PT, PT, PT, UP1, 0x80, 0x8 ;  /* 0x000000000008781c */ /* 0x000fe20003f4f018 */
[----:B------:R-:W-:Y:S01]  /*7640*/  IMAD.MOV.U32 R138, RZ, RZ, 0x1 ;  /* 0x00000001ff8a7424 */ /* 0x000fe200078e00ff */
[----:B------:R-:W-:Y:S01]  /*7650*/  @P1 LOP3.LUT R0, R0, 0x1, RZ, 0xc0, !PT ;  /* 0x0000000100001812 */ /* 0x000fe200078ec0ff */
[----:B------:R-:W-:Y:S01]  /*7660*/  IMAD.MOV.U32 R137, RZ, RZ, RZ ;  /* 0x000000ffff897224 */ /* 0x000fe200078e00ff */
[----:B------:R-:W-:Y:S02]  /*7670*/  CS2R R146, SRZ ;  /* 0x0000000000927805 */ /* 0x000fe4000001ff00 */
[----:B------:R-:W-:Y:S02]  /*7680*/  CS2R R144, SRZ ;  /* 0x0000000000907805 */ /* 0x000fe4000001ff00 */
[----:B------:R-:W-:Y:S01]  /*7690*/  ISETP.NE.U32.OR P5, PT, R0, 0x1, !P1 ;  /* 0x000000010000780c */ /* 0x000fe20004fa5470 */
[----:B------:R-:W-:Y:S01]  /*76a0*/  IMAD.U32 R0, RZ, RZ, UR43 ;  /* 0x0000002bff007e24 */ /* 0x000fe2000f8e00ff */
[----:B------:R-:W-:Y:S02]  /*76b0*/  CS2R R142, SRZ ;  /* 0x00000000008e7805 */ /* 0x000fe4000001ff00 */
[----:B------:R-:W-:Y:S02]  /*76c0*/  CS2R R140, SRZ ;  /* 0x00000000008c7805 */ /* 0x000fe4000001ff00 */
[----:B------:R-:W-:Y:S02]  /*76d0*/  P2R R194, PR, RZ, 0x20 ;  /* 0x00000020ffc27803 */ /* 0x000fe40000000000 */
[----:B------:R-:W-:Y:S02]  /*76e0*/  CS2R R150, SRZ ;  /* 0x0000000000967805 */ /* 0x000fe4000001ff00 */
[----:B------:R-:W-:Y:S02]  /*76f0*/  SHF.L.U32 R4, R0, 0x1f, RZ ;  /* 0x0000001f00047819 */ /* 0x000fe400000006ff */
[----:B------:R-:W-:Y:S02]  /*7700*/  CS2R R148, SRZ ;  /* 0x0000000000947805 */ /* 0x000fe4000001ff00 */
[----:B------:R-:W-:Y:S02]  /*7710*/  SEL R0, RZ, 0xffffffff, P3 ;  /* 0xffffffffff007807 */ /* 0x000fe40001800000 */
[----:B------:R-:W-:Y:S02]  /*7720*/  CS2R R154, SRZ ;  /* 0x00000000009a7805 */ /* 0x000fe4000001ff00 */
[----:B------:R-:W-:Y:S02]  /*7730*/  CS2R R152, SRZ ;  /* 0x0000000000987805 */ /* 0x000fe4000001ff00 */
[----:B------:R-:W-:Y:S02]  /*7740*/  CS2R R158, SRZ ;  /* 0x00000000009e7805 */ /* 0x000fe4000001ff00 */
[----:B------:R-:W-:Y:S02]  /*7750*/  @P2 SEL R0, R5, R0, !P4 ;  /* 0x0000000005002207 */ /* 0x000fe40006000000 */
[----:B------:R-:W-:Y:S02]  /*7760*/  CS2R R156, SRZ ;  /* 0x00000000009c7805 */ /* 0x000fe4000001ff00 */
[----:B------:R-:W-:Y:S02]  /*7770*/  @P5 SHF.L.U32 R6, RZ, 0x1f, RZ ;  /* 0x0000001fff065819 */ /* 0x000fe400000006ff */
[----:B------:R-:W-:Y:S02]  /*7780*/  CS2R R162, SRZ ;  /* 0x0000000000a27805 */ /* 0x000fe4000001ff00 */
[----:B------:R-:W-:Y:S02]  /*7790*/  ISETP.NE.AND P2, PT, RZ, UR43, PT ;  /* 0x0000002bff007c0c */ /* 0x000fe4000bf45270 */
[----:B------:R-:W-:Y:S01]  /*77a0*/  CS2R R160, SRZ ;  /* 0x0000000000a07805 */ /* 0x000fe2000001ff00 */
[----:B------:R-:W1:Y:S01]  /*77b0*/  @P5 SYNCS.PHASECHK.TRANS64.TRYWAIT P1, [UR45+0x70], R6 ;  /* 0x00007006ff0055a7 */ /* 0x000e62000802112d */
[----:B------:R-:W-:Y:S02]  /*77c0*/  LOP3.LUT R0, R0, 0x1, RZ, 0xc0, !PT ;  /* 0x0000000100007812 */ /* 0x000fe400078ec0ff */
[----:B------:R-:W-:Y:S02]  /*77d0*/  CS2R R166, SRZ ;  /* 0x0000000000a67805 */ /* 0x000fe4000001ff00 */
[----:B------:R-:W-:Y:S02]  /*77e0*/  SEL R212, RZ, 0x60, P2 ;  /* 0x00000060ffd47807 */ /* 0x000fe40001000000 */
[----:B------:R-:W-:Y:S02]  /*77f0*/  CS2R R164, SRZ ;  /* 0x0000000000a47805 */ /* 0x000fe4000001ff00 */
[----:B------:R-:W-:Y:S02]  /*7800*/  ISETP.NE.U32.AND P3, PT, R0, 0x1, PT ;  /* 0x000000010000780c */ /* 0x000fe40003f65070 */
[----:B------:R-:W-:Y:S02]  /*7810*/  CS2R R170, SRZ ;  /* 0x0000000000aa7805 */ /* 0x000fe4000001ff00 */
[----:B------:R-:W-:Y:S01]  /*7820*/  CS2R R168, SRZ ;  /* 0x0000000000a87805 */ /* 0x000fe2000001ff00 */
[----:B------:R-:W-:Y:S01]  /*7830*/  IMAD.IADD R213, R131, 0x1, R212 ;  /* 0x0000000183d57824 */ /* 0x000fe200078e02d4 */
[----:B------:R-:W-:Y:S01]  /*7840*/  P2R R199, PR, RZ, 0x8 ;  /* 0x00000008ffc77803 */ /* 0x000fe20000000000 */
[----:B------:R-:W-:Y:S02]  /*7850*/  IMAD.IADD R196, R188, 0x1, R139 ;  /* 0x00000001bcc47824 */ /* 0x000fe400078e028b */
[----:B------:R-:W-:Y:S01]  /*7860*/  VIADD R212, R212, UR52 ;  /* 0x00000034d4d47c36 */ /* 0x000fe20008000000 */
[----:B------:R-:W-:Y:S01]  /*7870*/  SHF.R.U32.HI R0, RZ, 0x15, R213 ;  /* 0x00000015ff007819 */ /* 0x000fe200000116d5 */
[----:B------:R-:W-:Y:S01]  /*7880*/  IMAD.IADD R195, R187, 0x1, R198 ;  /* 0x00000001bbc37824 */ /* 0x000fe200078e02c6 */
[----:B------:R3:W4:Y:S02]  /*7890*/  SYNCS.PHASECHK.TRANS64.TRYWAIT P0, [UR45+0xe0], R4 ;  /* 0x0000e004ff0075a7 */ /* 0x000724000800112d */
[----:B------:R-:W-:Y:S02]  /*78a0*/  LOP3.LUT R200, R0, 0x3, RZ, 0xc0, !PT ;  /* 0x0000000300c87812 */ /* 0x000fe400078ec0ff */
[----:B-1----:R-:W-:Y:S01]  /*78b0*/  @P5 SEL R138, RZ, 0x1, !P1 ;  /* 0x00000001ff8a5807 */ /* 0x002fe20004800000 */
[----:B---3--:R-:W-:Y:S06]  /*78c0*/  @!P5 BRA `(.L_x_109) ;  /* 0x000000000088d947 */ /* 0x008fec0003800000 */
[----:B------:R-:W-:Y:S01]  /*78d0*/  IMAD.MOV.U32 R147, RZ, RZ, RZ ;  /* 0x000000ffff937224 */ /* 0x000fe200078e00ff */
[----:B------:R-:W-:Y:S01]  /*78e0*/  ISETP.NE.AND P1, PT, R138, RZ, PT ;  /* 0x000000ff8a00720c */ /* 0x000fe20003f25270 */
[----:B------:R-:W-:Y:S01]  /*78f0*/  BSSY B0, `(.L_x_110) ;  /* 0x0000014000007945 */ /* 0x000fe20003800000 */
[----:B------:R-:W-:Y:S02]  /*7900*/  CS2R R170, SRZ ;  /* 0x0000000000aa7805 */ /* 0x000fe4000001ff00 */
        /* <DEDUP_REMOVED lines=13> */
[----:B------:R-:W-:Y:S01]  /*79e0*/  CS2R R144, SRZ ;  /* 0x0000000000907805 */ /* 0x000fe2000001ff00 */
[----:B------:R-:W-:Y:S06]  /*79f0*/  @P1 BRA `(.L_x_111) ;  /* 0x00000000000c1947 */ /* 0x000fec0003800000 */
[----:B------:R-:W-:Y:S04]  /*7a00*/  SHF.L.U32 R6, RZ, 0x1f, RZ ;  /* 0x0000001fff067819 */ /* 0x000fe800000006ff */
[----:B------:R-:W1:Y:S02]  /*7a10*/  SYNCS.PHASECHK.TRANS64.TRYWAIT P1, [UR45+0x70], R6 ;  /* 0x00007006ff0075a7 */ /* 0x000e64000802112d */
[----:B-1----:R-:W-:Y:S05]  /*7a20*/  @!P1 BRA `(.L_x_112) ;  /* 0x000000c000549947 */ /* 0x002fea0003800000 */
.L_x_111:
[----:B------:R-:W-:Y:S05]  /*7a30*/  BSYNC B0 ;  /* 0x0000000000007941 */ /* 0x000fea0003800000 */
.L_x_110:
[----:B------:R-:W-:Y:S01]  /*7a40*/  ISETP.NE.AND P1, PT, R199, RZ, PT ;  /* 0x000000ffc700720c */ /* 0x000fe20003f25270 */
[----:B------:R-:W-:Y:S11]  /*7a50*/  HFMA2 R137, -RZ, RZ, 0, 5.9604644775390625e-08 ;  /* 0x00000001ff897431 */ /* 0x000ff600000001ff */
[----:B------:R-:W-:Y:S01]  /*7a60*/  @!UPT UIADD3 URZ, UPT, UPT, URZ, URZ, URZ ;  /* 0x000000fffffff290 */ /* 0x000fe2000fffe0ff */
[----:B------:R3:W1:Y:S04]  /*7a70*/  @P1 LDS.128 R168, [R188] ;  /* 0x00000000bca81984 */ /* 0x0006680000000c00 */
[----:B------:R3:W1:Y:S04]  /*7a80*/  @P1 LDS.128 R164, [R198+0x10] ;  /* 0x00001000c6a41984 */ /* 0x0006680000000c00 */
[----:B------:R3:W1:Y:S04]  /*7a90*/  @P1 LDS.128 R160, [R196+0x20] ;  /* 0x00002000c4a01984 */ /* 0x0006680000000c00 */
[----:B------:R3:W1:Y:S04]  /*7aa0*/  @P1 LDS.128 R156, [R195+0x10] ;  /* 0x00001000c39c1984 */ /* 0x0006680000000c00 */
[----:B------:R3:W1:Y:S04]  /*7ab0*/  @P1 LDS.128 R152, [R188+0x1000] ;  /* 0x00100000bc981984 */ /* 0x0006680000000c00 */
[----:B------:R3:W1:Y:S04]  /*7ac0*/  @P1 LDS.128 R148, [R198+0x1010] ;  /* 0x00101000c6941984 */ /* 0x0006680000000c00 */
[----:B------:R3:W1:Y:S04]  /*7ad0*/  @P1 LDS.128 R140, [R196+0x1020] ;  /* 0x00102000c48c1984 */ /* 0x0006680000000c00 */
[----:B------:R3:W1:Y:S02]  /*7ae0*/  @P1 LDS.128 R144, [R195+0x1010] ;  /* 0x00101000c3901984 */ /* 0x0006640000000c00 */
.L_x_109:
[----:B------:R-:W-:Y:S05]  /*7af0*/  BSYNC B1 ;  /* 0x0000000000017941 */ /* 0x000fea0003800000 */
.L_x_108:
[----:B------:R-:W-:Y:S02]  /*7b00*/  ISETP.NE.AND P1, PT, R189, R200, PT ;  /* 0x000000c8bd00720c */ /* 0x000fe40003f25270 */
[----:B------:R-:W-:Y:S01]  /*7b10*/  MOV R55, RZ ;  /* 0x000000ff00377202 */ /* 0x000fe20000000f00 */
[----:B----4-:R-:W-:Y:S10]  /*7b20*/  @P0 BRA `(.L_x_113) ;  /* 0x0000000000080947 */ /* 0x010ff40003800000 */
[----:B------:R-:W4:Y:S02]  /*7b30*/  SYNCS.PHASECHK.TRANS64.TRYWAIT P0, [UR45+0xe0], R4 ;  /* 0x0000e004ff0075a7 */ /* 0x000f24000800112d */
[----:B----4-:R-:W-:Y:S05]  /*7b40*/  @!P0 BRA `(.L_x_114) ;  /* 0x000000c000248947 */ /* 0x010fea0003800000 */
.L_x_113:
[----:B------:R-:W-:Y:S01]  /*7b50*/  IMAD.MOV.U32 R54, RZ, RZ, RZ ;  /* 0x000000ffff367224 */ /* 0x000fe200078e00ff */
        /* <DEDUP_REMOVED lines=32> */
[----:B------:R-:W-:Y:S11]  /*7d60*/  LOP3.LUT P0, RZ, R0, 0x3, R177, 0x48, !PT ;  /* 0x0000000300ff7812 */ /* 0x000ff600078048b1 */
[----:B------:R-:W-:Y:S02]  /*7d70*/  @!UPT UIADD3 URZ, UPT, UPT, URZ, URZ, URZ ;  /* 0x000000fffffff290 */ /* 0x000fe4000fffe0ff */
[----:B------:R-:W-:Y:S05]  /*7d80*/  @!P0 BRA `(.L_x_116) ;  /* 0x0000000000408947 */ /* 0x000fea0003800000 */
[----:B------:R-:W4:Y:S01]  /*7d90*/  LDCU.64 UR8, c[0x4][0x70] ;  /* 0x01000e00ff0877ac */ /* 0x000f220008000a00 */
[----:B------:R-:W-:Y:S01]  /*7da0*/  MOV R15, 0x0 ;  /* 0x00000000000f7802 */ /* 0x000fe20000000f00 */
[----:B------:R-:W-:Y:S02]  /*7db0*/  HFMA2 R12, -RZ, RZ, 0, 5.9604644775390625e-08 ;  /* 0x00000001ff0c7431 */ /* 0x000fe400000001ff */
[----:B------:R-:W-:Y:S02]  /*7dc0*/  IMAD.MOV.U32 R8, RZ, RZ, 0x192 ;  /* 0x00000192ff087424 */ /* 0x000fe400078e00ff */
[----:B------:R-:W-:Y:S01]  /*7dd0*/  IMAD.MOV.U32 R13, RZ, RZ, RZ ;  /* 0x000000ffff0d7224 */ /* 0x000fe200078e00ff */
[----:B------:R-:W5:Y:S01]  /*7de0*/  LDCU.64 UR6, c[0x4][0x78] ;  /* 0x01000f00ff0677ac */ /* 0x000f620008000a00 */
[----:B------:R-:W2:Y:S01]  /*7df0*/  LDC.64 R14, c[0x4][R15] ;  /* 0x010000000f0e7b82 */ /* 0x000ea20000000a00 */
[----:B------:R-:W3:Y:S01]  /*7e00*/  LDCU.64 UR4, c[0x4][0x10] ;  /* 0x01000200ff0477ac */ /* 0x000ee20008000a00 */
[----:B----4-:R-:W-:Y:S01]  /*7e10*/  MOV R5, UR9 ;  /* 0x0000000900057c02 */ /* 0x010fe20008000f00 */
[----:B-1----:R-:W-:Y:S01]  /*7e20*/  IMAD.U32 R4, RZ, RZ, UR8 ;  /* 0x00000008ff047e24 */ /* 0x002fe2000f8e00ff */
[----:B-----5:R-:W-:Y:S01]  /*7e30*/  MOV R7, UR7 ;  /* 0x0000000700077c02 */ /* 0x020fe20008000f00 */
[----:B------:R-:W-:Y:S01]  /*7e40*/  IMAD.U32 R6, RZ, RZ, UR6 ;  /* 0x00000006ff067e24 */ /* 0x000fe2000f8e00ff */
[----:B---3--:R-:W-:Y:S01]  /*7e50*/  MOV R11, UR5 ;  /* 0x00000005000b7c02 */ /* 0x008fe20008000f00 */
[----:B------:R-:W-:Y:S02]  /*7e60*/  IMAD.U32 R10, RZ, RZ, UR4 ;  /* 0x00000004ff0a7e24 */ /* 0x000fe4000f8e00ff */
[----:B------:R-:W-:Y:S07]  /*7e70*/  LEPC R20, `(.L_x_116) ;  /* 0x000000001014794e */ /* 0x000fee0000000000 */
[----:B--2---:R-:W-:Y:S05]  /*7e80*/  CALL.ABS.NOINC R14 ;  /* 0x000000000e007343 */ /* 0x004fea0003c00000 */
.L_x_116:
[----:B------:R-:W-:Y:S05]  /*7e90*/  WARPSYNC.ALL ;  /* 0x0000000000007948 */ /* 0x000fea0003800000 */
[C---:B------:R-:W-:Y:S01]  /*7ea0*/  R2UR UR4, R213.reuse ;  /* 0x00000000d50472ca */ /* 0x040fe200000e0000 */
[----:B------:R-:W-:Y:S05]  /*7eb0*/  VIADD R0, R213, 0x80 ;  /* 0x00000080d5007836 */ /* 0x000fea0000000000 */
[----:B------:R-:W-:Y:S04]  /*7ec0*/  SHF.R.U32.HI R0, RZ, 0x15, R0 ;  /* 0x00000015ff007819 */ /* 0x000fe80000011600 */
[----:B------:R-:W-:Y:S03]  /*7ed0*/  LOP3.LUT P0, RZ, R0, 0x3, R177, 0x48, !PT ;  /* 0x0000000300ff7812 */ /* 0x000fe600078048b1 */
[----:B------:R-:W4:Y:S10]  /*7ee0*/  LDTM.x32 R24, tmem[UR4] ;  /* 0x00000004001879ee */ /* 0x000f3400082c0000 */
[----:B----4-:R-:W-:Y:S05]  /*7ef0*/  @!P0 BRA `(.L_x_117) ;  /* 0x0000000000408947 */ /* 0x010fea0003800000 */
        /* <DEDUP_REMOVED lines=16> */
.L_x_117:
[----:B------:R-:W-:Y:S05]  /*8000*/  WARPSYNC.ALL ;  /* 0x0000000000007948 */ /* 0x000fea0003800000 */
[----:B------:R-:W-:Y:S11]  /*8010*/  R2UR UR4, R213 ;  /* 0x00000000d50472ca */ /* 0x000ff600000e0000 */
[----:B------:R-:W-:Y:S02]  /*8020*/  @!UPT UIADD3 URZ, UPT, UPT, URZ, URZ, URZ ;  /* 0x000000fffffff290 */ /* 0x000fe4000fffe0ff */
[----:B------:R-:W4:Y:S02]  /*8030*/  LDTM.x32 R56, tmem[UR4+0x80] ;  /* 0x00008004003879ee */ /* 0x000f2400082c0000 */
[----:B----4-:R-:W-:Y:S01]  /*8040*/  NOP ;  /* 0x0000000000007918 */ /* 0x010fe20000000000 */
.L_x_115:
[----:B-1----:R-:W-:Y:S01]  /*8050*/  SHF.L.U32 R132, R168, 0x10, RZ ;  /* 0x00000010a8847819 */ /* 0x002fe200000006ff */
[----:B--2---:R-:W-:Y:S01]  /*8060*/  FMUL R0, R130, R24 ;  /* 0x0000001882007220 */ /* 0x004fe20000400000 */
[----:B------:R-:W-:Y:S01]  /*8070*/  LOP3.LUT R134, R168, 0xffff0000, RZ, 0xc0, !PT ;  /* 0xffff0000a8867812 */ /* 0x000fe200078ec0ff */
[C---:B------:R-:W-:Y:S01]  /*8080*/  FMUL R3, R130.reuse, R25 ;  /* 0x0000001982037220 */ /* 0x040fe20000400000 */
[----:B------:R-:W-:Y:S01]  /*8090*/  SHF.L.U32 R135, R169, 0x10, RZ ;  /* 0x00000010a9877819 */ /* 0x000fe200000006ff */
[----:B------:R-:W-:Y:S01]  /*80a0*/  FMUL R4, R130, R26 ;  /* 0x0000001a82047220 */ /* 0x000fe20000400000 */
[----:B------:R-:W-:Y:S01]  /*80b0*/  LOP3.LUT R136, R165, 0xffff0000, RZ, 0xc0, !PT ;  /* 0xffff0000a5887812 */ /* 0x000fe200078ec0ff */
[----:B------:R-:W-:Y:S01]  /*80c0*/  FFMA R0, R133, R132, R0 ;  /* 0x0000008485007223 */ /* 0x000fe20000000000 */
[----:B------:R-:W-:Y:S01]  /*80d0*/  LOP3.LUT R132, R169, 0xffff0000, RZ, 0xc0, !PT ;  /* 0xffff0000a9847812 */ /* 0x000fe200078ec0ff */
[C---:B------:R-:W-:Y:S01]  /*80e0*/  FFMA R3, R133.reuse, R134, R3 ;  /* 0x0000008685037223 */ /* 0x040fe20000000003 */
[C---:B------:R-:W-:Y:S01]  /*80f0*/  LOP3.LUT R134, R170.reuse, 0xffff0000, RZ, 0xc0, !PT ;  /* 0xffff0000aa867812 */ /* 0x040fe200078ec0ff */
[----:B------:R-:W-:Y:S01]  /*8100*/  FFMA R4, R133, R135, R4 ;  /* 0x0000008785047223 */ /* 0x000fe20000000004 */
[----:B------:R-:W-:Y:S01]  /*8110*/  SHF.L.U32 R135, R170, 0x10, RZ ;  /* 0x00000010aa877819 */ /* 0x000fe200000006ff */
[C---:B------:R-:W-:Y:S01]  /*8120*/  FMUL R5, R130.reuse, R27 ;  /* 0x0000001b82057220 */ /* 0x040fe20000400000 */
[----:B------:R-:W-:Y:S01]  /*8130*/  ISETP.NE.AND P0, PT, R189, R200, PT ;  /* 0x000000c8bd00720c */ /* 0x000fe20003f05270 */
[C---:B------:R-:W-:Y:S01]  /*8140*/  FMUL R6, R130.reuse, R28 ;  /* 0x0000001c82067220 */ /* 0x040fe20000400000 */
[----:B------:R-:W-:Y:S01]  /*8150*/  F2FP.BF16.F32.PACK_AB R200, R3, R0 ;  /* 0x0000000003c8723e */ /* 0x000fe200000010ff */
[C---:B------:R-:W-:Y:S01]  /*8160*/  FMUL R7, R130.reuse, R29 ;  /* 0x0000001d82077220 */ /* 0x040fe20000400000 */
[----:B------:R-:W-:Y:S01]  /*8170*/  ISETP.NE.AND P1, PT, R189, RZ, PT ;  /* 0x000000ffbd00720c */ /* 0x000fe20003f25270 */
[----:B------:R-:W-:Y:S01]  /*8180*/  FFMA R5, R133, R132, R5 ;  /* 0x0000008485057223 */ /* 0x000fe20000000005 */
[----:B------:R-:W-:Y:S01]  /*8190*/  SHF.L.U32 R132, R171, 0x10, RZ ;  /* 0x00000010ab847819 */ /* 0x000fe200000006ff */
[----:B------:R-:W-:Y:S01]  /*81a0*/  FFMA R6, R133, R135, R6 ;  /* 0x0000008785067223 */ /* 0x000fe20000000006 */
[----:B------:R-:W-:Y:S01]  /*81b0*/  SHF.L.U32 R135, R165, 0x10, RZ ;  /* 0x00000010a5877819 */ /* 0x000fe200000006ff */
[----:B------:R-:W-:Y:S01]  /*81c0*/  FFMA R7, R133, R134, R7 ;  /* 0x0000008685077223 */ /* 0x000fe20000000007 */
[----:B------:R-:W-:Y:S01]  /*81d0*/  LOP3.LUT R134, R171, 0xffff0000, RZ, 0xc0, !PT ;  /* 0xffff0000ab867812 */ /* 0x000fe200078ec0ff */
[C---:B------:R-:W-:Y:S01]  /*81e0*/  FMUL R8, R130.reuse, R30 ;  /* 0x0000001e82087220 */ /* 0x040fe20000400000 */
[----:B------:R-:W-:Y:S01]  /*81f0*/  F2FP.BF16.F32.PACK_AB R201, R5, R4 ;  /* 0x0000000405c9723e */ /* 0x000fe200000010ff */
[----:B------:R-:W-:Y:S01]  /*8200*/  FMUL R9, R130, R31 ;  /* 0x0000001f82097220 */ /* 0x000fe20000400000 */
[----:B------:R-:W-:Y:S01]  /*8210*/  F2FP.BF16.F32.PACK_AB R202, R7, R6 ;  /* 0x0000000607ca723e */ /* 0x000fe200000010ff */
[C---:B------:R-:W-:Y:S01]  /*8220*/  FFMA R8, R133.reuse, R132, R8 ;  /* 0x0000008485087223 */ /* 0x040fe20000000008 */
[C---:B------:R-:W-:Y:S01]  /*8230*/  SHF.L.U32 R132, R164.reuse, 0x10, RZ ;  /* 0x00000010a4847819 */ /* 0x040fe200000006ff */
[----:B------:R-:W-:Y:S01]  /*8240*/  FFMA R9, R133, R134, R9 ;  /* 0x0000008685097223 */ /* 0x000fe20000000009 */
[----:B------:R-:W-:Y:S01]  /*8250*/  LOP3.LUT R134, R164, 0xffff0000, RZ, 0xc0, !PT ;  /* 0xffff0000a4867812 */ /* 0x000fe200078ec0ff */
[C---:B------:R-:W-:Y:S01]  /*8260*/  FMUL R10, R130.reuse, R32 ;  /* 0x00000020820a7220 */ /* 0x040fe20000400000 */
[C---:B------:R-:W-:Y:S01]  /*8270*/  FMUL R11, R130.reuse, R33 ;  /* 0x00000021820b7220 */ /* 0x040fe20000400000 */
        /* <DEDUP_REMOVED lines=10> */
[----:B------:R-:W-:Y:S01]  /*8320*/  FFMA R12, R133, R135, R12 ;  /* 0x00000087850c7223 */ /* 0x000fe2000000000c */
[----:B------:R-:W-:Y:S01]  /*8330*/  SHF.L.U32 R135, R167, 0x10, RZ ;  /* 0x00000010a7877819 */ /* 0x000fe200000006ff */
[----:B------:R-:W-:Y:S01]  /*8340*/  FFMA R13, R133, R136, R13 ;  /* 0x00000088850d7223 */ /* 0x000fe2000000000d */
[----:B------:R-:W-:Y:S01]  /*8350*/  LOP3.LUT R136, R167, 0xffff0000, RZ, 0xc0, !PT ;  /* 0xffff0000a7887812 */ /* 0x000fe200078ec0ff */
[----:B------:R-:W-:Y:S01]  /*8360*/  FFMA R14, R133, R132, R14 ;  /* 0x00000084850e7223 */ /* 0x000fe2000000000e */
[----:B------:R-:W-:Y:S01]  /*8370*/  SHF.L.U32 R132, R160, 0x10, RZ ;  /* 0x00000010a0847819 */ /* 0x000fe200000006ff */
[----:B------:R-:W-:Y:S01]  /*8380*/  FMUL R16, R130, R38 ;  /* 0x0000002682107220 */ /* 0x000fe20000400000 */
[----:B------:R-:W-:Y:S01]  /*8390*/  F2FP.BF16.F32.PACK_AB R205, R13, R12 ;  /* 0x0000000c0dcd723e */ /* 0x000fe200000010ff */
[----:B------:R-:W-:Y:S01]  /*83a0*/  FFMA R15, R133, R134, R15 ;  /* 0x00000086850f7223 */ /* 0x000fe2000000000f */
[----:B------:R-:W-:Y:S01]  /*83b0*/  LOP3.LUT R134, R160, 0xffff0000, RZ, 0xc0, !PT ;  /* 0xffff0000a0867812 */ /* 0x000fe200078ec0ff */
[C---:B------:R-:W-:Y:S01]  /*83c0*/  FMUL R17, R130.reuse, R39 ;  /* 0x0000002782117220 */ /* 0x040fe20000400000 */
[C---:B------:R-:W-:Y:S01]  /*83d0*/  FMUL R18, R130.reuse, R40 ;  /* 0x0000002882127220 */ /* 0x040fe20000400000 */
[----:B------:R-:W-:Y:S01]  /*83e0*/  FMUL R19, R130, R41 ;  /* 0x0000002982137220 */ /* 0x000fe20000400000 */
[----:B------:R-:W-:Y:S01]  /*83f0*/  F2FP.BF16.F32.PACK_AB R206, R15, R14 ;  /* 0x0000000e0fce723e */ /* 0x000fe200000010ff */
[C---:B------:R-:W-:Y:S01]  /*8400*/  FFMA R16, R133.reuse, R135, R16 ;  /* 0x0000008785107223 */ /* 0x040fe20000000010 */
[----:B------:R-:W-:Y:S01]  /*8410*/  SHF.L.U32 R135, R162, 0x10, RZ ;  /* 0x00000010a2877819 */ /* 0x000fe200000006ff */
[----:B------:R-:W-:Y:S01]  /*8420*/  FFMA R17, R133, R136, R17 ;  /* 0x0000008885117223 */ /* 0x000fe20000000011 */
[----:B------:R-:W-:Y:S01]  /*8430*/  LOP3.LUT R136, R159, 0xffff0000, RZ, 0xc0, !PT ;  /* 0xffff00009f887812 */ /* 0x000fe200078ec0ff */
[----:B------:R-:W-:Y:S01]  /*8440*/  FFMA R18, R133, R132, R18 ;  /* 0x0000008485127223 */ /* 0x000fe20000000012 */
[----:B------:R-:W-:Y:S01]  /*8450*/  SHF.L.U32 R132, R161, 0x10, RZ ;  /* 0x00000010a1847819 */ /* 0x000fe200000006ff */
[----:B------:R-:W-:Y:S01]  /*8460*/  FFMA R19, R133, R134, R19 ;  /* 0x0000008685137223 */ /* 0x000fe20000000013 */
[----:B------:R-:W-:Y:S01]  /*8470*/  LOP3.LUT R134, R161, 0xffff0000, RZ, 0xc0, !PT ;  /* 0xffff0000a1867812 */ /* 0x000fe200078ec0ff */
[C---:B------:R-:W-:Y:S01]  /*8480*/  FMUL R20, R130.reuse, R42 ;  /* 0x0000002a82147220 */ /* 0x040fe20000400000 */
[----:B------:R-:W-:Y:S01]  /*8490*/  F2FP.BF16.F32.PACK_AB R207, R17, R16 ;  /* 0x0000001011cf723e */ /* 0x000fe200000010ff */
[C---:B------:R-:W-:Y:S01]  /*84a0*/  FMUL R21, R130.reuse, R43 ;  /* 0x0000002b82157220 */ /* 0x040fe20000400000 */
[----:B------:R-:W-:Y:S01]  /*84b0*/  FMUL R22, R130, R44 ;  /* 0x0000002c82167220 */ /* 0x000fe20000400000 */
[C---:B------:R-:W-:Y:S01]  /*84c0*/  FFMA R20, R133.reuse, R132, R20 ;  /* 0x0000008485147223 */ /* 0x040fe20000000014 */
[----:B------:R-:W-:Y:S01]  /*84d0*/  LOP3.LUT R132, R162, 0xffff0000, RZ, 0xc0, !PT ;  /* 0xffff0000a2847812 */ /* 0x000fe200078ec0ff */
[----:B------:R-:W-:Y:S01]  /*84e0*/  FFMA R21, R133, R134, R21 ;  /* 0x0000008685157223 */ /* 0x000fe20000000015 */
[----:B------:R-:W-:Y:S01]  /*84f0*/  LOP3.LUT R134, R163, 0xffff0000, RZ, 0xc0, !PT ;  /* 0xffff0000a3867812 */ /* 0x000fe200078ec0ff */
[----:B------:R-:W-:Y:S01]  /*8500*/  FFMA R22, R133, R135, R22 ;  /* 0x0000008785167223 */ /* 0x000fe20000000016 */
[----:B------:R-:W-:Y:S01]  /*8510*/  SHF.L.U32 R135, R163, 0x10, RZ ;  /* 0x00000010a3877819 */ /* 0x000fe200000006ff */
[C---:B------:R-:W-:Y:S01]  /*8520*/  FMUL R23, R130.reuse, R45 ;  /* 0x0000002d82177220 */ /* 0x040fe20000400000 */
[C---:B------:R-:W-:Y:S01]  /*8530*/  FMUL R88, R130.reuse, R46 ;  /* 0x0000002e82587220 */ /* 0x040fe20000400000 */
[C---:B------:R-:W-:Y:S01]  /*8540*/  FMUL R89, R130.reuse, R47 ;  /* 0x0000002f82597220 */ /* 0x040fe20000400000 */
[----:B------:R-:W-:Y:S01]  /*8550*/  FMUL R90, R130, R48 ;  /* 0x00000030825a7220 */ /* 0x000fe20000400000 */
[C---:B------:R-:W-:Y:S01]  /*8560*/  FFMA R23, R133.reuse, R132, R23 ;  /* 0x0000008485177223 */ /* 0x040fe20000000017 */
[C---:B------:R-:W-:Y:S01]  /*8570*/  SHF.L.U32 R132, R156.reuse, 0x10, RZ ;  /* 0x000000109c847819 */ /* 0x040fe200000006ff */
[----:B------:R-:W-:Y:S01]  /*8580*/  FFMA R88, R133, R135, R88 ;  /* 0x0000008785587223 */ /* 0x000fe20000000058 */
[----:B------:R-:W-:Y:S01]  /*8590*/  SHF.L.U32 R135, R159, 0x10, RZ ;  /* 0x000000109f877819 */ /* 0x000fe200000006ff */
[C---:B------:R-:W-:Y:S01]  /*85a0*/  FFMA R89, R133.reuse, R134, R89 ;  /* 0x0000008685597223 */ /* 0x040fe20000000059 */
[----:B------:R-:W-:Y:S01]  /*85b0*/  LOP3.LUT R134, R156, 0xffff0000, RZ, 0xc0, !PT ;  /* 0xffff00009c867812 */ /* 0x000fe200078ec0ff */
[C---:B------:R-:W-:Y:S01]  /*85c0*/  FMUL R91, R130.reuse, R49 ;  /* 0x00000031825b7220 */ /* 0x040fe20000400000 */
[----:B------:R-:W-:Y:S01]  /*85d0*/  FFMA R90, R133, R132, R90 ;  /* 0x00000084855a7223 */ /* 0x000fe2000000005a */
[----:B------:R-:W-:Y:S01]  /*85e0*/  SHF.L.U32 R132, R157, 0x10, RZ ;  /* 0x000000109d847819 */ /* 0x000fe200000006ff */
[C---:B------:R-:W-:Y:S01]  /*85f0*/  FMUL R92, R130.reuse, R50 ;  /* 0x00000032825c7220 */ /* 0x040fe20000400000 */
[----:B------:R-:W-:Y:S01]  /*8600*/  FFMA R91, R133, R134, R91 ;  /* 0x00000086855b7223 */ /* 0x000fe2000000005b */
[----:B------:R-:W-:Y:S01]  /*8610*/  LOP3.LUT R134, R157, 0xffff0000, RZ, 0xc0, !PT ;  /* 0xffff00009d867812 */ /* 0x000fe200078ec0ff */
[----:B------:R-:W-:Y:S01]  /*8620*/  FMUL R93, R130, R51 ;  /* 0x00000033825d7220 */ /* 0x000fe20000400000 */
[----:B------:R1:W-:Y:S01]  /*8630*/  @!P0 STS.128 [R188], R200 ;  /* 0x000000c8bc008388 */ /* 0x0003e20000000c00 */
[C---:B------:R-:W-:Y:S01]  /*8640*/  FFMA R92, R133.reuse, R132, R92 ;  /* 0x00000084855c7223 */ /* 0x040fe2000000005c */
[----:B------:R-:W-:Y:S01]  /*8650*/  SHF.L.U32 R132, R158, 0x10, RZ ;  /* 0x000000109e847819 */ /* 0x000fe200000006ff */
[----:B------:R-:W-:Y:S01]  /*8660*/  FMUL R94, R130, R52 ;  /* 0x00000034825e7220 */ /* 0x000fe20000400000 */
[C---:B------:R-:W-:Y:S01]  /*8670*/  FFMA R93, R133.reuse, R134, R93 ;  /* 0x00000086855d7223 */ /* 0x040fe2000000005d */
[----:B------:R-:W-:Y:S01]  /*8680*/  LOP3.LUT R134, R158, 0xffff0000, RZ, 0xc0, !PT ;  /* 0xffff00009e867812 */ /* 0x000fe200078ec0ff */
[----:B------:R-:W-:Y:S01]  /*8690*/  FMUL R95, R130, R53 ;  /* 0x00000035825f7220 */ /* 0x000fe20000400000 */
[C---:B------:R-:W-:Y:S01]  /*86a0*/  FFMA R94, R133.reuse, R132, R94 ;  /* 0x00000084855e7223 */ /* 0x040fe2000000005e */
[----:B------:R-:W-:Y:S01]  /*86b0*/  SHF.L.U32 R132, R152, 0x10, RZ ;  /* 0x0000001098847819 */ /* 0x000fe200000006ff */
[C---:B------:R-:W-:Y:S01]  /*86c0*/  FMUL R96, R130.reuse, R54 ;  /* 0x0000003682607220 */ /* 0x040fe20000400000 */
[C---:B------:R-:W-:Y:S01]  /*86d0*/  FMUL R97, R130.reuse, R55 ;  /* 0x0000003782617220 */ /* 0x040fe20000400000 */
[----:B------:R2:W-:Y:S01]  /*86e0*/  @!P0 STS.128 [R198+0x10], R204 ;  /* 0x000010ccc6008388 */ /* 0x0005e20000000c00 */
[----:B------:R-:W-:Y:S01]  /*86f0*/  FMUL R98, R130, R56 ;  /* 0x0000003882627220 */ /* 0x000fe20000400000 */
[C---:B------:R-:W-:Y:S01]  /*8700*/  FFMA R95, R133.reuse, R134, R95 ;  /* 0x00000086855f7223 */ /* 0x040fe2000000005f */
[----:B------:R-:W-:Y:S01]  /*8710*/  LOP3.LUT R134, R154, 0xffff0000, RZ, 0xc0, !PT ;  /* 0xffff00009a867812 */ /* 0x000fe200078ec0ff */
[----:B------:R-:W-:Y:S01]  /*8720*/  FFMA R96, R133, R135, R96 ;  /* 0x0000008785607223 */ /* 0x000fe20000000060 */
[----:B------:R-:W-:Y:S01]  /*8730*/  SHF.L.U32 R135, R153, 0x10, RZ ;  /* 0x0000001099877819 */ /* 0x000fe200000006ff */
[----:B------:R-:W-:Y:S01]  /*8740*/  FFMA R97, R133, R136, R97 ;  /* 0x0000008885617223 */ /* 0x000fe20000000061 */
[----:B------:R-:W-:Y:S01]  /*8750*/  LOP3.LUT R136, R145, 0xffff0000, RZ, 0xc0, !PT ;  /* 0xffff000091887812 */ /* 0x000fe200078ec0ff */
[C---:B------:R-:W-:Y:S01]  /*8760*/  FFMA R98, R133.reuse, R132, R98 ;  /* 0x0000008485627223 */ /* 0x040fe20000000062 */
[----:B------:R-:W-:Y:S01]  /*8770*/  LOP3.LUT R132, R152, 0xffff0000, RZ, 0xc0, !PT ;  /* 0xffff000098847812 */ /* 0x000fe200078ec0ff */
[C---:B------:R-:W-:Y:S01]  /*8780*/  FMUL R99, R130.reuse, R57 ;  /* 0x0000003982637220 */ /* 0x040fe20000400000 */
[C---:B------:R-:W-:Y:S01]  /*8790*/  FMUL R100, R130.reuse, R58 ;  /* 0x0000003a82647220 */ /* 0x040fe20000400000 */
[C---:B------:R-:W-:Y:S01]  /*87a0*/  FMUL R101, R130.reuse, R59 ;  /* 0x0000003b82657220 */ /* 0x040fe20000400000 */
[----:B------:R-:W-:Y:S01]  /*87b0*/  FMUL R102, R130, R60 ;  /* 0x0000003c82667220 */ /* 0x000fe20000400000 */
[----:B------:R-:W-:Y:S01]  /*87c0*/  FFMA R99, R133, R132, R99 ;  /* 0x0000008485637223 */ /* 0x000fe20000000063 */
[----:B------:R-:W-:Y:S01]  /*87d0*/  LOP3.LUT R132, R153, 0xffff0000, RZ, 0xc0, !PT ;  /* 0xffff000099847812 */ /* 0x000fe200078ec0ff */
[----:B------:R-:W-:Y:S01]  /*87e0*/  FFMA R100, R133, R135, R100 ;  /* 0x0000008785647223 */ /* 0x000fe20000000064 */
[----:B------:R-:W-:Y:S01]  /*87f0*/  SHF.L.U32 R135, R154, 0x10, RZ ;  /* 0x000000109a877819 */ /* 0x000fe200000006ff */
[C---:B------:R-:W-:Y:S01]  /*8800*/  FMUL R103, R130.reuse, R61 ;  /* 0x0000003d82677220 */ /* 0x040fe20000400000 */
[C---:B------:R-:W-:Y:S01]  /*8810*/  FMUL R104, R130.reuse, R62 ;  /* 0x0000003e82687220 */ /* 0x040fe20000400000 */
[----:B-1----:R-:W-:Y:S01]  /*8820*/  F2FP.BF16.F32.PACK_AB R200, R19, R18 ;  /* 0x0000001213c8723e */ /* 0x002fe200000010ff */
[----:B------:R-:W-:Y:S01]  /*8830*/  FFMA R101, R133, R132, R101 ;  /* 0x0000008485657223 */ /* 0x000fe20000000065 */
[----:B------:R-:W-:Y:S01]  /*8840*/  SHF.L.U32 R132, R155, 0x10, RZ ;  /* 0x000000109b847819 */ /* 0x000fe200000006ff */
[----:B------:R-:W-:Y:S01]  /*8850*/  FFMA R102, R133, R135, R102 ;  /* 0x0000008785667223 */ /* 0x000fe20000000066 */
[----:B------:R-:W-:Y:S01]  /*8860*/  F2FP.BF16.F32.PACK_AB R201, R21, R20 ;  /* 0x0000001415c9723e */ /* 0x000fe200000010ff */
[----:B------:R-:W-:Y:S01]  /*8870*/  FFMA R103, R133, R134, R103 ;  /* 0x0000008685677223 */ /* 0x000fe20000000067 */
[----:B------:R-:W-:Y:S01]  /*8880*/  LOP3.LUT R134, R155, 0xffff0000, RZ, 0xc0, !PT ;  /* 0xffff00009b867812 */ /* 0x000fe200078ec0ff */
[----:B------:R-:W-:Y:S01]  /*8890*/  FMUL R105, R130, R63 ;  /* 0x0000003f82697220 */ /* 0x000fe20000400000 */
[----:B------:R-:W-:Y:S01]  /*88a0*/  F2FP.BF16.F32.PACK_AB R202, R23, R22 ;  /* 0x0000001617ca723e */ /* 0x000fe200000010ff */
[----:B------:R-:W-:Y:S01]  /*88b0*/  FFMA R104, R133, R132, R104 ;  /* 0x0000008485687223 */ /* 0x000fe20000000068 */
[----:B------:R-:W-:Y:S01]  /*88c0*/  F2FP.BF16.F32.PACK_AB R203, R89, R88 ;  /* 0x0000005859cb723e */ /* 0x000fe200000010ff */
[----:B------:R-:W-:Y:S01]  /*88d0*/  FFMA R105, R133, R134, R105 ;  /* 0x0000008685697223 */ /* 0x000fe20000000069 */
[----:B------:R-:W-:Y:S01]  /*88e0*/  SHF.L.U32 R132, R148, 0x10, RZ ;  /* 0x0000001094847819 */ /* 0x000fe200000006ff */
[----:B------:R-:W-:Y:S01]  /*88f0*/  FMUL R106, R130, R64 ;  /* 0x00000040826a7220 */ /* 0x000fe20000400000 */
[----:B------:R-:W-:Y:S01]  /*8900*/  LOP3.LUT R134, R148, 0xffff0000, RZ, 0xc0, !PT ;  /* 0xffff000094867812 */ /* 0x000fe200078ec0ff */
[----:B------:R1:W-:Y:S01]  /*8910*/  @!P0 STS.128 [R196+0x20], R200 ;  /* 0x000020c8c4008388 */ /* 0x0003e20000000c00 */
[----:B------:R-:W-:Y:S01]  /*8920*/  SHF.L.U32 R135, R149, 0x10, RZ ;  /* 0x0000001095877819 */ /* 0x000fe200000006ff */
[C---:B------:R-:W-:Y:S01]  /*8930*/  FMUL R107, R130.reuse, R65 ;  /* 0x00000041826b7220 */ /* 0x040fe20000400000 */
[----:B--2---:R-:W-:Y:S01]  /*8940*/  F2FP.BF16.F32.PACK_AB R204, R91, R90 ;  /* 0x0000005a5bcc723e */ /* 0x004fe200000010ff */
[C---:B------:R-:W-:Y:S01]  /*8950*/  FMUL R108, R130.reuse, R66 ;  /* 0x00000042826c7220 */ /* 0x040fe20000400000 */
[----:B------:R-:W-:Y:S01]  /*8960*/  F2FP.BF16.F32.PACK_AB R205, R93, R92 ;  /* 0x0000005c5dcd723e */ /* 0x000fe200000010ff */
[----:B------:R-:W-:Y:S01]  /*8970*/  FFMA R106, R133, R132, R106 ;  /* 0x00000084856a7223 */ /* 0x000fe2000000006a */
[----:B------:R-:W-:Y:S01]  /*8980*/  F2FP.BF16.F32.PACK_AB R206, R95, R94 ;  /* 0x0000005e5fce723e */ /* 0x000fe200000010ff */
[----:B------:R-:W-:Y:S01]  /*8990*/  FFMA R107, R133, R134, R107 ;  /* 0x00000086856b7223 */ /* 0x000fe2000000006b */
[----:B------:R-:W-:Y:S01]  /*89a0*/  F2FP.BF16.F32.PACK_AB R207, R97, R96 ;  /* 0x0000006061cf723e */ /* 0x000fe200000010ff */
[----:B------:R-:W-:Y:S01]  /*89b0*/  FFMA R108, R133, R135, R108 ;  /* 0x00000087856c7223 */ /* 0x000fe2000000006c */
[----:B------:R-:W-:Y:S01]  /*89c0*/  LOP3.LUT R132, R149, 0xffff0000, RZ, 0xc0, !PT ;  /* 0xffff000095847812 */ /* 0x000fe200078ec0ff */
[----:B------:R-:W-:Y:S01]  /*89d0*/  FMUL R109, R130, R67 ;  /* 0x00000043826d7220 */ /* 0x000fe20000400000 */
[C---:B------:R-:W-:Y:S01]  /*89e0*/  SHF.L.U32 R135, R150.reuse, 0x10, RZ ;  /* 0x0000001096877819 */ /* 0x040fe200000006ff */
[----:B------:R2:W-:Y:S01]  /*89f0*/  @!P0 STS.128 [R195+0x10], R204 ;  /* 0x000010ccc3008388 */ /* 0x0005e20000000c00 */
[----:B------:R-:W-:Y:S01]  /*8a00*/  LOP3.LUT R134, R150, 0xffff0000, RZ, 0xc0, !PT ;  /* 0xffff000096867812 */ /* 0x000fe200078ec0ff */
[C---:B------:R-:W-:Y:S01]  /*8a10*/  FMUL R110, R130.reuse, R68 ;  /* 0x00000044826e7220 */ /* 0x040fe20000400000 */
[C---:B------:R-:W-:Y:S01]  /*8a20*/  FMUL R111, R130.reuse, R69 ;  /* 0x00000045826f7220 */ /* 0x040fe20000400000 */
[----:B------:R-:W-:Y:S01]  /*8a30*/  FFMA R109, R133, R132, R109 ;  /* 0x00000084856d7223 */ /* 0x000fe2000000006d */
[----:B------:R-:W-:Y:S01]  /*8a40*/  SHF.L.U32 R132, R151, 0x10, RZ ;  /* 0x0000001097847819 */ /* 0x000fe200000006ff */
[----:B------:R-:W-:Y:S01]  /*8a50*/  FFMA R110, R133, R135, R110 ;  /* 0x00000087856e7223 */ /* 0x000fe2000000006e */
[----:B------:R-:W-:Y:S01]  /*8a60*/  SHF.L.U32 R135, R141, 0x10, RZ ;  /* 0x000000108d877819 */ /* 0x000fe200000006ff */
[----:B------:R-:W-:Y:S01]  /*8a70*/  FFMA R111, R133, R134, R111 ;  /* 0x00000086856f7223 */ /* 0x000fe2000000006f */
[----:B------:R-:W-:Y:S01]  /*8a80*/  LOP3.LUT R134, R151, 0xffff0000, RZ, 0xc0, !PT ;  /* 0xffff000097867812 */ /* 0x000fe200078ec0ff */
[C---:B------:R-:W-:Y:S01]  /*8a90*/  FMUL R112, R130.reuse, R70 ;  /* 0x0000004682707220 */ /* 0x040fe20000400000 */
[C---:B------:R-:W-:Y:S01]  /*8aa0*/  FMUL R113, R130.reuse, R71 ;  /* 0x0000004782717220 */ /* 0x040fe20000400000 */
[C---:B------:R-:W-:Y:S01]  /*8ab0*/  FMUL R114, R130.reuse, R72 ;  /* 0x0000004882727220 */ /* 0x040fe20000400000 */
[----:B------:R-:W-:Y:S01]  /*8ac0*/  FMUL R115, R130, R73 ;  /* 0x0000004982737220 */ /* 0x000fe20000400000 */
[C---:B------:R-:W-:Y:S01]  /*8ad0*/  FFMA R112, R133.reuse, R132, R112 ;  /* 0x0000008485707223 */ /* 0x040fe20000000070 */
[C---:B------:R-:W-:Y:S01]  /*8ae0*/  SHF.L.U32 R132, R140.reuse, 0x10, RZ ;  /* 0x000000108c847819 */ /* 0x040fe200000006ff */
[----:B------:R-:W-:Y:S01]  /*8af0*/  FFMA R113, R133, R134, R113 ;  /* 0x0000008685717223 */ /* 0x000fe20000000071 */
[----:B------:R-:W-:Y:S01]  /*8b00*/  LOP3.LUT R134, R140, 0xffff0000, RZ, 0xc0, !PT ;  /* 0xffff00008c867812 */ /* 0x000fe200078ec0ff */
[----:B------:R-:W-:Y:S01]  /*8b10*/  FMUL R116, R130, R74 ;  /* 0x0000004a82747220 */ /* 0x000fe20000400000 */
[----:B-1----:R-:W-:Y:S01]  /*8b20*/  F2FP.BF16.F32.PACK_AB R200, R99, R98 ;  /* 0x0000006263c8723e */ /* 0x002fe200000010ff */
[----:B------:R-:W-:Y:S01]  /*8b30*/  FFMA R114, R133, R132, R114 ;  /* 0x0000008485727223 */ /* 0x000fe20000000072 */
[----:B------:R-:W-:Y:S01]  /*8b40*/  LOP3.LUT R132, R141, 0xffff0000, RZ, 0xc0, !PT ;  /* 0xffff00008d847812 */ /* 0x000fe200078ec0ff */
[C---:B------:R-:W-:Y:S01]  /*8b50*/  FFMA R115, R133.reuse, R134, R115 ;  /* 0x0000008685737223 */ /* 0x040fe20000000073 */
[C---:B------:R-:W-:Y:S01]  /*8b60*/  LOP3.LUT R134, R142.reuse, 0xffff0000, RZ, 0xc0, !PT ;  /* 0xffff00008e867812 */ /* 0x040fe200078ec0ff */
[----:B------:R-:W-:Y:S01]  /*8b70*/  FFMA R116, R133, R135, R116 ;  /* 0x0000008785747223 */ /* 0x000fe20000000074 */
[----:B------:R-:W-:Y:S01]  /*8b80*/  SHF.L.U32 R135, R142, 0x10, RZ ;  /* 0x000000108e877819 */ /* 0x000fe200000006ff */
[C---:B------:R-:W-:Y:S01]  /*8b90*/  FMUL R117, R130.reuse, R75 ;  /* 0x0000004b82757220 */ /* 0x040fe20000400000 */
[----:B------:R-:W-:Y:S01]  /*8ba0*/  F2FP.BF16.F32.PACK_AB R201, R101, R100 ;  /* 0x0000006465c9723e */ /* 0x000fe200000010ff */
[C---:B------:R-:W-:Y:S01]  /*8bb0*/  FMUL R118, R130.reuse, R76 ;  /* 0x0000004c82767220 */ /* 0x040fe20000400000 */
[----:B------:R-:W-:Y:S01]  /*8bc0*/  F2FP.BF16.F32.PACK_AB R202, R103, R102 ;  /* 0x0000006667ca723e */ /* 0x000fe200000010ff */
[C---:B------:R-:W-:Y:S01]  /*8bd0*/  FMUL R119, R130.reuse, R77 ;  /* 0x0000004d82777220 */ /* 0x040fe20000400000 */
[C---:B------:R-:W-:Y:S01]  /*8be0*/  FFMA R117, R133.reuse, R132, R117 ;  /* 0x0000008485757223 */ /* 0x040fe20000000075 */
[----:B------:R-:W-:Y:S01]  /*8bf0*/  FFMA R118, R133, R135, R118 ;  /* 0x0000008785767223 */ /* 0x000fe20000000076 */
[----:B------:R-:W-:Y:S01]  /*8c00*/  SHF.L.U32 R132, R143, 0x10, RZ ;  /* 0x000000108f847819 */ /* 0x000fe200000006ff */
[----:B------:R-:W-:Y:S01]  /*8c10*/  FFMA R119, R133, R134, R119 ;  /* 0x0000008685777223 */ /* 0x000fe20000000077 */
[----:B------:R-:W-:Y:S01]  /*8c20*/  F2FP.BF16.F32.PACK_AB R203, R105, R104 ;  /* 0x0000006869cb723e */ /* 0x000fe200000010ff */
[C---:B------:R-:W-:Y:S01]  /*8c30*/  FMUL R120, R130.reuse, R78 ;  /* 0x0000004e82787220 */ /* 0x040fe20000400000 */
[----:B------:R-:W-:Y:S01]  /*8c40*/  LOP3.LUT R134, R143, 0xffff0000, RZ, 0xc0, !PT ;  /* 0xffff00008f867812 */ /* 0x000fe200078ec0ff */
[----:B------:R-:W-:Y:S01]  /*8c50*/  FMUL R121, R130, R79 ;  /* 0x0000004f82797220 */ /* 0x000fe20000400000 */
[----:B--2---:R-:W-:Y:S01]  /*8c60*/  F2FP.BF16.F32.PACK_AB R204, R107, R106 ;  /* 0x0000006a6bcc723e */ /* 0x004fe200000010ff */
[----:B------:R1:W-:Y:S01]  /*8c70*/  @!P0 STS.128 [R188+0x1000], R200 ;  /* 0x001000c8bc008388 */ /* 0x0003e20000000c00 */
[C---:B------:R-:W-:Y:S01]  /*8c80*/  FFMA R120, R133.reuse, R132, R120 ;  /* 0x0000008485787223 */ /* 0x040fe20000000078 */
[----:B------:R-:W-:Y:S01]  /*8c90*/  FFMA R121, R133, R134, R121 ;  /* 0x0000008685797223 */ /* 0x000fe20000000079 */
[----:B------:R-:W-:Y:S01]  /*8ca0*/  SHF.L.U32 R132, R144, 0x10, RZ ;  /* 0x0000001090847819 */ /* 0x000fe200000006ff */
[----:B------:R-:W-:Y:S01]  /*8cb0*/  FMUL R122, R130, R80 ;  /* 0x00000050827a7220 */ /* 0x000fe20000400000 */
[----:B------:R-:W-:Y:S01]  /*8cc0*/  LOP3.LUT R134, R144, 0xffff0000, RZ, 0xc0, !PT ;  /* 0xffff000090867812 */ /* 0x000fe200078ec0ff */
[C---:B------:R-:W-:Y:S01]  /*8cd0*/  FMUL R123, R130.reuse, R81 ;  /* 0x00000051827b7220 */ /* 0x040fe20000400000 */
[----:B------:R-:W-:Y:S01]  /*8ce0*/  SHF.L.U32 R135, R145, 0x10, RZ ;  /* 0x0000001091877819 */ /* 0x000fe200000006ff */
[C---:B------:R-:W-:Y:S01]  /*8cf0*/  FMUL R124, R130.reuse, R82 ;  /* 0x00000052827c7220 */ /* 0x040fe20000400000 */
[----:B------:R-:W-:Y:S01]  /*8d00*/  F2FP.BF16.F32.PACK_AB R205, R109, R108 ;  /* 0x0000006c6dcd723e */ /* 0x000fe200000010ff */
[----:B------:R-:W-:Y:S01]  /*8d10*/  FMUL R125, R130, R83 ;  /* 0x00000053827d7220 */ /* 0x000fe20000400000 */
[----:B------:R-:W-:Y:S01]  /*8d20*/  F2FP.BF16.F32.PACK_AB R206, R111, R110 ;  /* 0x0000006e6fce723e */ /* 0x000fe200000010ff */
[----:B------:R-:W-:Y:S01]  /*8d30*/  FFMA R122, R133, R132, R122 ;  /* 0x00000084857a7223 */ /* 0x000fe2000000007a */
[----:B------:R-:W-:Y:S01]  /*8d40*/  F2FP.BF16.F32.PACK_AB R207, R113, R112 ;  /* 0x0000007071cf723e */ /* 0x000fe200000010ff */
[C---:B------:R-:W-:Y:S01]  /*8d50*/  FFMA R123, R133.reuse, R134, R123 ;  /* 0x00000086857b7223 */ /* 0x040fe2000000007b */
[----:B------:R-:W-:Y:S01]  /*8d60*/  SHF.L.U32 R132, R146, 0x10, RZ ;  /* 0x0000001092847819 */ /* 0x000fe200000006ff */
[C---:B------:R-:W-:Y:S01]  /*8d70*/  FFMA R124, R133.reuse, R135, R124 ;  /* 0x00000087857c7223 */ /* 0x040fe2000000007c */
[----:B------:R-:W-:Y:S01]  /*8d80*/  FMUL R126, R130, R84 ;  /* 0x00000054827e7220 */ /* 0x000fe20000400000 */
[----:B------:R1:W-:Y:S01]  /*8d90*/  @!P0 STS.128 [R198+0x1010], R204 ;  /* 0x001010ccc6008388 */ /* 0x0003e20000000c00 */
[----:B------:R-:W-:Y:S01]  /*8da0*/  LOP3.LUT R134, R146, 0xffff0000, RZ, 0xc0, !PT ;  /* 0xffff000092867812 */ /* 0x000fe200078ec0ff */
[----:B------:R-:W-:Y:S01]  /*8db0*/  FFMA R125, R133, R136, R125 ;  /* 0x00000088857d7223 */ /* 0x000fe2000000007d */
[C---:B------:R-:W-:Y:S01]  /*8dc0*/  FMUL R127, R130.reuse, R85 ;  /* 0x00000055827f7220 */ /* 0x040fe20000400000 */
[C---:B------:R-:W-:Y:S01]  /*8dd0*/  SHF.L.U32 R135, R147.reuse, 0x10, RZ ;  /* 0x0000001093877819 */ /* 0x040fe200000006ff */
[C---:B------:R-:W-:Y:S01]  /*8de0*/  FMUL R128, R130.reuse, R86 ;  /* 0x0000005682807220 */ /* 0x040fe20000400000 */
[----:B------:R-:W-:Y:S01]  /*8df0*/  LOP3.LUT R136, R147, 0xffff0000, RZ, 0xc0, !PT ;  /* 0xffff000093887812 */ /* 0x000fe200078ec0ff */
[----:B------:R-:W-:Y:S01]  /*8e00*/  FMUL R129, R130, R87 ;  /* 0x0000005782817220 */ /* 0x000fe20000400000 */
[----:B------:R-:W-:Y:S01]  /*8e10*/  F2FP.BF16.F32.PACK_AB R208, R115, R114 ;  /* 0x0000007273d0723e */ /* 0x000fe200000010ff */
[----:B------:R-:W-:Y:S01]  /*8e20*/  FFMA R126, R133, R132, R126 ;  /* 0x00000084857e7223 */ /* 0x000fe2000000007e */
[----:B------:R-:W-:Y:S01]  /*8e30*/  F2FP.BF16.F32.PACK_AB R209, R117, R116 ;  /* 0x0000007475d1723e */ /* 0x000fe200000010ff */
[----:B------:R-:W-:Y:S01]  /*8e40*/  FFMA R127, R133, R134, R127 ;  /* 0x00000086857f7223 */ /* 0x000fe2000000007f */
[----:B------:R-:W-:Y:S01]  /*8e50*/  F2FP.BF16.F32.PACK_AB R210, R119, R118 ;  /* 0x0000007677d2723e */ /* 0x000fe200000010ff */
[----:B------:R-:W-:Y:S01]  /*8e60*/  FFMA R128, R133, R135, R128 ;  /* 0x0000008785807223 */ /* 0x000fe20000000080 */
[----:B------:R-:W-:Y:S01]  /*8e70*/  F2FP.BF16.F32.PACK_AB R211, R121, R120 ;  /* 0x0000007879d3723e */ /* 0x000fe200000010ff */
[----:B------:R-:W-:Y:S01]  /*8e80*/  FFMA R129, R133, R136, R129 ;  /* 0x0000008885817223 */ /* 0x000fe20000000081 */
[----:B------:R-:W-:Y:S02]  /*8e90*/  F2FP.BF16.F32.PACK_AB R216, R123, R122 ;  /* 0x0000007a7bd8723e */ /* 0x000fe400000010ff */
[----:B------:R-:W-:Y:S01]  /*8ea0*/  F2FP.BF16.F32.PACK_AB R217, R125, R124 ;  /* 0x0000007c7dd9723e */ /* 0x000fe200000010ff */
[----:B------:R1:W-:Y:S01]  /*8eb0*/  @!P0 STS.128 [R196+0x1020], R208 ;  /* 0x001020d0c4008388 */ /* 0x0003e20000000c00 */
[----:B------:R-:W-:Y:S02]  /*8ec0*/  F2FP.BF16.F32.PACK_AB R218, R127, R126 ;  /* 0x0000007e7fda723e */ /* 0x000fe400000010ff */
[----:B------:R-:W-:Y:S05]  /*8ed0*/  F2FP.BF16.F32.PACK_AB R219, R129, R128 ;  /* 0x0000008081db723e */ /* 0x000fea00000010ff */
[----:B------:R1:W-:Y:S01]  /*8ee0*/  @!P0 STS.128 [R195+0x1010], R216 ;  /* 0x001010d8c3008388 */ /* 0x0003e20000000c00 */
[----:B------:R-:W-:Y:S01]  /*8ef0*/  @!PT LDS RZ, [RZ] ;  /* 0x00000000fffff984 */ /* 0x000fe20000000800 */
[----:B------:R-:W-:Y:S01]  /*8f00*/  @!PT LDS RZ, [RZ] ;  /* 0x00000000fffff984 */ /* 0x000fe20000000800 */
[----:B------:R-:W-:Y:S01]  /*8f10*/  @!PT LDS RZ, [RZ] ;  /* 0x00000000fffff984 */ /* 0x000fe20000000800 */
[----:B------:R-:W-:Y:S01]  /*8f20*/  @!PT LDS RZ, [RZ] ;  /* 0x00000000fffff984 */ /* 0x000fe20000000800 */
[----:B------:R2:W-:Y:S07]  /*8f30*/  MEMBAR.ALL.CTA ;  /* 0x0000000000007992 */ /* 0x0005ee0000008000 */
[----:B--2---:R-:W2:Y:S01]  /*8f40*/  FENCE.VIEW.ASYNC.S ;  /* 0x00000000000073c6 */ /* 0x004ea20000000000 */
[----:B------:R-:W-:Y:S05]  /*8f50*/  WARPSYNC.ALL ;  /* 0x0000000000007948 */ /* 0x000fea0003800000 */
[----:B------:R-:W-:Y:S01]  /*8f60*/  BSSY.RECONVERGENT B0, `(.L_x_118) ;  /* 0x0000012000007945 */ /* 0x000fe20003800200 */
[----:B--2---:R-:W-:Y:S06]  /*8f70*/  BAR.SYNC.DEFER_BLOCKING 0x1, 0x80 ;  /* 0x0042000000007b1d */ /* 0x004fec0000010000 */
[----:B------:R-:W-:Y:S05]  /*8f80*/  @P1 BRA `(.L_x_119) ;  /* 0x00000000003c1947 */ /* 0x000fea0003800000 */
[----:B------:R-:W-:Y:S01]  /*8f90*/  UIADD3 UR4, UPT, UPT, UR45, 0x200, URZ ;  /* 0x000002002d047890 */ /* 0x000fe2000fffe0ff */
[----:B------:R-:W-:Y:S01]  /*8fa0*/  R2UR UR49, R212 ;  /* 0x00000000d43172ca */ /* 0x000fe200000e0000 */
[----:B------:R-:W-:Y:S01]  /*8fb0*/  UMOV UR51, UR44 ;  /* 0x0000002c00337c82 */ /* 0x000fe20008000000 */
[----:B------:R-:W-:Y:S01]  /*8fc0*/  UIADD3 UR8, UPT, UPT, UR45, 0x1200, URZ ;  /* 0x000012002d087890 */ /* 0x000fe2000fffe0ff */
[----:B------:R-:W-:Y:S02]  /*8fd0*/  UMOV UR10, UR50 ;  /* 0x00000032000a7c82 */ /* 0x000fe40008000000 */
[----:B------:R-:W-:Y:S01]  /*8fe0*/  IMAD.U32 R181, RZ, RZ, UR4 ;  /* 0x00000004ffb57e24 */ /* 0x000fe2000f8e00ff */
[----:B------:R-:W-:Y:S01]  /*8ff0*/  UIADD3 UR4, UP0, UPT, UR54, 0xa80, URZ ;  /* 0x00000a8036047890 */ /* 0x000fe2000ff1e0ff */
[----:B------:R-:W-:Y:S03]  /*9000*/  UMOV UR11, UR44 ;  /* 0x0000002c000b7c82 */ /* 0x000fe60008000000 */
[----:B------:R-:W-:Y:S01]  /*9010*/  R2UR UR48, R181 ;  /* 0x00000000b53072ca */ /* 0x000fe200000e0000 */
[----:B------:R-:W-:Y:S02]  /*9020*/  UIADD3.X UR5, UPT, UPT, URZ, UR55, URZ, UP0, !UPT ;  /* 0x00000037ff057290 */ /* 0x000fe400087fe4ff */
[----:B------:R-:W-:Y:S10]  /*9030*/  UIADD3 UR9, UPT, UPT, UR49, 0x80, URZ ;  /* 0x0000008031097890 */ /* 0x000ff4000fffe0ff */
[----:B------:R2:W-:Y:S01]  /*9040*/  UTMASTG.3D [UR48], [UR4] ;  /* 0x00000030040073b5 */ /* 0x0005e20008010000 */
[----:B------:R2:W-:Y:S01]  /*9050*/  UTMASTG.3D [UR8], [UR4] ;  /* 0x00000008040073b5 */ /* 0x0005e20008010000 */
[----:B------:R0:W-:Y:S01]  /*9060*/  UTMACMDFLUSH ;  /* 0x00000000000079b7 */ /* 0x0001e20000000000 */
[----:B--2---:R-:W-:Y:S04]  /*9070*/  DEPBAR.LE SB0, 0x1 ;  /* 0x000080400000791a */ /* 0x004fe80000000000 */
.L_x_119:
[----:B------:R-:W-:Y:S05]  /*9080*/  BSYNC.RECONVERGENT B0 ;  /* 0x0000000000007941 */ /* 0x000fea0003800200 */
.L_x_118:
[----:B------:R-:W-:Y:S01]  /*9090*/  BAR.SYNC.DEFER_BLOCKING 0x1, 0x80 ;  /* 0x0042000000007b1d */ /* 0x000fe20000010000 */
[----:B------:R-:W-:Y:S01]  /*90a0*/  ISETP.NE.AND P1, PT, R194, RZ, PT ;  /* 0x000000ffc200720c */ /* 0x000fe20003f25270 */
[----:B------:R-:W-:Y:S01]  /*90b0*/  UISETP.NE.AND UP0, UPT, UR53, URZ, UPT ;  /* 0x000000ff3500728c */ /* 0x000fe2000bf05270 */
[----:B------:R-:W-:Y:S11]  /*90c0*/  LEA R3, R137, UR45, 0x3 ;  /* 0x0000002d89037c11 */ /* 0x000ff6000f8e18ff */
[----:B------:R-:W-:Y:S01]  /*90d0*/  @P1 SHF.L.U32 R6, RZ, 0x1f, RZ ;  /* 0x0000001fff061819 */ /* 0x000fe200000006ff */
[----:B------:R-:W-:Y:S06]  /*90e0*/  BRA.U !UP0, `(.L_x_120) ;  /* 0x0000000108247547 */ /* 0x000fec000b800000 */
[----:B------:R-:W2:Y:S01]  /*90f0*/  S2R R0, SR_CgaCtaId ;  /* 0x0000000000007919 */ /* 0x000ea20000008800 */
[----:B------:R-:W-:Y:S01]  /*9100*/  IMAD.U32 R4, RZ, RZ, UR47 ;  /* 0x0000002fff047e24 */ /* 0x000fe2000f8e00ff */
[----:B------:R-:W-:Y:S04]  /*9110*/  UIADD3 UR4, UPT, UPT, UR47, 0x1, URZ ;  /* 0x000000012f047890 */ /* 0x000fe8000fffe0ff */
[----:B------:R-:W-:Y:S01]  /*9120*/  @P1 LEA R4, R4, UR45, 0x3 ;  /* 0x0000002d04041c11 */ /* 0x000fe2000f8e18ff */
[----:B------:R-:W-:Y:S04]  /*9130*/  UISETP.NE.AND UP0, UPT, UR4, 0x4, UPT ;  /* 0x000000040400788c */ /* 0x000fe8000bf05270 */
[----:B------:R-:W-:Y:S01]  /*9140*/  @P1 VIADD R5, R4, 0x90 ;  /* 0x0000009004051836 */ /* 0x000fe20000000000 */
[----:B------:R-:W-:Y:S04]  /*9150*/  USEL UR47, UR4, URZ, UP0 ;  /* 0x000000ff042f7287 */ /* 0x000fe80008000000 */
[----:B--2---:R-:W-:Y:S04]  /*9160*/  @P1 PRMT R0, R0, 0x654, R5 ;  /* 0x0000065400001816 */ /* 0x004fe80000000005 */
[----:B------:R2:W-:Y:S04]  /*9170*/  @P1 SYNCS.ARRIVE.TRANS64.RED.A1T0 RZ, [R0+URZ], RZ ;  /* 0x000000ff00ff19a7 */ /* 0x0005e800081004ff */
.L_x_120:
[----:B------:R-:W4:Y:S01]  /*9180*/  @P1 SYNCS.PHASECHK.TRANS64.TRYWAIT P0, [R3+URZ+0x70], R6 ;  /* 0x00007006030015a7 */ /* 0x000f2200080011ff */
[----:B------:R-:W-:Y:S01]  /*9190*/  BSSY B1, `(.L_x_121) ;  /* 0x0000019000017945 */ /* 0x000fe20003800000 */
[----:B----4-:R-:W-:Y:S03]  /*91a0*/  @P1 SEL R138, RZ, 0x1, !P0 ;  /* 0x00000001ff8a1807 */ /* 0x010fe60004000000 */
[----:B------:R-:W-:Y:S05]  /*91b0*/  @!P1 BRA `(.L_x_122) ;  /* 0x0000000000589947 */ /* 0x000fea0003800000 */
[----:B------:R-:W-:Y:S01]  /*91c0*/  ISETP.NE.AND P1, PT, R199, RZ, PT ;  /* 0x000000ffc700720c */ /* 0x000fe20003f25270 */
[----:B------:R-:W-:Y:S01]  /*91d0*/  BSSY B0, `(.L_x_123) ;  /* 0x000000a000007945 */ /* 0x000fe20003800000 */
[----:B------:R-:W-:Y:S11]  /*91e0*/  ISETP.NE.AND P0, PT, R138, RZ, PT ;  /* 0x000000ff8a00720c */ /* 0x000ff60003f05270 */
[----:B------:R-:W-:Y:S04]  /*91f0*/  @P1 IMAD R8, R137, 0x2000, R188 ;  /* 0x0000200089081824 */ /* 0x000fe800078e02bc */
[----:B------:R-:W-:Y:S01]  /*9200*/  @P1 IMAD.IADD R6, R197, 0x1, R8 ;  /* 0x00000001c5061824 */ /* 0x000fe200078e0208 */
[----:B------:R-:W-:Y:S03]  /*9210*/  @P1 IADD3 R5, PT, PT, R139, R8, RZ ;  /* 0x000000088b051210 */ /* 0x000fe60007ffe0ff */
[----:B------:R-:W-:Y:S01]  /*9220*/  @P1 IMAD.IADD R4, R187, 0x1, R6 ;  /* 0x00000001bb041824 */ /* 0x000fe200078e0206 */
[----:B------:R-:W-:Y:S06]  /*9230*/  @P0 BRA `(.L_x_124) ;  /* 0x00000000000c0947 */ /* 0x000fec0003800000 */
[----:B--2---:R-:W-:Y:S04]  /*9240*/  SHF.L.U32 R0, RZ, 0x1f, RZ ;  /* 0x0000001fff007819 */ /* 0x004fe800000006ff */
[----:B------:R-:W2:Y:S02]  /*9250*/  SYNCS.PHASECHK.TRANS64.TRYWAIT P0, [R3+URZ+0x70], R0 ;  /* 0x00007000030075a7 */ /* 0x000ea400080011ff */
[----:B--2---:R-:W-:Y:S05]  /*9260*/  @!P0 BRA `(.L_x_125) ;  /* 0x000000a800748947 */ /* 0x004fea0003800000 */
.L_x_124:
[----:B------:R-:W-:Y:S05]  /*9270*/  BSYNC B0 ;  /* 0x0000000000007941 */ /* 0x000fea0003800000 */
.L_x_123:
[----:B------:R-:W-:Y:S02]  /*9280*/  ISETP.NE.AND P0, PT, R199, RZ, PT ;  /* 0x000000ffc700720c */ /* 0x000fe40003f05270 */
[----:B------:R-:W-:Y:S11]  /*9290*/  IADD3 R137, PT, PT, R137, 0x1, RZ ;  /* 0x0000000189897810 */ /* 0x000ff60007ffe0ff */
[----:B------:R4:W1:Y:S04]  /*92a0*/  @P0 LDS.128 R160, [R5+0x20] ;  /* 0x0000200005a00984 */ /* 0x0008680000000c00 */
[----:B------:R4:W1:Y:S04]  /*92b0*/  @P0 LDS.128 R140, [R5+0x1020] ;  /* 0x00102000058c0984 */ /* 0x0008680000000c00 */
[----:B------:R4:W1:Y:S04]  /*92c0*/  @P0 LDS.128 R168, [R8] ;  /* 0x0000000008a80984 */ /* 0x0008680000000c00 */
[----:B------:R4:W1:Y:S04]  /*92d0*/  @P0 LDS.128 R152, [R8+0x1000] ;  /* 0x0010000008980984 */ /* 0x0008680000000c00 */
[----:B------:R4:W1:Y:S04]  /*92e0*/  @P0 LDS.128 R164, [R6+0x10] ;  /* 0x0000100006a40984 */ /* 0x0008680000000c00 */
[----:B------:R4:W1:Y:S04]  /*92f0*/  @P0 LDS.128 R148, [R6+0x1010] ;  /* 0x0010100006940984 */ /* 0x0008680000000c00 */
[----:B------:R4:W1:Y:S04]  /*9300*/  @P0 LDS.128 R156, [R4+0x10] ;  /* 0x00001000049c0984 */ /* 0x0008680000000c00 */
[----:B------:R4:W1:Y:S02]  /*9310*/  @P0 LDS.128 R144, [R4+0x1010] ;  /* 0x0010100004900984 */ /* 0x0008640000000c00 */
.L_x_122:
[----:B------:R-:W-:Y:S05]  /*9320*/  BSYNC B1 ;  /* 0x0000000000017941 */ /* 0x000fea0003800000 */
.L_x_121:
[----:B------:R-:W-:Y:S05]  /*9330*/  VIADD R213, R213, 0x400000 ;  /* 0x00400000d5d57836 */ /* 0x000fea0000000000 */
[----:B--2---:R-:W-:Y:S04]  /*9340*/  SHF.R.U32.HI R0, RZ, 0x15, R213 ;  /* 0x00000015ff007819 */ /* 0x004fe800000116d5 */
[----:B------:R-:W-:Y:S04]  /*9350*/  LOP3.LUT R16, R0, 0x3, RZ, 0xc0, !PT ;  /* 0x0000000300107812 */ /* 0x000fe800078ec0ff */
[----:B------:R-:W-:Y:S11]  /*9360*/  ISETP.NE.AND P0, PT, R189, R16, PT ;  /* 0x00000010bd00720c */ /* 0x000ff60003f05270 */
[----:B------:R-:W-:Y:S02]  /*9370*/  @!UPT UIADD3 URZ, UPT, UPT, URZ, URZ, URZ ;  /* 0x000000fffffff290 */ /* 0x000fe4000fffe0ff */
[----:B------:R-:W-:Y:S05]  /*9380*/  @P0 BRA `(.L_x_126) ;  /* 0x0000000000bc0947 */ /* 0x000fea0003800000 */
[----:B------:R-:W-:Y:S11]  /*9390*/  LOP3.LUT P0, RZ, R0, 0x3, R177, 0x48, !PT ;  /* 0x0000000300ff7812 */ /* 0x000ff600078048b1 */
[----:B------:R-:W-:Y:S02]  /*93a0*/  @!UPT UIADD3 URZ, UPT, UPT, URZ, URZ, URZ ;  /* 0x000000fffffff290 */ /* 0x000fe4000fffe0ff */
[----:B------:R-:W-:Y:S05]  /*93b0*/  @!P0 BRA `(.L_x_127) ;  /* 0x0000000000408947 */ /* 0x000fea0003800000 */
[----:B------:R-:W2:Y:S01]  /*93c0*/  LDCU.64 UR8, c[0x4][0x70] ;  /* 0x01000e00ff0877ac */ /* 0x000ea20008000a00 */
[----:B------:R-:W-:Y:S01]  /*93d0*/  MOV R15, 0x0 ;  /* 0x00000000000f7802 */ /* 0x000fe20000000f00 */
[----:B------:R-:W-:Y:S02]  /*93e0*/  HFMA2 R12, -RZ, RZ, 0, 5.9604644775390625e-08 ;  /* 0x00000001ff0c7431 */ /* 0x000fe400000001ff */
[----:B----4-:R-:W-:Y:S02]  /*93f0*/  IMAD.MOV.U32 R8, RZ, RZ, 0x192 ;  /* 0x00000192ff087424 */ /* 0x010fe400078e00ff */
[----:B------:R-:W-:Y:S01]  /*9400*/  IMAD.MOV.U32 R13, RZ, RZ, RZ ;  /* 0x000000ffff0d7224 */ /* 0x000fe200078e00ff */
[----:B------:R-:W4:Y:S01]  /*9410*/  LDCU.64 UR6, c[0x4][0x78] ;  /* 0x01000f00ff0677ac */ /* 0x000f220008000a00 */
[----:B------:R-:W1:Y:S01]  /*9420*/  LDC.64 R14, c[0x4][R15] ;  /* 0x010000000f0e7b82 */ /* 0x000e620000000a00 */
[----:B------:R-:W5:Y:S01]  /*9430*/  LDCU.64 UR4, c[0x4][0x10] ;  /* 0x01000200ff0477ac */ /* 0x000f620008000a00 */
[----:B--2---:R-:W-:Y:S01]  /*9440*/  MOV R5, UR9 ;  /* 0x0000000900057c02 */ /* 0x004fe20008000f00 */
[----:B------:R-:W-:Y:S01]  /*9450*/  IMAD.U32 R4, RZ, RZ, UR8 ;  /* 0x00000008ff047e24 */ /* 0x000fe2000f8e00ff */
[----:B----4-:R-:W-:Y:S01]  /*9460*/  MOV R7, UR7 ;  /* 0x0000000700077c02 */ /* 0x010fe20008000f00 */
[----:B------:R-:W-:Y:S01]  /*9470*/  IMAD.U32 R6, RZ, RZ, UR6 ;  /* 0x00000006ff067e24 */ /* 0x000fe2000f8e00ff */
[----:B-----5:R-:W-:Y:S01]  /*9480*/  MOV R11, UR5 ;  /* 0x00000005000b7c02 */ /* 0x020fe20008000f00 */
[----:B------:R-:W-:Y:S02]  /*9490*/  IMAD.U32 R10, RZ, RZ, UR4 ;  /* 0x00000004ff0a7e24 */ /* 0x000fe4000f8e00ff */
[----:B------:R-:W-:Y:S07]  /*94a0*/  LEPC R20, `(.L_x_127) ;  /* 0x000000001014794e */ /* 0x000fee0000000000 */
[----:B-1-3--:R-:W-:Y:S05]  /*94b0*/  CALL.ABS.NOINC R14 ;  /* 0x000000000e007343 */ /* 0x00afea0003c00000 */
.L_x_127:
[----:B------:R-:W-:Y:S05]  /*94c0*/  WARPSYNC.ALL ;  /* 0x0000000000007948 */ /* 0x000fea0003800000 */
[C---:B------:R-:W-:Y:S01]  /*94d0*/  R2UR UR4, R213.reuse ;  /* 0x00000000d50472ca */ /* 0x040fe200000e0000 */
[----:B------:R-:W-:Y:S05]  /*94e0*/  VIADD R0, R213, 0x80 ;  /* 0x00000080d5007836 */ /* 0x000fea0000000000 */
[----:B------:R-:W-:Y:S04]  /*94f0*/  SHF.R.U32.HI R0, RZ, 0x15, R0 ;  /* 0x00000015ff007819 */ /* 0x000fe80000011600 */
[----:B------:R-:W-:Y:S03]  /*9500*/  LOP3.LUT P0, RZ, R0, 0x3, R177, 0x48, !PT ;  /* 0x0000000300ff7812 */ /* 0x000fe600078048b1 */
[----:B------:R-:W2:Y:S10]  /*9510*/  LDTM.x32 R24, tmem[UR4] ;  /* 0x00000004001879ee */ /* 0x000eb400082c0000 */
[----:B--2---:R-:W-:Y:S05]  /*9520*/  @!P0 BRA `(.L_x_128) ;  /* 0x0000000000408947 */ /* 0x004fea0003800000 */
        /* <DEDUP_REMOVED lines=16> */
.L_x_128:
[----:B------:R-:W-:Y:S05]  /*9630*/  WARPSYNC.ALL ;  /* 0x0000000000007948 */ /* 0x000fea0003800000 */
[----:B------:R-:W-:Y:S11]  /*9640*/  R2UR UR4, R213 ;  /* 0x00000000d50472ca */ /* 0x000ff600000e0000 */
[----:B------:R-:W-:Y:S02]  /*9650*/  @!UPT UIADD3 URZ, UPT, UPT, URZ, URZ, URZ ;  /* 0x000000fffffff290 */ /* 0x000fe4000fffe0ff */
[----:B------:R-:W2:Y:S02]  /*9660*/  LDTM.x32 R56, tmem[UR4+0x80] ;  /* 0x00008004003879ee */ /* 0x000ea400082c0000 */
[----:B--2---:R-:W-:Y:S01]  /*9670*/  NOP ;  /* 0x0000000000007918 */ /* 0x004fe20000000000 */
.L_x_126:
[----:B-1----:R-:W-:Y:S01]  /*9680*/  SHF.L.U32 R18, R168, 0x10, RZ ;  /* 0x00000010a8127819 */ /* 0x002fe200000006ff */
[----:B------:R-:W-:Y:S01]  /*9690*/  FMUL R0, R130, R24 ;  /* 0x0000001882007220 */ /* 0x000fe20000400000 */
[C---:B------:R-:W-:Y:S01]  /*96a0*/  SHF.L.U32 R19, R169.reuse, 0x10, RZ ;  /* 0x00000010a9137819 */ /* 0x040fe200000006ff */
[----:B------:R-:W-:Y:S05]  /*96b0*/  WARPSYNC.ALL ;  /* 0x0000000000007948 */ /* 0x000fea0003800000 */
[----:B------:R-:W-:Y:S01]  /*96c0*/  LOP3.LUT R20, R169, 0xffff0000, RZ, 0xc0, !PT ;  /* 0xffff0000a9147812 */ /* 0x000fe200078ec0ff */
[----:B------:R-:W1:Y:S01]  /*96d0*/  S2UR UR5, SR_CgaCtaId ;  /* 0x00000000000579c3 */ /* 0x000e620000008800 */
[----:B------:R-:W-:Y:S01]  /*96e0*/  ISETP.NE.AND P1, PT, R189, R16, PT ;  /* 0x00000010bd00720c */ /* 0x000fe20003f25270 */
[----:B------:R-:W-:Y:S01]  /*96f0*/  FFMA R0, R133, R18, R0 ;  /* 0x0000001285007223 */ /* 0x000fe20000000000 */
[----:B------:R-:W-:Y:S01]  /*9700*/  LOP3.LUT R18, R168, 0xffff0000, RZ, 0xc0, !PT ;  /* 0xffff0000a8127812 */ /* 0x000fe200078ec0ff */
[----:B------:R-:W-:Y:S01]  /*9710*/  FMUL R3, R130, R25 ;  /* 0x0000001982037220 */ /* 0x000fe20000400000 */
[----:B------:R-:W-:Y:S01]  /*9720*/  LOP3.LUT R16, R164, 0xffff0000, RZ, 0xc0, !PT ;  /* 0xffff0000a4107812 */ /* 0x000fe200078ec0ff */
[C---:B----4-:R-:W-:Y:S01]  /*9730*/  FMUL R4, R130.reuse, R26 ;  /* 0x0000001a82047220 */ /* 0x050fe20000400000 */
[----:B------:R-:W-:Y:S01]  /*9740*/  SHF.L.U32 R15, R165, 0x10, RZ ;  /* 0x00000010a50f7819 */ /* 0x000fe200000006ff */
[----:B------:R-:W-:Y:S01]  /*9750*/  FMUL R5, R130, R27 ;  /* 0x0000001b82057220 */ /* 0x000fe20000400000 */
[----:B------:R-:W-:Y:S01]  /*9760*/  SHF.L.U32 R17, R166, 0x10, RZ ;  /* 0x00000010a6117819 */ /* 0x000fe200000006ff */
[C---:B------:R-:W-:Y:S01]  /*9770*/  FFMA R3, R133.reuse, R18, R3 ;  /* 0x0000001285037223 */ /* 0x040fe20000000003 */
[----:B------:R-:W-:Y:S01]  /*9780*/  SHF.L.U32 R18, R170, 0x10, RZ ;  /* 0x00000010aa127819 */ /* 0x000fe200000006ff */
[C---:B------:R-:W-:Y:S01]  /*9790*/  FFMA R4, R133.reuse, R19, R4 ;  /* 0x0000001385047223 */ /* 0x040fe20000000004 */
[----:B------:R-:W-:Y:S01]  /*97a0*/  SHF.L.U32 R19, R164, 0x10, RZ ;  /* 0x00000010a4137819 */ /* 0x000fe200000006ff */
[----:B------:R-:W-:Y:S01]  /*97b0*/  FFMA R5, R133, R20, R5 ;  /* 0x0000001485057223 */ /* 0x000fe20000000005 */
[----:B------:R-:W-:Y:S01]  /*97c0*/  LOP3.LUT R20, R170, 0xffff0000, RZ, 0xc0, !PT ;  /* 0xffff0000aa147812 */ /* 0x000fe200078ec0ff */
[C---:B------:R-:W-:Y:S01]  /*97d0*/  FMUL R6, R130.reuse, R28 ;  /* 0x0000001c82067220 */ /* 0x040fe20000400000 */
[----:B------:R-:W-:Y:S01]  /*97e0*/  F2FP.BF16.F32.PACK_AB R88, R3, R0 ;  /* 0x000000000358723e */ /* 0x000fe200000010ff */
[C---:B------:R-:W-:Y:S01]  /*97f0*/  FMUL R7, R130.reuse, R29 ;  /* 0x0000001d82077220 */ /* 0x040fe20000400000 */
[----:B------:R-:W-:Y:S01]  /*9800*/  F2FP.BF16.F32.PACK_AB R89, R5, R4 ;  /* 0x000000040559723e */ /* 0x000fe200000010ff */
[----:B------:R-:W-:Y:S01]  /*9810*/  FFMA R6, R133, R18, R6 ;  /* 0x0000001285067223 */ /* 0x000fe20000000006 */
[----:B------:R-:W-:Y:S01]  /*9820*/  SHF.L.U32 R18, R171, 0x10, RZ ;  /* 0x00000010ab127819 */ /* 0x000fe200000006ff */
[----:B------:R-:W-:Y:S01]  /*9830*/  FFMA R7, R133, R20, R7 ;  /* 0x0000001485077223 */ /* 0x000fe20000000007 */
[----:B------:R-:W-:Y:S01]  /*9840*/  LOP3.LUT R20, R171, 0xffff0000, RZ, 0xc0, !PT ;  /* 0xffff0000ab147812 */ /* 0x000fe200078ec0ff */
[----:B------:R-:W-:Y:S01]  /*9850*/  FMUL R8, R130, R30 ;  /* 0x0000001e82087220 */ /* 0x000fe20000400000 */
[----:B------:R-:W-:Y:S01]  /*9860*/  ISETP.NE.AND P2, PT, R194, RZ, PT ;  /* 0x000000ffc200720c */ /* 0x000fe20003f45270 */
[C---:B------:R-:W-:Y:S01]  /*9870*/  FMUL R9, R130.reuse, R31 ;  /* 0x0000001f82097220 */ /* 0x040fe20000400000 */
[----:B------:R-:W-:Y:S01]  /*9880*/  F2FP.BF16.F32.PACK_AB R90, R7, R6 ;  /* 0x00000006075a723e */ /* 0x000fe200000010ff */
[----:B------:R-:W-:Y:S01]  /*9890*/  UIADD3 UR4, UPT, UPT, UR45, 0xe8, URZ ;  /* 0x000000e82d047890 */ /* 0x000fe2000fffe0ff */
[----:B------:R-:W-:Y:S01]  /*98a0*/  ISETP.NE.AND P0, PT, R189, RZ, PT ;  /* 0x000000ffbd00720c */ /* 0x000fe20003f05270 */
[----:B------:R-:W-:Y:S01]  /*98b0*/  FFMA R8, R133, R18, R8 ;  /* 0x0000001285087223 */ /* 0x000fe20000000008 */
[----:B------:R-:W-:Y:S01]  /*98c0*/  LOP3.LUT R18, R165, 0xffff0000, RZ, 0xc0, !PT ;  /* 0xffff0000a5127812 */ /* 0x000fe200078ec0ff */
[----:B------:R-:W-:Y:S01]  /*98d0*/  FFMA R9, R133, R20, R9 ;  /* 0x0000001485097223 */ /* 0x000fe20000000009 */
[----:B------:R-:W-:Y:S01]  /*98e0*/  LOP3.LUT R20, R167, 0xffff0000, RZ, 0xc0, !PT ;  /* 0xffff0000a7147812 */ /* 0x000fe200078ec0ff */
[----:B-1----:R-:W-:Y:S01]  /*98f0*/  UPRMT UR4, UR5, 0x654, UR4 ;  /* 0x0000065405047896 */ /* 0x002fe20008000004 */
[----:B------:R-:W-:Y:S01]  /*9900*/  NOP ;  /* 0x0000000000007918 */ /* 0x000fe20000000000 */
[C---:B------:R-:W-:Y:S01]  /*9910*/  FMUL R10, R130.reuse, R32 ;  /* 0x00000020820a7220 */ /* 0x040fe20000400000 */
[----:B------:R-:W-:Y:S01]  /*9920*/  F2FP.BF16.F32.PACK_AB R91, R9, R8 ;  /* 0x00000008095b723e */ /* 0x000fe200000010ff */
[C---:B------:R-:W-:Y:S01]  /*9930*/  FMUL R11, R130.reuse, R33 ;  /* 0x00000021820b7220 */ /* 0x040fe20000400000 */
[C---:B------:R-:W-:Y:S01]  /*9940*/  FMUL R12, R130.reuse, R34 ;  /* 0x00000022820c7220 */ /* 0x040fe20000400000 */
[----:B------:R-:W-:Y:S01]  /*9950*/  FMUL R13, R130, R35 ;  /* 0x00000023820d7220 */ /* 0x000fe20000400000 */
[----:B------:R-:W-:Y:S01]  /*9960*/  FFMA R10, R133, R19, R10 ;  /* 0x00000013850a7223 */ /* 0x000fe2000000000a */
[----:B------:R-:W-:Y:S01]  /*9970*/  SHF.L.U32 R19, R167, 0x10, RZ ;  /* 0x00000010a7137819 */ /* 0x000fe200000006ff */
[----:B------:R-:W-:Y:S01]  /*9980*/  SYNCS.ARRIVE.TRANS64.RED.A1T0 RZ, [UR4], RZ ;  /* 0x000000ffffff79a7 */ /* 0x000fe20008100404 */
[----:B------:R1:W-:Y:S01]  /*9990*/  @!P1 STS.128 [R188+0x2000], R88 ;  /* 0x00200058bc009388 */ /* 0x0003e20000000c00 */
[C---:B------:R-:W-:Y:S01]  /*99a0*/  FFMA R11, R133.reuse, R16, R11 ;  /* 0x00000010850b7223 */ /* 0x040fe2000000000b */
[C---:B------:R-:W-:Y:S01]  /*99b0*/  FFMA R12, R133.reuse, R15, R12 ;  /* 0x0000000f850c7223 */ /* 0x040fe2000000000c */
[----:B------:R-:W-:Y:S01]  /*99c0*/  FFMA R13, R133, R18, R13 ;  /* 0x00000012850d7223 */ /* 0x000fe2000000000d */
[----:B------:R-:W-:Y:S01]  /*99d0*/  LOP3.LUT R18, R166, 0xffff0000, RZ, 0xc0, !PT ;  /* 0xffff0000a6127812 */ /* 0x000fe200078ec0ff */
[C---:B------:R-:W-:Y:S01]  /*99e0*/  FMUL R14, R130.reuse, R36 ;  /* 0x00000024820e7220 */ /* 0x040fe20000400000 */
[----:B------:R-:W-:Y:S01]  /*99f0*/  F2FP.BF16.F32.PACK_AB R92, R11, R10 ;  /* 0x0000000a0b5c723e */ /* 0x000fe200000010ff */
[----:B------:R-:W-:Y:S01]  /*9a00*/  FMUL R15, R130, R37 ;  /* 0x00000025820f7220 */ /* 0x000fe20000400000 */
[----:B------:R-:W-:Y:S01]  /*9a10*/  SHF.L.U32 R11, R160, 0x10, RZ ;  /* 0x00000010a00b7819 */ /* 0x000fe200000006ff */
[----:B------:R-:W-:Y:S01]  /*9a20*/  FFMA R14, R133, R17, R14 ;  /* 0x00000011850e7223 */ /* 0x000fe2000000000e */
[----:B------:R-:W-:Y:S01]  /*9a30*/  F2FP.BF16.F32.PACK_AB R93, R13, R12 ;  /* 0x0000000c0d5d723e */ /* 0x000fe200000010ff */
[----:B------:R-:W-:Y:S01]  /*9a40*/  FMUL R16, R130, R38 ;  /* 0x0000002682107220 */ /* 0x000fe20000400000 */
[----:B------:R-:W-:Y:S01]  /*9a50*/  LOP3.LUT R12, R160, 0xffff0000, RZ, 0xc0, !PT ;  /* 0xffff0000a00c7812 */ /* 0x000fe200078ec0ff */
[----:B------:R-:W-:Y:S01]  /*9a60*/  FMUL R17, R130, R39 ;  /* 0x0000002782117220 */ /* 0x000fe20000400000 */
[----:B------:R-:W-:Y:S01]  /*9a70*/  SHF.L.U32 R13, R161, 0x10, RZ ;  /* 0x00000010a10d7819 */ /* 0x000fe200000006ff */
[C---:B------:R-:W-:Y:S01]  /*9a80*/  FFMA R15, R133.reuse, R18, R15 ;  /* 0x00000012850f7223 */ /* 0x040fe2000000000f */
[----:B------:R-:W-:Y:S01]  /*9a90*/  LOP3.LUT R18, R158, 0xffff0000, RZ, 0xc0, !PT ;  /* 0xffff00009e127812 */ /* 0x000fe200078ec0ff */
[C---:B------:R-:W-:Y:S01]  /*9aa0*/  FFMA R16, R133.reuse, R19, R16 ;  /* 0x0000001385107223 */ /* 0x040fe20000000010 */
[C---:B------:R-:W-:Y:S01]  /*9ab0*/  FMUL R8, R130.reuse, R40 ;  /* 0x0000002882087220 */ /* 0x040fe20000400000 */
[----:B------:R-:W-:Y:S01]  /*9ac0*/  FFMA R17, R133, R20, R17 ;  /* 0x0000001485117223 */ /* 0x000fe20000000011 */
[----:B------:R-:W-:Y:S01]  /*9ad0*/  F2FP.BF16.F32.PACK_AB R94, R15, R14 ;  /* 0x0000000e0f5e723e */ /* 0x000fe200000010ff */
[C---:B------:R-:W-:Y:S01]  /*9ae0*/  FMUL R9, R130.reuse, R41 ;  /* 0x0000002982097220 */ /* 0x040fe20000400000 */
[----:B------:R-:W-:Y:S01]  /*9af0*/  LOP3.LUT R14, R161, 0xffff0000, RZ, 0xc0, !PT ;  /* 0xffff0000a10e7812 */ /* 0x000fe200078ec0ff */
[----:B------:R-:W-:Y:S01]  /*9b00*/  FFMA R8, R133, R11, R8 ;  /* 0x0000000b85087223 */ /* 0x000fe20000000008 */
[----:B------:R-:W-:Y:S01]  /*9b10*/  F2FP.BF16.F32.PACK_AB R95, R17, R16 ;  /* 0x00000010115f723e */ /* 0x000fe200000010ff */
[----:B------:R-:W-:Y:S01]  /*9b20*/  FMUL R10, R130, R42 ;  /* 0x0000002a820a7220 */ /* 0x000fe20000400000 */
[----:B------:R-:W-:Y:S01]  /*9b30*/  SHF.L.U32 R15, R162, 0x10, RZ ;  /* 0x00000010a20f7819 */ /* 0x000fe200000006ff */
[----:B------:R-:W-:Y:S01]  /*9b40*/  FMUL R11, R130, R43 ;  /* 0x0000002b820b7220 */ /* 0x000fe20000400000 */
[----:B------:R-:W-:Y:S01]  /*9b50*/  LOP3.LUT R16, R157, 0xffff0000, RZ, 0xc0, !PT ;  /* 0xffff00009d107812 */ /* 0x000fe200078ec0ff */
[----:B------:R-:W-:Y:S01]  /*9b60*/  FFMA R9, R133, R12, R9 ;  /* 0x0000000c85097223 */ /* 0x000fe20000000009 */
[----:B------:R-:W-:Y:S01]  /*9b70*/  SHF.L.U32 R17, R159, 0x10, RZ ;  /* 0x000000109f117819 */ /* 0x000fe200000006ff */
[----:B------:R-:W-:Y:S01]  /*9b80*/  FFMA R10, R133, R13, R10 ;  /* 0x0000000d850a7223 */ /* 0x000fe2000000000a */
[----:B------:R-:W-:Y:S01]  /*9b90*/  LOP3.LUT R20, R159, 0xffff0000, RZ, 0xc0, !PT ;  /* 0xffff00009f147812 */ /* 0x000fe200078ec0ff */
[----:B------:R-:W-:Y:S01]  /*9ba0*/  FFMA R11, R133, R14, R11 ;  /* 0x0000000e850b7223 */ /* 0x000fe2000000000b */
[----:B------:R-:W-:Y:S01]  /*9bb0*/  LOP3.LUT R14, R162, 0xffff0000, RZ, 0xc0, !PT ;  /* 0xffff0000a20e7812 */ /* 0x000fe200078ec0ff */
[C---:B------:R-:W-:Y:S01]  /*9bc0*/  FMUL R12, R130.reuse, R44 ;  /* 0x0000002c820c7220 */ /* 0x040fe20000400000 */
[----:B-1----:R-:W-:Y:S01]  /*9bd0*/  F2FP.BF16.F32.PACK_AB R88, R9, R8 ;  /* 0x000000080958723e */ /* 0x002fe200000010ff */
[----:B------:R1:W-:Y:S01]  /*9be0*/  @!P1 STS.128 [R198+0x2010], R92 ;  /* 0x0020105cc6009388 */ /* 0x0003e20000000c00 */
[----:B------:R-:W-:Y:S01]  /*9bf0*/  F2FP.BF16.F32.PACK_AB R89, R11, R10 ;  /* 0x0000000a0b59723e */ /* 0x000fe200000010ff */
[----:B------:R-:W-:Y:S01]  /*9c00*/  FMUL R13, R130, R45 ;  /* 0x0000002d820d7220 */ /* 0x000fe20000400000 */
[----:B------:R-:W-:Y:S01]  /*9c10*/  SHF.L.U32 R11, R163, 0x10, RZ ;  /* 0x00000010a30b7819 */ /* 0x000fe200000006ff */
[C---:B------:R-:W-:Y:S01]  /*9c20*/  FFMA R12, R133.reuse, R15, R12 ;  /* 0x0000000f850c7223 */ /* 0x040fe2000000000c */
[----:B------:R-:W-:Y:S01]  /*9c30*/  SHF.L.U32 R15, R156, 0x10, RZ ;  /* 0x000000109c0f7819 */ /* 0x000fe200000006ff */
[----:B------:R-:W-:Y:S01]  /*9c40*/  FFMA R13, R133, R14, R13 ;  /* 0x0000000e850d7223 */ /* 0x000fe2000000000d */
[----:B------:R-:W-:Y:S01]  /*9c50*/  LOP3.LUT R14, R163, 0xffff0000, RZ, 0xc0, !PT ;  /* 0xffff0000a30e7812 */ /* 0x000fe200078ec0ff */
[C---:B------:R-:W-:Y:S01]  /*9c60*/  FMUL R8, R130.reuse, R46 ;  /* 0x0000002e82087220 */ /* 0x040fe20000400000 */
[C---:B------:R-:W-:Y:S01]  /*9c70*/  FMUL R9, R130.reuse, R47 ;  /* 0x0000002f82097220 */ /* 0x040fe20000400000 */
[----:B------:R-:W-:Y:S01]  /*9c80*/  FMUL R10, R130, R48 ;  /* 0x00000030820a7220 */ /* 0x000fe20000400000 */
[----:B------:R-:W-:Y:S01]  /*9c90*/  F2FP.BF16.F32.PACK_AB R90, R13, R12 ;  /* 0x0000000c0d5a723e */ /* 0x000fe200000010ff */
[C---:B------:R-:W-:Y:S01]  /*9ca0*/  FFMA R8, R133.reuse, R11, R8 ;  /* 0x0000000b85087223 */ /* 0x040fe20000000008 */
[C---:B------:R-:W-:Y:S01]  /*9cb0*/  FFMA R9, R133.reuse, R14, R9 ;  /* 0x0000000e85097223 */ /* 0x040fe20000000009 */
[----:B------:R-:W-:Y:S01]  /*9cc0*/  LOP3.LUT R14, R156, 0xffff0000, RZ, 0xc0, !PT ;  /* 0xffff00009c0e7812 */ /* 0x000fe200078ec0ff */
[----:B------:R-:W-:Y:S01]  /*9cd0*/  FFMA R10, R133, R15, R10 ;  /* 0x0000000f850a7223 */ /* 0x000fe2000000000a */
[----:B------:R-:W-:Y:S01]  /*9ce0*/  SHF.L.U32 R15, R157, 0x10, RZ ;  /* 0x000000109d0f7819 */ /* 0x000fe200000006ff */
[C---:B------:R-:W-:Y:S01]  /*9cf0*/  FMUL R11, R130.reuse, R49 ;  /* 0x00000031820b7220 */ /* 0x040fe20000400000 */
[----:B------:R-:W-:Y:S01]  /*9d00*/  F2FP.BF16.F32.PACK_AB R91, R9, R8 ;  /* 0x00000008095b723e */ /* 0x000fe200000010ff */
[C---:B------:R-:W-:Y:S01]  /*9d10*/  FMUL R12, R130.reuse, R50 ;  /* 0x00000032820c7220 */ /* 0x040fe20000400000 */
[C---:B------:R-:W-:Y:S01]  /*9d20*/  FMUL R13, R130.reuse, R51 ;  /* 0x00000033820d7220 */ /* 0x040fe20000400000 */
[C---:B------:R-:W-:Y:S01]  /*9d30*/  FFMA R11, R133.reuse, R14, R11 ;  /* 0x0000000e850b7223 */ /* 0x040fe2000000000b */
[----:B------:R-:W-:Y:S01]  /*9d40*/  FMUL R8, R130, R52 ;  /* 0x0000003482087220 */ /* 0x000fe20000400000 */
[C---:B------:R-:W-:Y:S01]  /*9d50*/  FFMA R12, R133.reuse, R15, R12 ;  /* 0x0000000f850c7223 */ /* 0x040fe2000000000c */
[C---:B------:R-:W-:Y:S01]  /*9d60*/  FFMA R13, R133.reuse, R16, R13 ;  /* 0x00000010850d7223 */ /* 0x040fe2000000000d */
[----:B------:R-:W-:Y:S01]  /*9d70*/  SHF.L.U32 R16, R158, 0x10, RZ ;  /* 0x000000109e107819 */ /* 0x000fe200000006ff */
[C---:B------:R-:W-:Y:S01]  /*9d80*/  FMUL R9, R130.reuse, R53 ;  /* 0x0000003582097220 */ /* 0x040fe20000400000 */
[C---:B------:R-:W-:Y:S01]  /*9d90*/  FMUL R14, R130.reuse, R54 ;  /* 0x00000036820e7220 */ /* 0x040fe20000400000 */
[----:B------:R-:W-:Y:S01]  /*9da0*/  FMUL R15, R130, R55 ;  /* 0x00000037820f7220 */ /* 0x000fe20000400000 */
[----:B------:R2:W-:Y:S01]  /*9db0*/  @!P1 STS.128 [R196+0x2020], R88 ;  /* 0x00202058c4009388 */ /* 0x0005e20000000c00 */
[----:B------:R-:W-:Y:S01]  /*9dc0*/  FFMA R8, R133, R16, R8 ;  /* 0x0000001085087223 */ /* 0x000fe20000000008 */
[----:B-1----:R-:W-:Y:S01]  /*9dd0*/  F2FP.BF16.F32.PACK_AB R93, R13, R12 ;  /* 0x0000000c0d5d723e */ /* 0x002fe200000010ff */
[C---:B------:R-:W-:Y:S01]  /*9de0*/  FFMA R9, R133.reuse, R18, R9 ;  /* 0x0000001285097223 */ /* 0x040fe20000000009 */
[C---:B------:R-:W-:Y:S01]  /*9df0*/  LOP3.LUT R12, R152.reuse, 0xffff0000, RZ, 0xc0, !PT ;  /* 0xffff0000980c7812 */ /* 0x040fe200078ec0ff */
[C---:B------:R-:W-:Y:S01]  /*9e00*/  FFMA R14, R133.reuse, R17, R14 ;  /* 0x00000011850e7223 */ /* 0x040fe2000000000e */
[----:B------:R-:W-:Y:S01]  /*9e10*/  SHF.L.U32 R17, R152, 0x10, RZ ;  /* 0x0000001098117819 */ /* 0x000fe200000006ff */
[----:B------:R-:W-:Y:S01]  /*9e20*/  FFMA R15, R133, R20, R15 ;  /* 0x00000014850f7223 */ /* 0x000fe2000000000f */
[----:B------:R-:W-:Y:S01]  /*9e30*/  F2FP.BF16.F32.PACK_AB R94, R9, R8 ;  /* 0x00000008095e723e */ /* 0x000fe200000010ff */
        /* <DEDUP_REMOVED lines=9> */
[----:B------:R-:W-:Y:S01]  /*9ed0*/  SHF.L.U32 R18, R154, 0x10, RZ ;  /* 0x000000109a127819 */ /* 0x000fe200000006ff */
[----:B------:R-:W-:Y:S01]  /*9ee0*/  FMUL R10, R130, R59 ;  /* 0x0000003b820a7220 */ /* 0x000fe20000400000 */
[----:B------:R-:W-:Y:S01]  /*9ef0*/  LOP3.LUT R15, R154, 0xffff0000, RZ, 0xc0, !PT ;  /* 0xffff00009a0f7812 */ /* 0x000fe200078ec0ff */
[----:B------:R-:W-:Y:S01]  /*9f00*/  FMUL R11, R130, R60 ;  /* 0x0000003c820b7220 */ /* 0x000fe20000400000 */
[----:B------:R-:W-:Y:S01]  /*9f10*/  LOP3.LUT R17, R155, 0xffff0000, RZ, 0xc0, !PT ;  /* 0xffff00009b117812 */ /* 0x000fe200078ec0ff */
[C---:B------:R-:W-:Y:S01]  /*9f20*/  FFMA R9, R133.reuse, R14, R9 ;  /* 0x0000000e85097223 */ /* 0x040fe20000000009 */
[----:B------:R-:W-:Y:S01]  /*9f30*/  F2FP.BF16.F32.PACK_AB R96, R8, R16 ;  /* 0x000000100860723e */ /* 0x000fe200000010ff */
[----:B------:R-:W-:Y:S01]  /*9f40*/  FFMA R10, R133, R13, R10 ;  /* 0x0000000d850a7223 */ /* 0x000fe2000000000a */
[----:B------:R-:W-:Y:S01]  /*9f50*/  LOP3.LUT R16, R141, 0xffff0000, RZ, 0xc0, !PT ;  /* 0xffff00008d107812 */ /* 0x000fe200078ec0ff */
[C---:B------:R-:W-:Y:S01]  /*9f60*/  FMUL R12, R130.reuse, R61 ;  /* 0x0000003d820c7220 */ /* 0x040fe20000400000 */
[----:B------:R-:W-:Y:S01]  /*9f70*/  LOP3.LUT R20, R147, 0xffff0000, RZ, 0xc0, !PT ;  /* 0xffff000093147812 */ /* 0x000fe200078ec0ff */
[----:B------:R-:W-:Y:S01]  /*9f80*/  FFMA R11, R133, R18, R11 ;  /* 0x00000012850b7223 */ /* 0x000fe2000000000b */
[----:B------:R-:W-:Y:S01]  /*9f90*/  SHF.L.U32 R18, R155, 0x10, RZ ;  /* 0x000000109b127819 */ /* 0x000fe200000006ff */
[----:B------:R-:W-:Y:S01]  /*9fa0*/  FMUL R13, R130, R62 ;  /* 0x0000003e820d7220 */ /* 0x000fe20000400000 */
[----:B------:R-:W-:Y:S01]  /*9fb0*/  F2FP.BF16.F32.PACK_AB R97, R10, R9 ;  /* 0x000000090a61723e */ /* 0x000fe200000010ff */
[C---:B------:R-:W-:Y:S01]  /*9fc0*/  FFMA R12, R133.reuse, R15, R12 ;  /* 0x0000000f850c7223 */ /* 0x040fe2000000000c */
[----:B------:R-:W-:Y:S01]  /*9fd0*/  SHF.L.U32 R15, R150, 0x10, RZ ;  /* 0x00000010960f7819 */ /* 0x000fe200000006ff */
[----:B------:R-:W-:Y:S01]  /*9fe0*/  FMUL R14, R130, R63 ;  /* 0x0000003f820e7220 */ /* 0x000fe20000400000 */
[----:B------:R-:W-:Y:S01]  /*9ff0*/  FFMA R13, R133, R18, R13 ;  /* 0x00000012850d7223 */ /* 0x000fe2000000000d */
[----:B------:R-:W-:Y:S01]  /*a000*/  LOP3.LUT R18, R145, 0xffff0000, RZ, 0xc0, !PT ;  /* 0xffff000091127812 */ /* 0x000fe200078ec0ff */
[----:B------:R1:W-:Y:S01]  /*a010*/  @!P1 STS.128 [R195+0x2010], R92 ;  /* 0x0020105cc3009388 */ /* 0x0003e20000000c00 */
[----:B------:R-:W-:Y:S01]  /*a020*/  F2FP.BF16.F32.PACK_AB R98, R12, R11 ;  /* 0x0000000b0c62723e */ /* 0x000fe200000010ff */
[C---:B------:R-:W-:Y:S01]  /*a030*/  FFMA R14, R133.reuse, R17, R14 ;  /* 0x00000011850e7223 */ /* 0x040fe2000000000e */
[----:B------:R-:W-:Y:S01]  /*a040*/  SHF.L.U32 R11, R148, 0x10, RZ ;  /* 0x00000010940b7819 */ /* 0x000fe200000006ff */
[----:B------:R-:W-:Y:S01]  /*a050*/  FMUL R8, R130, R64 ;  /* 0x0000004082087220 */ /* 0x000fe20000400000 */
[----:B------:R-:W-:Y:S01]  /*a060*/  LOP3.LUT R12, R148, 0xffff0000, RZ, 0xc0, !PT ;  /* 0xffff0000940c7812 */ /* 0x000fe200078ec0ff */
[----:B------:R-:W-:Y:S01]  /*a070*/  FMUL R9, R130, R65 ;  /* 0x0000004182097220 */ /* 0x000fe20000400000 */
[----:B------:R-:W-:Y:S01]  /*a080*/  F2FP.BF16.F32.PACK_AB R99, R14, R13 ;  /* 0x0000000d0e63723e */ /* 0x000fe200000010ff */
[----:B------:R-:W-:Y:S01]  /*a090*/  FFMA R8, R133, R11, R8 ;  /* 0x0000000b85087223 */ /* 0x000fe20000000008 */
[----:B------:R-:W-:Y:S01]  /*a0a0*/  SHF.L.U32 R13, R149, 0x10, RZ ;  /* 0x00000010950d7819 */ /* 0x000fe200000006ff */
[----:B------:R-:W-:Y:S01]  /*a0b0*/  FFMA R9, R133, R12, R9 ;  /* 0x0000000c85097223 */ /* 0x000fe20000000009 */
[----:B------:R-:W-:Y:S01]  /*a0c0*/  LOP3.LUT R14, R149, 0xffff0000, RZ, 0xc0, !PT ;  /* 0xffff0000950e7812 */ /* 0x000fe200078ec0ff */
[C---:B------:R-:W-:Y:S01]  /*a0d0*/  FMUL R10, R130.reuse, R66 ;  /* 0x00000042820a7220 */ /* 0x040fe20000400000 */
[----:B------:R-:W-:Y:S01]  /*a0e0*/  SHF.L.U32 R17, R147, 0x10, RZ ;  /* 0x0000001093117819 */ /* 0x000fe200000006ff */
[C---:B------:R-:W-:Y:S01]  /*a0f0*/  FMUL R11, R130.reuse, R67 ;  /* 0x00000043820b7220 */ /* 0x040fe20000400000 */
[----:B--2---:R-:W-:Y:S01]  /*a100*/  F2FP.BF16.F32.PACK_AB R88, R9, R8 ;  /* 0x000000080958723e */ /* 0x004fe200000010ff */
[C---:B------:R-:W-:Y:S01]  /*a110*/  FFMA R10, R133.reuse, R13, R10 ;  /* 0x0000000d850a7223 */ /* 0x040fe2000000000a */
[----:B------:R-:W-:Y:S01]  /*a120*/  FMUL R12, R130, R68 ;  /* 0x00000044820c7220 */ /* 0x000fe20000400000 */
[C---:B------:R-:W-:Y:S01]  /*a130*/  FFMA R11, R133.reuse, R14, R11 ;  /* 0x0000000e850b7223 */ /* 0x040fe2000000000b */
[----:B------:R-:W-:Y:S01]  /*a140*/  LOP3.LUT R14, R150, 0xffff0000, RZ, 0xc0, !PT ;  /* 0xffff0000960e7812 */ /* 0x000fe200078ec0ff */
[C---:B------:R-:W-:Y:S01]  /*a150*/  FMUL R13, R130.reuse, R69 ;  /* 0x00000045820d7220 */ /* 0x040fe20000400000 */
[----:B------:R2:W-:Y:S01]  /*a160*/  @!P1 STS.128 [R188+0x3000], R96 ;  /* 0x00300060bc009388 */ /* 0x0005e20000000c00 */
[----:B------:R-:W-:Y:S01]  /*a170*/  FFMA R12, R133, R15, R12 ;  /* 0x0000000f850c7223 */ /* 0x000fe2000000000c */
[----:B------:R-:W-:Y:S01]  /*a180*/  F2FP.BF16.F32.PACK_AB R89, R11, R10 ;  /* 0x0000000a0b59723e */ /* 0x000fe200000010ff */
[----:B------:R-:W-:Y:S01]  /*a190*/  FFMA R13, R133, R14, R13 ;  /* 0x0000000e850d7223 */ /* 0x000fe2000000000d */
[C---:B------:R-:W-:Y:S01]  /*a1a0*/  SHF.L.U32 R11, R151.reuse, 0x10, RZ ;  /* 0x00000010970b7819 */ /* 0x040fe200000006ff */
[C---:B------:R-:W-:Y:S01]  /*a1b0*/  FMUL R8, R130.reuse, R70 ;  /* 0x0000004682087220 */ /* 0x040fe20000400000 */
[----:B------:R-:W-:Y:S01]  /*a1c0*/  LOP3.LUT R14, R151, 0xffff0000, RZ, 0xc0, !PT ;  /* 0xffff0000970e7812 */ /* 0x000fe200078ec0ff */
[----:B------:R-:W-:Y:S01]  /*a1d0*/  FMUL R9, R130, R71 ;  /* 0x0000004782097220 */ /* 0x000fe20000400000 */
[----:B------:R-:W-:Y:S01]  /*a1e0*/  SHF.L.U32 R15, R140, 0x10, RZ ;  /* 0x000000108c0f7819 */ /* 0x000fe200000006ff */
        /* <DEDUP_REMOVED lines=10> */
[----:B------:R-:W-:Y:S01]  /*a290*/  FMUL R13, R130, R75 ;  /* 0x0000004b820d7220 */ /* 0x000fe20000400000 */
[C---:B------:R-:W-:Y:S01]  /*a2a0*/  FFMA R11, R133.reuse, R14, R11 ;  /* 0x0000000e850b7223 */ /* 0x040fe2000000000b */
[----:B------:R-:W-:Y:S01]  /*a2b0*/  SHF.L.U32 R14, R142, 0x10, RZ ;  /* 0x000000108e0e7819 */ /* 0x000fe200000006ff */
[C---:B------:R-:W-:Y:S01]  /*a2c0*/  FFMA R12, R133.reuse, R15, R12 ;  /* 0x0000000f850c7223 */ /* 0x040fe2000000000c */
[----:B------:R-:W-:Y:S01]  /*a2d0*/  SHF.L.U32 R15, R144, 0x10, RZ ;  /* 0x00000010900f7819 */ /* 0x000fe200000006ff */
[----:B------:R-:W-:Y:S01]  /*a2e0*/  FFMA R13, R133, R16, R13 ;  /* 0x00000010850d7223 */ /* 0x000fe2000000000d */
[----:B------:R-:W-:Y:S01]  /*a2f0*/  LOP3.LUT R16, R142, 0xffff0000, RZ, 0xc0, !PT ;  /* 0xffff00008e107812 */ /* 0x000fe200078ec0ff */
[----:B------:R4:W-:Y:S01]  /*a300*/  @!P1 STS.128 [R198+0x3010], R88 ;  /* 0x00301058c6009388 */ /* 0x0009e20000000c00 */
[----:B-1----:R-:W-:Y:S01]  /*a310*/  F2FP.BF16.F32.PACK_AB R92, R11, R10 ;  /* 0x0000000a0b5c723e */ /* 0x002fe200000010ff */
[C---:B------:R-:W-:Y:S01]  /*a320*/  FMUL R8, R130.reuse, R76 ;  /* 0x0000004c82087220 */ /* 0x040fe20000400000 */
[----:B------:R-:W-:Y:S01]  /*a330*/  F2FP.BF16.F32.PACK_AB R93, R13, R12 ;  /* 0x0000000c0d5d723e */ /* 0x000fe200000010ff */
[C---:B------:R-:W-:Y:S01]  /*a340*/  FMUL R9, R130.reuse, R77 ;  /* 0x0000004d82097220 */ /* 0x040fe20000400000 */
[----:B------:R-:W-:Y:S01]  /*a350*/  SHF.L.U32 R13, R143, 0x10, RZ ;  /* 0x000000108f0d7819 */ /* 0x000fe200000006ff */
[----:B------:R-:W-:Y:S01]  /*a360*/  FFMA R8, R133, R14, R8 ;  /* 0x0000000e85087223 */ /* 0x000fe20000000008 */
[----:B------:R-:W-:Y:S01]  /*a370*/  LOP3.LUT R14, R143, 0xffff0000, RZ, 0xc0, !PT ;  /* 0xffff00008f0e7812 */ /* 0x000fe200078ec0ff */
[----:B------:R-:W1:Y:S01]  /*a380*/  S2R R200, SR_CgaCtaId ;  /* 0x0000000000c87919 */ /* 0x000e620000008800 */
[C---:B------:R-:W-:Y:S01]  /*a390*/  FMUL R10, R130.reuse, R78 ;  /* 0x0000004e820a7220 */ /* 0x040fe20000400000 */
[----:B------:R-:W-:Y:S01]  /*a3a0*/  FFMA R9, R133, R16, R9 ;  /* 0x0000001085097223 */ /* 0x000fe20000000009 */
[----:B------:R-:W-:Y:S01]  /*a3b0*/  SHF.L.U32 R16, R145, 0x10, RZ ;  /* 0x0000001091107819 */ /* 0x000fe200000006ff */
[C---:B------:R-:W-:Y:S01]  /*a3c0*/  FMUL R11, R130.reuse, R79 ;  /* 0x0000004f820b7220 */ /* 0x040fe20000400000 */
[----:B------:R-:W-:Y:S01]  /*a3d0*/  FFMA R10, R133, R13, R10 ;  /* 0x0000000d850a7223 */ /* 0x000fe2000000000a */
[----:B------:R-:W-:Y:S01]  /*a3e0*/  FMUL R12, R130, R80 ;  /* 0x00000050820c7220 */ /* 0x000fe20000400000 */
[----:B------:R-:W-:Y:S01]  /*a3f0*/  F2FP.BF16.F32.PACK_AB R94, R9, R8 ;  /* 0x00000008095e723e */ /* 0x000fe200000010ff */
[C---:B------:R-:W-:Y:S01]  /*a400*/  FFMA R11, R133.reuse, R14, R11 ;  /* 0x0000000e850b7223 */ /* 0x040fe2000000000b */
[----:B------:R-:W-:Y:S01]  /*a410*/  LOP3.LUT R14, R144, 0xffff0000, RZ, 0xc0, !PT ;  /* 0xffff0000900e7812 */ /* 0x000fe200078ec0ff */
[C---:B------:R-:W-:Y:S01]  /*a420*/  FMUL R8, R130.reuse, R81 ;  /* 0x0000005182087220 */ /* 0x040fe20000400000 */
[C---:B------:R-:W-:Y:S01]  /*a430*/  FMUL R9, R130.reuse, R82 ;  /* 0x0000005282097220 */ /* 0x040fe20000400000 */
[----:B------:R-:W-:Y:S01]  /*a440*/  FMUL R13, R130, R83 ;  /* 0x00000053820d7220 */ /* 0x000fe20000400000 */
[C---:B------:R-:W-:Y:S01]  /*a450*/  FFMA R12, R133.reuse, R15, R12 ;  /* 0x0000000f850c7223 */ /* 0x040fe2000000000c */
[C---:B------:R-:W-:Y:S01]  /*a460*/  FFMA R8, R133.reuse, R14, R8 ;  /* 0x0000000e85087223 */ /* 0x040fe20000000008 */
[----:B------:R-:W-:Y:S01]  /*a470*/  FFMA R9, R133, R16, R9 ;  /* 0x0000001085097223 */ /* 0x000fe20000000009 */
[----:B------:R-:W-:Y:S01]  /*a480*/  F2FP.BF16.F32.PACK_AB R95, R11, R10 ;  /* 0x0000000a0b5f723e */ /* 0x000fe200000010ff */
[C---:B------:R-:W-:Y:S01]  /*a490*/  FFMA R13, R133.reuse, R18, R13 ;  /* 0x00000012850d7223 */ /* 0x040fe2000000000d */
[----:B------:R-:W-:Y:S01]  /*a4a0*/  SHF.L.U32 R16, R146, 0x10, RZ ;  /* 0x0000001092107819 */ /* 0x000fe200000006ff */
[----:B------:R-:W-:Y:S01]  /*a4b0*/  FMUL R10, R130, R84 ;  /* 0x00000054820a7220 */ /* 0x000fe20000400000 */
[----:B------:R-:W-:Y:S01]  /*a4c0*/  LOP3.LUT R18, R146, 0xffff0000, RZ, 0xc0, !PT ;  /* 0xffff000092127812 */ /* 0x000fe200078ec0ff */
[----:B------:R4:W-:Y:S01]  /*a4d0*/  @!P1 STS.128 [R196+0x3020], R92 ;  /* 0x0030205cc4009388 */ /* 0x0009e20000000c00 */
[C---:B------:R-:W-:Y:S01]  /*a4e0*/  FMUL R11, R130.reuse, R85 ;  /* 0x00000055820b7220 */ /* 0x040fe20000400000 */
[C---:B------:R-:W-:Y:S01]  /*a4f0*/  FMUL R14, R130.reuse, R86 ;  /* 0x00000056820e7220 */ /* 0x040fe20000400000 */
[----:B------:R-:W-:Y:S01]  /*a500*/  FMUL R15, R130, R87 ;  /* 0x00000057820f7220 */ /* 0x000fe20000400000 */
[C---:B------:R-:W-:Y:S01]  /*a510*/  FFMA R10, R133.reuse, R16, R10 ;  /* 0x00000010850a7223 */ /* 0x040fe2000000000a */
[C---:B------:R-:W-:Y:S01]  /*a520*/  FFMA R11, R133.reuse, R18, R11 ;  /* 0x00000012850b7223 */ /* 0x040fe2000000000b */
[C---:B------:R-:W-:Y:S01]  /*a530*/  FFMA R14, R133.reuse, R17, R14 ;  /* 0x00000011850e7223 */ /* 0x040fe2000000000e */
[----:B------:R-:W-:Y:S01]  /*a540*/  FFMA R15, R133, R20, R15 ;  /* 0x00000014850f7223 */ /* 0x000fe2000000000f */
[----:B--2---:R-:W-:Y:S01]  /*a550*/  F2FP.BF16.F32.PACK_AB R96, R8, R12 ;  /* 0x0000000c0860723e */ /* 0x004fe200000010ff */
[----:B------:R-:W-:Y:S01]  /*a560*/  BSSY.RECONVERGENT B0, `(.L_x_129) ;  /* 0x0000021000007945 */ /* 0x000fe20003800200 */
[----:B------:R-:W-:Y:S02]  /*a570*/  F2FP.BF16.F32.PACK_AB R97, R13, R9 ;  /* 0x000000090d61723e */ /* 0x000fe400000010ff */
[----:B------:R-:W-:Y:S02]  /*a580*/  F2FP.BF16.F32.PACK_AB R98, R11, R10 ;  /* 0x0000000a0b62723e */ /* 0x000fe400000010ff */
[----:B------:R-:W-:Y:S02]  /*a590*/  F2FP.BF16.F32.PACK_AB R99, R15, R14 ;  /* 0x0000000e0f63723e */ /* 0x000fe400000010ff */
[----:B------:R-:W-:Y:S02]  /*a5a0*/  MOV R12, UR47 ;  /* 0x0000002f000c7c02 */ /* 0x000fe40008000f00 */
[----:B------:R-:W-:Y:S01]  /*a5b0*/  LEA R11, R137, UR45, 0x3 ;  /* 0x0000002d890b7c11 */ /* 0x000fe2000f8e18ff */
[----:B------:R4:W-:Y:S01]  /*a5c0*/  @!P1 STS.128 [R195+0x3010], R96 ;  /* 0x00301060c3009388 */ /* 0x0009e20000000c00 */
[----:B------:R-:W-:Y:S04]  /*a5d0*/  @P2 LEA R12, R12, UR45, 0x3 ;  /* 0x0000002d0c0c2c11 */ /* 0x000fe8000f8e18ff */
[----:B------:R-:W-:Y:S02]  /*a5e0*/  @P2 IADD3 R13, PT, PT, R12, 0x90, RZ ;  /* 0x000000900c0d2810 */ /* 0x000fe40007ffe0ff */
[----:B------:R-:W-:Y:S01]  /*a5f0*/  @P2 SHF.L.U32 R12, RZ, 0x1f, RZ ;  /* 0x0000001fff0c2819 */ /* 0x000fe200000006ff */
[----:B------:R-:W-:Y:S01]  /*a600*/  @!PT LDS RZ, [RZ] ;  /* 0x00000000fffff984 */ /* 0x000fe20000000800 */
[----:B------:R-:W-:Y:S01]  /*a610*/  @!PT LDS RZ, [RZ] ;  /* 0x00000000fffff984 */ /* 0x000fe20000000800 */
[----:B------:R-:W-:Y:S01]  /*a620*/  @!PT LDS RZ, [RZ] ;  /* 0x00000000fffff984 */ /* 0x000fe20000000800 */
[----:B------:R-:W-:Y:S01]  /*a630*/  @!PT LDS RZ, [RZ] ;  /* 0x00000000fffff984 */ /* 0x000fe20000000800 */
[----:B------:R2:W-:Y:S06]  /*a640*/  MEMBAR.ALL.CTA ;  /* 0x0000000000007992 */ /* 0x0005ec0000008000 */
[----:B--2---:R-:W2:Y:S01]  /*a650*/  FENCE.VIEW.ASYNC.S ;  /* 0x00000000000073c6 */ /* 0x004ea20000000000 */
[----:B-1----:R-:W-:Y:S01]  /*a660*/  @P2 PRMT R13, R200, 0x654, R13 ;  /* 0x00000654c80d2816 */ /* 0x002fe2000000000d */
[----:B--2---:R-:W-:Y:S06]  /*a670*/  BAR.SYNC.DEFER_BLOCKING 0x1, 0x80 ;  /* 0x0042000000007b1d */ /* 0x004fec0000010000 */
[----:B------:R-:W-:Y:S05]  /*a680*/  @P0 BRA `(.L_x_130) ;  /* 0x0000000000380947 */ /* 0x000fea0003800000 */
[----:B------:R-:W-:Y:S01]  /*a690*/  R2UR UR9, R212 ;  /* 0x00000000d40972ca */ /* 0x000fe200000e0000 */
[----:B------:R-:W-:Y:S02]  /*a6a0*/  UIADD3 UR4, UP0, UPT, UR54, 0xa80, URZ ;  /* 0x00000a8036047890 */ /* 0x000fe4000ff1e0ff */
[----:B------:R-:W-:Y:S02]  /*a6b0*/  UIADD3 UR10, UPT, UPT, UR50, 0x40, URZ ;  /* 0x00000040320a7890 */ /* 0x000fe4000fffe0ff */
[----:B------:R-:W-:Y:S02]  /*a6c0*/  UIADD3 UR8, UPT, UPT, UR45, 0x2200, URZ ;  /* 0x000022002d087890 */ /* 0x000fe4000fffe0ff */
[----:B------:R-:W-:Y:S01]  /*a6d0*/  UIADD3.X UR5, UPT, UPT, URZ, UR55, URZ, UP0, !UPT ;  /* 0x00000037ff057290 */ /* 0x000fe200087fe4ff */
[----:B------:R-:W-:Y:S01]  /*a6e0*/  UMOV UR11, UR44 ;  /* 0x0000002c000b7c82 */ /* 0x000fe20008000000 */
[----:B------:R-:W-:Y:S01]  /*a6f0*/  UIADD3 UR12, UPT, UPT, UR45, 0x3200, URZ ;  /* 0x000032002d0c7890 */ /* 0x000fe2000fffe0ff */
[----:B------:R-:W-:Y:S03]  /*a700*/  UMOV UR15, UR44 ;  /* 0x0000002c000f7c82 */ /* 0x000fe60008000000 */
[----:B------:R-:W-:Y:S01]  /*a710*/  UIADD3 UR13, UPT, UPT, UR9, 0x80, URZ ;  /* 0x00000080090d7890 */ /* 0x000fe2000fffe0ff */
[----:B------:R-:W-:Y:S02]  /*a720*/  UMOV UR14, UR10 ;  /* 0x0000000a000e7c82 */ /* 0x000fe40008000000 */
[----:B------:R1:W-:Y:S06]  /*a730*/  UTMASTG.3D [UR8], [UR4] ;  /* 0x00000008040073b5 */ /* 0x0003ec0008010000 */
[----:B------:R1:W-:Y:S01]  /*a740*/  UTMASTG.3D [UR12], [UR4] ;  /* 0x0000000c040073b5 */ /* 0x0003e20008010000 */
[----:B------:R0:W-:Y:S01]  /*a750*/  UTMACMDFLUSH ;  /* 0x00000000000079b7 */ /* 0x0001e20000000000 */
[----:B-1----:R-:W-:Y:S04]  /*a760*/  DEPBAR.LE SB0, 0x1 ;  /* 0x000080400000791a */ /* 0x002fe80000000000 */
.L_x_130:
[----:B------:R-:W-:Y:S05]  /*a770*/  BSYNC.RECONVERGENT B0 ;  /* 0x0000000000007941 */ /* 0x000fea0003800200 */
.L_x_129:
[----:B------:R-:W-:Y:S01]  /*a780*/  BAR.SYNC.DEFER_BLOCKING 0x1, 0x80 ;  /* 0x0042000000007b1d */ /* 0x000fe20000010000 */
[----:B------:R-:W-:Y:S02]  /*a790*/  UISETP.NE.AND UP0, UPT, UR43, URZ, UPT ;  /* 0x000000ff2b00728c */ /* 0x000fe4000bf05270 */
[----:B------:R-:W-:Y:S03]  /*a7a0*/  UIADD3 UR5, UPT, UPT, UR47, 0x1, URZ ;  /* 0x000000012f057890 */ /* 0x000fe6000fffe0ff */
[----:B------:R1:W-:Y:S01]  /*a7b0*/  @P2 SYNCS.ARRIVE.TRANS64.RED.A1T0 RZ, [R13+URZ], RZ ;  /* 0x000000ff0dff29a7 */ /* 0x0003e200081004ff */
[----:B------:R-:W-:Y:S01]  /*a7c0*/  UMOV UR4, 0x40 ;  /* 0x0000004000047882 */ /* 0x000fe20000000000 */
[----:B------:R-:W-:Y:S01]  /*a7d0*/  BSSY B1, `(.L_x_131) ;  /* 0x0000021000017945 */ /* 0x000fe20003800000 */
[----:B------:R-:W-:Y:S02]  /*a7e0*/  USEL UR4, UR4, 0x20, !UP0 ;  /* 0x0000002004047887 */ /* 0x000fe4000c000000 */
[----:B------:R-:W-:Y:S02]  /*a7f0*/  UISETP.NE.AND UP0, UPT, UR5, 0x4, UPT ;  /* 0x000000040500788c */ /* 0x000fe4000bf05270 */
[----:B------:R-:W-:Y:S01]  /*a800*/  UIADD3 UR49, UPT, UPT, UR52, UR4, URZ ;  /* 0x0000000434317290 */ /* 0x000fe2000fffe0ff */
[----:B------:R-:W2:Y:S01]  /*a810*/  @P2 SYNCS.PHASECHK.TRANS64.TRYWAIT P0, [R11+URZ+0x70], R12 ;  /* 0x0000700c0b0025a7 */ /* 0x000ea200080011ff */
[----:B----4-:R-:W-:Y:S01]  /*a820*/  VIADD R92, R131, UR4 ;  /* 0x00000004835c7c36 */ /* 0x010fe20008000000 */
[----:B------:R-:W-:Y:S04]  /*a830*/  USEL UR46, UR5, URZ, UP0 ;  /* 0x000000ff052e7287 */ /* 0x000fe80008000000 */
[----:B------:R-:W-:Y:S04]  /*a840*/  SHF.R.U32.HI R10, RZ, 0x15, R92 ;  /* 0x00000015ff0a7819 */ /* 0x000fe8000001165c */
[----:B------:R-:W-:Y:S02]  /*a850*/  LOP3.LUT R16, R10, 0x3, RZ, 0xc0, !PT ;  /* 0x000000030a107812 */ /* 0x000fe400078ec0ff */
[----:B--2---:R-:W-:Y:S01]  /*a860*/  @P2 SEL R138, RZ, 0x1, !P0 ;  /* 0x00000001ff8a2807 */ /* 0x004fe20004000000 */
[----:B-1----:R-:W-:Y:S06]  /*a870*/  @!P2 BRA `(.L_x_132) ;  /* 0x000000000058a947 */ /* 0x002fec0003800000 */
        /* <DEDUP_REMOVED lines=8> */
[----:B------:R-:W-:Y:S04]  /*a900*/  SHF.L.U32 R8, RZ, 0x1f, RZ ;  /* 0x0000001fff087819 */ /* 0x000fe800000006ff */
[----:B------:R-:W1:Y:S02]  /*a910*/  SYNCS.PHASECHK.TRANS64.TRYWAIT P0, [R11+URZ+0x70], R8 ;  /* 0x000070080b0075a7 */ /* 0x000e6400080011ff */
[----:B-1----:R-:W-:Y:S05]  /*a920*/  @!P0 BRA `(.L_x_135) ;  /* 0x0000009000d88947 */ /* 0x002fea0003800000 */
.L_x_134:
[----:B------:R-:W-:Y:S05]  /*a930*/  BSYNC B0 ;  /* 0x0000000000007941 */ /* 0x000fea0003800000 */
.L_x_133:
[----:B------:R-:W-:Y:S02]  /*a940*/  ISETP.NE.AND P0, PT, R199, RZ, PT ;  /* 0x000000ffc700720c */ /* 0x000fe40003f05270 */
[----:B------:R-:W-:Y:S11]  /*a950*/  IADD3 R137, PT, PT, R137, 0x1, RZ ;  /* 0x0000000189897810 */ /* 0x000ff60007ffe0ff */
[----:B------:R2:W4:Y:S04]  /*a960*/  @P0 LDS.128 R160, [R3+0x20] ;  /* 0x0000200003a00984 */ /* 0x0005280000000c00 */
[----:B------:R2:W1:Y:S04]  /*a970*/  @P0 LDS.128 R140, [R3+0x1020] ;  /* 0x00102000038c0984 */ /* 0x0004680000000c00 */
[----:B------:R2:W1:Y:S04]  /*a980*/  @P0 LDS.128 R168, [R6] ;  /* 0x0000000006a80984 */ /* 0x0004680000000c00 */
[----:B------:R2:W1:Y:S04]  /*a990*/  @P0 LDS.128 R152, [R6+0x1000] ;  /* 0x0010000006980984 */ /* 0x0004680000000c00 */
[----:B------:R2:W1:Y:S04]  /*a9a0*/  @P0 LDS.128 R164, [R4+0x10] ;  /* 0x0000100004a40984 */ /* 0x0004680000000c00 */
[----:B------:R2:W1:Y:S04]  /*a9b0*/  @P0 LDS.128 R148, [R4+0x1010] ;  /* 0x0010100004940984 */ /* 0x0004680000000c00 */
[----:B------:R2:W1:Y:S04]  /*a9c0*/  @P0 LDS.128 R156, [R0+0x10] ;  /* 0x00001000009c0984 */ /* 0x0004680000000c00 */
[----:B------:R2:W1:Y:S02]  /*a9d0*/  @P0 LDS.128 R144, [R0+0x1010] ;  /* 0x0010100000900984 */ /* 0x0004640000000c00 */
.L_x_132:
[----:B------:R-:W-:Y:S05]  /*a9e0*/  BSYNC B1 ;  /* 0x0000000000017941 */ /* 0x000fea0003800000 */
.L_x_131:
[----:B------:R-:W-:Y:S11]  /*a9f0*/  ISETP.NE.AND P0, PT, R189, R16, PT ;  /* 0x00000010bd00720c */ /* 0x000ff60003f05270 */
[----:B------:R-:W-:Y:S02]  /*aa00*/  @!UPT UIADD3 URZ, UPT, UPT, URZ, URZ, URZ ;  /* 0x000000fffffff290 */ /* 0x000fe4000fffe0ff */
[----:B------:R-:W-:Y:S05]  /*aa10*/  @P0 BRA `(.L_x_136) ;  /* 0x0000000000bc0947 */ /* 0x000fea0003800000 */
[----:B------:R-:W-:Y:S11]  /*aa20*/  LOP3.LUT P0, RZ, R10, 0x3, R177, 0x48, !PT ;  /* 0x000000030aff7812 */ /* 0x000ff600078048b1 */
[----:B------:R-:W-:Y:S02]  /*aa30*/  @!UPT UIADD3 URZ, UPT, UPT, URZ, URZ, URZ ;  /* 0x000000fffffff290 */ /* 0x000fe4000fffe0ff */
[----:B------:R-:W-:Y:S05]  /*aa40*/  @!P0 BRA `(.L_x_137) ;  /* 0x0000000000408947 */ /* 0x000fea0003800000 */
[----:B------:R-:W5:Y:S01]  /*aa50*/  LDCU.64 UR8, c[0x4][0x70] ;  /* 0x01000e00ff0877ac */ /* 0x000f620008000a00 */
[----:B------:R-:W-:Y:S01]  /*aa60*/  MOV R15, 0x0 ;  /* 0x00000000000f7802 */ /* 0x000fe20000000f00 */
[----:B------:R-:W-:Y:S02]  /*aa70*/  HFMA2 R12, -RZ, RZ, 0, 5.9604644775390625e-08 ;  /* 0x00000001ff0c7431 */ /* 0x000fe400000001ff */
[----:B-1----:R-:W-:Y:S02]  /*aa80*/  IMAD.MOV.U32 R8, RZ, RZ, 0x192 ;  /* 0x00000192ff087424 */ /* 0x002fe400078e00ff */
[----:B------:R-:W-:Y:S01]  /*aa90*/  IMAD.MOV.U32 R13, RZ, RZ, RZ ;  /* 0x000000ffff0d7224 */ /* 0x000fe200078e00ff */
[----:B------:R-:W1:Y:S01]  /*aaa0*/  LDCU.64 UR6, c[0x4][0x78] ;  /* 0x01000f00ff0677ac */ /* 0x000e620008000a00 */
[----:B------:R-:W3:Y:S01]  /*aab0*/  LDC.64 R14, c[0x4][R15] ;  /* 0x010000000f0e7b82 */ /* 0x000ee20000000a00 */
[----:B------:R-:W4:Y:S01]  /*aac0*/  LDCU.64 UR4, c[0x4][0x10] ;  /* 0x01000200ff0477ac */ /* 0x000f220008000a00 */
[----:B-----5:R-:W-:Y:S01]  /*aad0*/  MOV R5, UR9 ;  /* 0x0000000900057c02 */ /* 0x020fe20008000f00 */
[----:B--2---:R-:W-:Y:S01]  /*aae0*/  IMAD.U32 R4, RZ, RZ, UR8 ;  /* 0x00000008ff047e24 */ /* 0x004fe2000f8e00ff */
[----:B-1----:R-:W-:Y:S01]  /*aaf0*/  MOV R7, UR7 ;  /* 0x0000000700077c02 */ /* 0x002fe20008000f00 */
[----:B------:R-:W-:Y:S01]  /*ab00*/  IMAD.U32 R6, RZ, RZ, UR6 ;  /* 0x00000006ff067e24 */ /* 0x000fe2000f8e00ff */
[----:B----4-:R-:W-:Y:S01]  /*ab10*/  MOV R11, UR5 ;  /* 0x00000005000b7c02 */ /* 0x010fe20008000f00 */
[----:B------:R-:W-:Y:S02]  /*ab20*/  IMAD.U32 R10, RZ, RZ, UR4 ;  /* 0x00000004ff0a7e24 */ /* 0x000fe4000f8e00ff */
[----:B------:R-:W-:Y:S07]  /*ab30*/  LEPC R20, `(.L_x_137) ;  /* 0x000000001014794e */ /* 0x000fee0000000000 */
[----:B---3--:R-:W-:Y:S05]  /*ab40*/  CALL.ABS.NOINC R14 ;  /* 0x000000000e007343 */ /* 0x008fea0003c00000 */
.L_x_137:
[----:B------:R-:W-:Y:S05]  /*ab50*/  WARPSYNC.ALL ;  /* 0x0000000000007948 */ /* 0x000fea0003800000 */
[C---:B------:R-:W-:Y:S01]  /*ab60*/  R2UR UR4, R92.reuse ;  /* 0x000000005c0472ca */ /* 0x040fe200000e0000 */
[----:B--2---:R-:W-:Y:S05]  /*ab70*/  VIADD R0, R92, 0x80 ;  /* 0x000000805c007836 */ /* 0x004fea0000000000 */
[----:B------:R-:W-:Y:S04]  /*ab80*/  SHF.R.U32.HI R0, RZ, 0x15, R0 ;  /* 0x00000015ff007819 */ /* 0x000fe80000011600 */
[----:B------:R-:W-:Y:S03]  /*ab90*/  LOP3.LUT P0, RZ, R0, 0x3, R177, 0x48, !PT ;  /* 0x0000000300ff7812 */ /* 0x000fe600078048b1 */
[----:B------:R-:W2:Y:S10]  /*aba0*/  LDTM.x32 R24, tmem[UR4] ;  /* 0x00000004001879ee */ /* 0x000eb400082c0000 */
[----:B--2---:R-:W-:Y:S05]  /*abb0*/  @!P0 BRA `(.L_x_138) ;  /* 0x0000000000408947 */ /* 0x004fea0003800000 */
[----:B------:R-:W2:Y:S01]  /*abc0*/  LDCU.64 UR8, c[0x4][0x70] ;  /* 0x01000e00ff0877ac */ /* 0x000ea20008000a00 */
[----:B------:R-:W-:Y:S01]  /*abd0*/  MOV R15, 0x0 ;  /* 0x00000000000f7802 */ /* 0x000fe20000000f00 */
[----:B------:R-:W-:Y:S02]  /*abe0*/  HFMA2 R12, -RZ, RZ, 0, 5.9604644775390625e-08 ;  /* 0x00000001ff0c7431 */ /* 0x000fe400000001ff */
[----:B-1----:R-:W-:Y:S02]  /*abf0*/  IMAD.MOV.U32 R8, RZ, RZ, 0x192 ;  /* 0x00000192ff087424 */ /* 0x002fe400078e00ff */
[----:B------:R-:W-:Y:S01]  /*ac00*/  IMAD.MOV.U32 R13, RZ, RZ, RZ ;  /* 0x000000ffff0d7224 */ /* 0x000fe200078e00ff */
[----:B------:R-:W1:Y:S01]  /*ac10*/  LDCU.64 UR6, c[0x4][0x78] ;  /* 0x01000f00ff0677ac */ /* 0x000e620008000a00 */
[----:B------:R-:W3:Y:S01]  /*ac20*/  LDC.64 R14, c[0x4][R15] ;  /* 0x010000000f0e7b82 */ /* 0x000ee20000000a00 */
[----:B------:R-:W5:Y:S01]  /*ac30*/  LDCU.64 UR4, c[0x4][0x10] ;  /* 0x01000200ff0477ac */ /* 0x000f620008000a00 */
[----:B--2---:R-:W-:Y:S01]  /*ac40*/  MOV R5, UR9 ;  /* 0x0000000900057c02 */ /* 0x004fe20008000f00 */
[----:B------:R-:W-:Y:S01]  /*ac50*/  IMAD.U32 R4, RZ, RZ, UR8 ;  /* 0x00000008ff047e24 */ /* 0x000fe2000f8e00ff */
[----:B-1----:R-:W-:Y:S01]  /*ac60*/  MOV R7, UR7 ;  /* 0x0000000700077c02 */ /* 0x002fe20008000f00 */
[----:B------:R-:W-:Y:S01]  /*ac70*/  IMAD.U32 R6, RZ, RZ, UR6 ;  /* 0x00000006ff067e24 */ /* 0x000fe2000f8e00ff */
[----:B-----5:R-:W-:Y:S01]  /*ac80*/  MOV R11, UR5 ;  /* 0x00000005000b7c02 */ /* 0x020fe20008000f00 */
[----:B------:R-:W-:Y:S02]  /*ac90*/  IMAD.U32 R10, RZ, RZ, UR4 ;  /* 0x00000004ff0a7e24 */ /* 0x000fe4000f8e00ff */
[----:B------:R-:W-:Y:S07]  /*aca0*/  LEPC R20, `(.L_x_138) ;  /* 0x000000001014794e */ /* 0x000fee0000000000 */
[----:B---34-:R-:W-:Y:S05]  /*acb0*/  CALL.ABS.NOINC R14 ;  /* 0x000000000e007343 */ /* 0x018fea0003c00000 */
.L_x_138:
[----:B------:R-:W-:Y:S05]  /*acc0*/  WARPSYNC.ALL ;  /* 0x0000000000007948 */ /* 0x000fea0003800000 */
[----:B------:R-:W-:Y:S11]  /*acd0*/  R2UR UR4, R92 ;  /* 0x000000005c0472ca */ /* 0x000ff600000e0000 */
[----:B------:R-:W-:Y:S02]  /*ace0*/  @!UPT UIADD3 URZ, UPT, UPT, URZ, URZ, URZ ;  /* 0x000000fffffff290 */ /* 0x000fe4000fffe0ff */
[----:B------:R-:W2:Y:S02]  /*acf0*/  LDTM.x32 R56, tmem[UR4+0x80] ;  /* 0x00008004003879ee */ /* 0x000ea400082c0000 */
[----:B--2---:R-:W-:Y:S01]  /*ad00*/  NOP ;  /* 0x0000000000007918 */ /* 0x004fe20000000000 */
.L_x_136:
[----:B-12---:R-:W-:Y:S01]  /*ad10*/  SHF.L.U32 R4, R168, 0x10, RZ ;  /* 0x00000010a8047819 */ /* 0x006fe200000006ff */
[----:B------:R-:W-:Y:S01]  /*ad20*/  FMUL R0, R130, R24 ;  /* 0x0000001882007220 */ /* 0x000fe20000400000 */
[----:B------:R-:W-:Y:S01]  /*ad30*/  LOP3.LUT R6, R168, 0xffff0000, RZ, 0xc0, !PT ;  /* 0xffff0000a8067812 */ /* 0x000fe200078ec0ff */
[C---:B------:R-:W-:Y:S01]  /*ad40*/  FMUL R3, R130.reuse, R25 ;  /* 0x0000001982037220 */ /* 0x040fe20000400000 */
[----:B------:R-:W-:Y:S01]  /*ad50*/  SHF.L.U32 R7, R169, 0x10, RZ ;  /* 0x00000010a9077819 */ /* 0x000fe200000006ff */
[----:B------:R-:W-:Y:S01]  /*ad60*/  FFMA R0, R133, R4, R0 ;  /* 0x0000000485007223 */ /* 0x000fe20000000000 */
[----:B------:R-:W-:Y:S01]  /*ad70*/  LOP3.LUT R8, R169, 0xffff0000, RZ, 0xc0, !PT ;  /* 0xffff0000a9087812 */ /* 0x000fe200078ec0ff */
[----:B------:R-:W-:Y:S01]  /*ad80*/  FMUL R4, R130, R26 ;  /* 0x0000001a82047220 */ /* 0x000fe20000400000 */
[C---:B------:R-:W-:Y:S01]  /*ad90*/  SHF.L.U32 R9, R170.reuse, 0x10, RZ ;  /* 0x00000010aa097819 */ /* 0x040fe200000006ff */
[----:B------:R-:W-:Y:S01]  /*ada0*/  FFMA R3, R133, R6, R3 ;  /* 0x0000000685037223 */ /* 0x000fe20000000003 */
[----:B------:R-:W-:Y:S01]  /*adb0*/  LOP3.LUT R10, R170, 0xffff0000, RZ, 0xc0, !PT ;  /* 0xffff0000aa0a7812 */ /* 0x000fe200078ec0ff */
[C---:B------:R-:W-:Y:S01]  /*adc0*/  FMUL R5, R130.reuse, R27 ;  /* 0x0000001b82057220 */ /* 0x040fe20000400000 */
[C---:B------:R-:W-:Y:S01]  /*add0*/  SHF.L.U32 R11, R171.reuse, 0x10, RZ ;  /* 0x00000010ab0b7819 */ /* 0x040fe200000006ff */
[C---:B------:R-:W-:Y:S01]  /*ade0*/  FMUL R6, R130.reuse, R28 ;  /* 0x0000001c82067220 */ /* 0x040fe20000400000 */
[----:B------:R-:W-:Y:S01]  /*adf0*/  LOP3.LUT R12, R171, 0xffff0000, RZ, 0xc0, !PT ;  /* 0xffff0000ab0c7812 */ /* 0x000fe200078ec0ff */
[----:B------:R-:W-:Y:S01]  /*ae00*/  FFMA R4, R133, R7, R4 ;  /* 0x0000000785047223 */ /* 0x000fe20000000004 */
[----:B------:R-:W-:Y:S01]  /*ae10*/  ISETP.NE.AND P1, PT, R189, R16, PT ;  /* 0x00000010bd00720c */ /* 0x000fe20003f25270 */
[----:B------:R-:W-:Y:S01]  /*ae20*/  FFMA R5, R133, R8, R5 ;  /* 0x0000000885057223 */ /* 0x000fe20000000005 */
[----:B------:R-:W-:Y:S01]  /*ae30*/  F2FP.BF16.F32.PACK_AB R16, R3, R0 ;  /* 0x000000000310723e */ /* 0x000fe200000010ff */
[C---:B------:R-:W-:Y:S01]  /*ae40*/  FMUL R7, R130.reuse, R29 ;  /* 0x0000001d82077220 */ /* 0x040fe20000400000 */
[----:B------:R-:W-:Y:S01]  /*ae50*/  LOP3.LUT R14, R159, 0xffff0000, RZ, 0xc0, !PT ;  /* 0xffff00009f0e7812 */ /* 0x000fe200078ec0ff */
[----:B------:R-:W-:Y:S01]  /*ae60*/  FFMA R6, R133, R9, R6 ;  /* 0x0000000985067223 */ /* 0x000fe20000000006 */
[----:B------:R-:W-:Y:S01]  /*ae70*/  F2FP.BF16.F32.PACK_AB R17, R5, R4 ;  /* 0x000000040511723e */ /* 0x000fe200000010ff */
[----:B------:R-:W-:Y:S01]  /*ae80*/  FMUL R8, R130, R30 ;  /* 0x0000001e82087220 */ /* 0x000fe20000400000 */
[----:B------:R-:W-:Y:S01]  /*ae90*/  ISETP.NE.AND P2, PT, R194, RZ, PT ;  /* 0x000000ffc200720c */ /* 0x000fe20003f45270 */
[----:B------:R-:W-:Y:S01]  /*aea0*/  FMUL R9, R130, R31 ;  /* 0x0000001f82097220 */ /* 0x000fe20000400000 */
[----:B------:R-:W-:Y:S01]  /*aeb0*/  ISETP.NE.AND P0, PT, R189, RZ, PT ;  /* 0x000000ffbd00720c */ /* 0x000fe20003f05270 */
[C---:B------:R-:W-:Y:S01]  /*aec0*/  FFMA R7, R133.reuse, R10, R7 ;  /* 0x0000000a85077223 */ /* 0x040fe20000000007 */
[C---:B------:R-:W-:Y:S01]  /*aed0*/  FFMA R8, R133.reuse, R11, R8 ;  /* 0x0000000b85087223 */ /* 0x040fe20000000008 */
[----:B------:R-:W-:Y:S01]  /*aee0*/  SHF.L.U32 R11, R164, 0x10, RZ ;  /* 0x00000010a40b7819 */ /* 0x000fe200000006ff */
[----:B------:R-:W-:Y:S01]  /*aef0*/  FFMA R9, R133, R12, R9 ;  /* 0x0000000c85097223 */ /* 0x000fe20000000009 */
[----:B------:R-:W-:Y:S01]  /*af00*/  SHF.L.U32 R12, R166, 0x10, RZ ;  /* 0x00000010a60c7819 */ /* 0x000fe200000006ff */
[C---:B------:R-:W-:Y:S01]  /*af10*/  FMUL R10, R130.reuse, R32 ;  /* 0x00000020820a7220 */ /* 0x040fe20000400000 */
[----:B------:R-:W-:Y:S01]  /*af20*/  F2FP.BF16.F32.PACK_AB R18, R7, R6 ;  /* 0x000000060712723e */ /* 0x000fe200000010ff */
[----:B------:R-:W-:Y:S01]  /*af30*/  FMUL R0, R130, R33 ;  /* 0x0000002182007220 */ /* 0x000fe20000400000 */
[----:B------:R-:W-:Y:S01]  /*af40*/  F2FP.BF16.F32.PACK_AB R19, R9, R8 ;  /* 0x000000080913723e */ /* 0x000fe200000010ff */
[----:B------:R-:W-:Y:S01]  /*af50*/  FFMA R10, R133, R11, R10 ;  /* 0x0000000b850a7223 */ /* 0x000fe2000000000a */
[----:B------:R-:W-:Y:S01]  /*af60*/  LOP3.LUT R6, R164, 0xffff0000, RZ, 0xc0, !PT ;  /* 0xffff0000a4067812 */ /* 0x000fe200078ec0ff */
[C---:B------:R-:W-:Y:S01]  /*af70*/  FMUL R3, R130.reuse, R34 ;  /* 0x0000002282037220 */ /* 0x040fe20000400000 */
[C---:B------:R-:W-:Y:S01]  /*af80*/  SHF.L.U32 R8, R165.reuse, 0x10, RZ ;  /* 0x00000010a5087819 */ /* 0x040fe200000006ff */
[----:B------:R1:W-:Y:S01]  /*af90*/  @!P1 STS.128 [R188+0x4000], R16 ;  /* 0x00400010bc009388 */ /* 0x0003e20000000c00 */
[----:B------:R-:W-:Y:S01]  /*afa0*/  LOP3.LUT R7, R165, 0xffff0000, RZ, 0xc0, !PT ;  /* 0xffff0000a5077812 */ /* 0x000fe200078ec0ff */
[----:B------:R-:W-:Y:S01]  /*afb0*/  FMUL R4, R130, R35 ;  /* 0x0000002382047220 */ /* 0x000fe20000400000 */
[----:B------:R-:W-:Y:S01]  /*afc0*/  LOP3.LUT R9, R166, 0xffff0000, RZ, 0xc0, !PT ;  /* 0xffff0000a6097812 */ /* 0x000fe200078ec0ff */
[C---:B------:R-:W-:Y:S01]  /*afd0*/  FMUL R5, R130.reuse, R36 ;  /* 0x0000002482057220 */ /* 0x040fe20000400000 */
[----:B------:R-:W-:Y:S01]  /*afe0*/  LOP3.LUT R11, R167, 0xffff0000, RZ, 0xc0, !PT ;  /* 0xffff0000a70b7812 */ /* 0x000fe200078ec0ff */
[C---:B------:R-:W-:Y:S01]  /*aff0*/  FFMA R0, R133.reuse, R6, R0 ;  /* 0x0000000685007223 */ /* 0x040fe20000000000 */
[C---:B------:R-:W-:Y:S01]  /*b000*/  FFMA R3, R133.reuse, R8, R3 ;  /* 0x0000000885037223 */ /* 0x040fe20000000003 */
[C---:B------:R-:W-:Y:S01]  /*b010*/  FFMA R4, R133.reuse, R7, R4 ;  /* 0x0000000785047223 */ /* 0x040fe20000000004 */
[----:B------:R-:W-:Y:S01]  /*b020*/  FFMA R5, R133, R12, R5 ;  /* 0x0000000c85057223 */ /* 0x000fe20000000005 */
[----:B------:R-:W-:Y:S01]  /*b030*/  SHF.L.U32 R12, R167, 0x10, RZ ;  /* 0x00000010a70c7819 */ /* 0x000fe200000006ff */
[----:B------:R-:W-:Y:S01]  /*b040*/  FMUL R6, R130, R37 ;  /* 0x0000002582067220 */ /* 0x000fe20000400000 */
[----:B------:R-:W-:Y:S01]  /*b050*/  F2FP.BF16.F32.PACK_AB R20, R0, R10 ;  /* 0x0000000a0014723e */ /* 0x000fe200000010ff */
[----:B------:R-:W-:Y:S01]  /*b060*/  FMUL R7, R130, R38 ;  /* 0x0000002682077220 */ /* 0x000fe20000400000 */
[----:B------:R-:W-:Y:S01]  /*b070*/  F2FP.BF16.F32.PACK_AB R21, R4, R3 ;  /* 0x000000030415723e */ /* 0x000fe200000010ff */
[----:B------:R-:W-:Y:S01]  /*b080*/  FMUL R8, R130, R39 ;  /* 0x0000002782087220 */ /* 0x000fe20000400000 */
[----:B----4-:R-:W-:Y:S01]  /*b090*/  SHF.L.U32 R3, R160, 0x10, RZ ;  /* 0x00000010a0037819 */ /* 0x010fe200000006ff */
[C---:B------:R-:W-:Y:S01]  /*b0a0*/  FFMA R6, R133.reuse, R9, R6 ;  /* 0x0000000985067223 */ /* 0x040fe20000000006 */
[----:B------:R-:W-:Y:S01]  /*b0b0*/  SHF.L.U32 R9, R162, 0x10, RZ ;  /* 0x00000010a2097819 */ /* 0x000fe200000006ff */
[----:B------:R-:W-:Y:S01]  /*b0c0*/  FFMA R7, R133, R12, R7 ;  /* 0x0000000c85077223 */ /* 0x000fe20000000007 */
[----:B------:R-:W-:Y:S01]  /*b0d0*/  LOP3.LUT R10, R157, 0xffff0000, RZ, 0xc0, !PT ;  /* 0xffff00009d0a7812 */ /* 0x000fe200078ec0ff */
[C---:B------:R-:W-:Y:S01]  /*b0e0*/  FFMA R8, R133.reuse, R11, R8 ;  /* 0x0000000b85087223 */ /* 0x040fe20000000008 */
[----:B------:R-:W-:Y:S01]  /*b0f0*/  F2FP.BF16.F32.PACK_AB R22, R6, R5 ;  /* 0x000000050616723e */ /* 0x000fe200000010ff */
[----:B------:R-:W-:Y:S01]  /*b100*/  FMUL R0, R130, R40 ;  /* 0x0000002882007220 */ /* 0x000fe20000400000 */
[----:B------:R-:W-:Y:S01]  /*b110*/  LOP3.LUT R6, R160, 0xffff0000, RZ, 0xc0, !PT ;  /* 0xffff0000a0067812 */ /* 0x000fe200078ec0ff */
[----:B------:R-:W-:Y:S01]  /*b120*/  FMUL R4, R130, R42 ;  /* 0x0000002a82047220 */ /* 0x000fe20000400000 */
[----:B------:R-:W-:Y:S01]  /*b130*/  F2FP.BF16.F32.PACK_AB R23, R8, R7 ;  /* 0x000000070817723e */ /* 0x000fe200000010ff */
[----:B------:R-:W-:Y:S01]  /*b140*/  FFMA R0, R133, R3, R0 ;  /* 0x0000000385007223 */ /* 0x000fe20000000000 */
[C---:B------:R-:W-:Y:S01]  /*b150*/  SHF.L.U32 R7, R161.reuse, 0x10, RZ ;  /* 0x00000010a1077819 */ /* 0x040fe200000006ff */
[C---:B------:R-:W-:Y:S01]  /*b160*/  FMUL R3, R130.reuse, R41 ;  /* 0x0000002982037220 */ /* 0x040fe20000400000 */
[----:B------:R-:W-:Y:S01]  /*b170*/  LOP3.LUT R8, R161, 0xffff0000, RZ, 0xc0, !PT ;  /* 0xffff0000a1087812 */ /* 0x000fe200078ec0ff */
[----:B------:R-:W-:Y:S01]  /*b180*/  FMUL R5, R130, R43 ;  /* 0x0000002b82057220 */ /* 0x000fe20000400000 */
[----:B------:R-:W-:Y:S01]  /*b190*/  LOP3.LUT R12, R158, 0xffff0000, RZ, 0xc0, !PT ;  /* 0xffff00009e0c7812 */ /* 0x000fe200078ec0ff */
[----:B------:R-:W-:Y:S01]  /*b1a0*/  FFMA R3, R133, R6, R3 ;  /* 0x0000000685037223 */ /* 0x000fe20000000003 */
[----:B------:R-:W-:Y:S01]  /*b1b0*/  SHF.L.U32 R11, R159, 0x10, RZ ;  /* 0x000000109f0b7819 */ /* 0x000fe200000006ff */
[C---:B------:R-:W-:Y:S01]  /*b1c0*/  FFMA R4, R133.reuse, R7, R4 ;  /* 0x0000000785047223 */ /* 0x040fe20000000004 */
        /* <DEDUP_REMOVED lines=60> */
[----:B------:R-:W-:Y:S01]  /*b590*/  FFMA R5, R133, R12, R5 ;  /* 0x0000000c85057223 */ /* 0x000fe20000000005 */
[----:B------:R-:W-:Y:S01]  /*b5a0*/  SHF.L.U32 R12, R155, 0x10, RZ ;  /* 0x000000109b0c7819 */ /* 0x000fe200000006ff */
[----:B------:R-:W-:Y:S01]  /*b5b0*/  FMUL R6, R130, R61 ;  /* 0x0000003d82067220 */ /* 0x000fe20000400000 */
[----:B------:R-:W-:Y:S01]  /*b5c0*/  F2FP.BF16.F32.PACK_AB R89, R4, R3 ;  /* 0x000000030459723e */ /* 0x000fe200000010ff */
[----:B------:R-:W-:Y:S01]  /*b5d0*/  FMUL R7, R130, R62 ;  /* 0x0000003e82077220 */ /* 0x000fe20000400000 */
[----:B------:R-:W-:Y:S01]  /*b5e0*/  SHF.L.U32 R3, R148, 0x10, RZ ;  /* 0x0000001094037819 */ /* 0x000fe200000006ff */
[----:B------:R-:W-:Y:S01]  /*b5f0*/  FMUL R8, R130, R63 ;  /* 0x0000003f82087220 */ /* 0x000fe20000400000 */
[----:B------:R-:W-:Y:S01]  /*b600*/  LOP3.LUT R14, R147, 0xffff0000, RZ, 0xc0, !PT ;  /* 0xffff0000930e7812 */ /* 0x000fe200078ec0ff */
        /* <DEDUP_REMOVED lines=8> */
[----:B------:R1:W-:Y:S01]  /*b690*/  @!P1 STS.128 [R195+0x4010], R20 ;  /* 0x00401014c3009388 */ /* 0x0003e20000000c00 */
[----:B------:R-:W-:Y:S01]  /*b6a0*/  F2FP.BF16.F32.PACK_AB R91, R8, R7 ;  /* 0x00000007085b723e */ /* 0x000fe200000010ff */
[----:B------:R-:W-:Y:S01]  /*b6b0*/  FFMA R0, R133, R3, R0 ;  /* 0x0000000385007223 */ /* 0x000fe20000000000 */
[C---:B------:R-:W-:Y:S01]  /*b6c0*/  SHF.L.U32 R7, R149.reuse, 0x10, RZ ;  /* 0x0000001095077819 */ /* 0x040fe200000006ff */
[C---:B------:R-:W-:Y:S01]  /*b6d0*/  FMUL R3, R130.reuse, R65 ;  /* 0x0000004182037220 */ /* 0x040fe20000400000 */
[----:B------:R-:W-:Y:S01]  /*b6e0*/  LOP3.LUT R8, R149, 0xffff0000, RZ, 0xc0, !PT ;  /* 0xffff000095087812 */ /* 0x000fe200078ec0ff */
[C---:B------:R-:W-:Y:S01]  /*b6f0*/  FMUL R4, R130.reuse, R66 ;  /* 0x0000004282047220 */ /* 0x040fe20000400000 */
[----:B------:R-:W-:Y:S01]  /*b700*/  SHF.L.U32 R11, R147, 0x10, RZ ;  /* 0x00000010930b7819 */ /* 0x000fe200000006ff */
[C---:B------:R-:W-:Y:S01]  /*b710*/  FMUL R5, R130.reuse, R67 ;  /* 0x0000004382057220 */ /* 0x040fe20000400000 */
[C---:B------:R-:W-:Y:S01]  /*b720*/  FFMA R3, R133.reuse, R6, R3 ;  /* 0x0000000685037223 */ /* 0x040fe20000000003 */
[C---:B------:R-:W-:Y:S01]  /*b730*/  FFMA R4, R133.reuse, R7, R4 ;  /* 0x0000000785047223 */ /* 0x040fe20000000004 */
[----:B------:R-:W-:Y:S01]  /*b740*/  FMUL R6, R130, R68 ;  /* 0x0000004482067220 */ /* 0x000fe20000400000 */
[----:B------:R-:W-:Y:S01]  /*b750*/  FFMA R5, R133, R8, R5 ;  /* 0x0000000885057223 */ /* 0x000fe20000000005 */
[----:B------:R-:W-:Y:S01]  /*b760*/  LOP3.LUT R8, R150, 0xffff0000, RZ, 0xc0, !PT ;  /* 0xffff000096087812 */ /* 0x000fe200078ec0ff */
[C---:B------:R-:W-:Y:S01]  /*b770*/  FMUL R7, R130.reuse, R69 ;  /* 0x0000004582077220 */ /* 0x040fe20000400000 */
[----:B--2---:R-:W-:Y:S01]  /*b780*/  F2FP.BF16.F32.PACK_AB R16, R3, R0 ;  /* 0x000000000310723e */ /* 0x004fe200000010ff */
[----:B------:R2:W-:Y:S01]  /*b790*/  @!P1 STS.128 [R188+0x5000], R88 ;  /* 0x00500058bc009388 */ /* 0x0005e20000000c00 */
[----:B------:R-:W-:Y:S01]  /*b7a0*/  F2FP.BF16.F32.PACK_AB R17, R5, R4 ;  /* 0x000000040511723e */ /* 0x000fe200000010ff */
[----:B------:R-:W-:Y:S01]  /*b7b0*/  FFMA R6, R133, R9, R6 ;  /* 0x0000000985067223 */ /* 0x000fe20000000006 */
[----:B------:R-:W-:Y:S01]  /*b7c0*/  SHF.L.U32 R5, R151, 0x10, RZ ;  /* 0x0000001097057819 */ /* 0x000fe200000006ff */
[----:B------:R-:W-:Y:S01]  /*b7d0*/  FFMA R7, R133, R8, R7 ;  /* 0x0000000885077223 */ /* 0x000fe20000000007 */
[----:B------:R-:W-:Y:S01]  /*b7e0*/  LOP3.LUT R8, R151, 0xffff0000, RZ, 0xc0, !PT ;  /* 0xffff000097087812 */ /* 0x000fe200078ec0ff */
[----:B------:R-:W-:Y:S01]  /*b7f0*/  FMUL R0, R130, R70 ;  /* 0x0000004682007220 */ /* 0x000fe20000400000 */
[----:B------:R-:W-:Y:S01]  /*b800*/  SHF.L.U32 R9, R140, 0x10, RZ ;  /* 0x000000108c097819 */ /* 0x000fe200000006ff */
[C---:B------:R-:W-:Y:S01]  /*b810*/  FMUL R3, R130.reuse, R71 ;  /* 0x0000004782037220 */ /* 0x040fe20000400000 */
[----:B------:R-:W-:Y:S01]  /*b820*/  F2FP.BF16.F32.PACK_AB R18, R7, R6 ;  /* 0x000000060712723e */ /* 0x000fe200000010ff */
[----:B------:R-:W-:Y:S01]  /*b830*/  FMUL R4, R130, R72 ;  /* 0x0000004882047220 */ /* 0x000fe20000400000 */
        /* <DEDUP_REMOVED lines=15> */
[C---:B------:R-:W-:Y:S01]  /*b930*/  FMUL R0, R130.reuse, R76 ;  /* 0x0000004c82007220 */ /* 0x040fe20000400000 */
[----:B-1----:R-:W-:Y:S01]  /*b940*/  F2FP.BF16.F32.PACK_AB R20, R5, R4 ;  /* 0x000000040514723e */ /* 0x002fe200000010ff */
[C---:B------:R-:W-:Y:S01]  /*b950*/  FMUL R3, R130.reuse, R77 ;  /* 0x0000004d82037220 */ /* 0x040fe20000400000 */
[----:B------:R-:W-:Y:S01]  /*b960*/  F2FP.BF16.F32.PACK_AB R21, R7, R6 ;  /* 0x000000060715723e */ /* 0x000fe200000010ff */
[----:B------:R2:W-:Y:S01]  /*b970*/  @!P1 STS.128 [R198+0x5010], R16 ;  /* 0x00501010c6009388 */ /* 0x0005e20000000c00 */
[----:B------:R-:W-:Y:S01]  /*b980*/  SHF.L.U32 R7, R143, 0x10, RZ ;  /* 0x000000108f077819 */ /* 0x000fe200000006ff */
[----:B------:R-:W-:Y:S01]  /*b990*/  FFMA R0, R133, R8, R0 ;  /* 0x0000000885007223 */ /* 0x000fe20000000000 */
[----:B------:R-:W-:Y:S01]  /*b9a0*/  LOP3.LUT R8, R143, 0xffff0000, RZ, 0xc0, !PT ;  /* 0xffff00008f087812 */ /* 0x000fe200078ec0ff */
        /* <DEDUP_REMOVED lines=28> */
[----:B------:R-:W-:Y:S02]  /*bb70*/  F2FP.BF16.F32.PACK_AB R12, R0, R6 ;  /* 0x00000006000c723e */ /* 0x000fe400000010ff */
[----:B------:R-:W-:Y:S02]  /*bb80*/  F2FP.BF16.F32.PACK_AB R13, R7, R3 ;  /* 0x00000003070d723e */ /* 0x000fe400000010ff */
[----:B------:R-:W-:Y:S02]  /*bb90*/  F2FP.BF16.F32.PACK_AB R14, R5, R4 ;  /* 0x00000004050e723e */ /* 0x000fe400000010ff */
[----:B------:R-:W-:Y:S02]  /*bba0*/  F2FP.BF16.F32.PACK_AB R15, R9, R8 ;  /* 0x00000008090f723e */ /* 0x000fe400000010ff */
[----:B------:R-:W-:Y:S02]  /*bbb0*/  MOV R0, UR46 ;  /* 0x0000002e00007c02 */ /* 0x000fe40008000f00 */
[----:B------:R-:W-:Y:S01]  /*bbc0*/  @P2 SHF.L.U32 R5, RZ, 0x1f, RZ ;  /* 0x0000001fff052819 */ /* 0x000fe200000006ff */
[----:B------:R2:W-:Y:S01]  /*bbd0*/  @!P1 STS.128 [R195+0x5010], R12 ;  /* 0x0050100cc3009388 */ /* 0x0005e20000000c00 */
[----:B------:R-:W-:Y:S04]  /*bbe0*/  @P2 LEA R0, R0, UR45, 0x3 ;  /* 0x0000002d00002c11 */ /* 0x000fe8000f8e18ff */
[----:B------:R-:W-:Y:S02]  /*bbf0*/  @P2 IADD3 R3, PT, PT, R0, 0x90, RZ ;  /* 0x0000009000032810 */ /* 0x000fe40007ffe0ff */
[----:B------:R-:W-:Y:S01]  /*bc00*/  LEA R0, R137, UR45, 0x3 ;  /* 0x0000002d89007c11 */ /* 0x000fe2000f8e18ff */
[----:B------:R-:W-:Y:S01]  /*bc10*/  @!PT LDS RZ, [RZ] ;  /* 0x00000000fffff984 */ /* 0x000fe20000000800 */
[----:B------:R-:W-:Y:S01]  /*bc20*/  @!PT LDS RZ, [RZ] ;  /* 0x00000000fffff984 */ /* 0x000fe20000000800 */
[----:B------:R-:W-:Y:S01]  /*bc30*/  @!PT LDS RZ, [RZ] ;  /* 0x00000000fffff984 */ /* 0x000fe20000000800 */
[----:B------:R-:W-:Y:S01]  /*bc40*/  @!PT LDS RZ, [RZ] ;  /* 0x00000000fffff984 */ /* 0x000fe20000000800 */
[----:B------:R1:W-:Y:S06]  /*bc50*/  MEMBAR.ALL.CTA ;  /* 0x0000000000007992 */ /* 0x0003ec0000008000 */
[----:B-1----:R-:W1:Y:S02]  /*bc60*/  FENCE.VIEW.ASYNC.S ;  /* 0x00000000000073c6 */ /* 0x002e640000000000 */
[----:B------:R-:W-:Y:S05]  /*bc70*/  WARPSYNC.ALL ;  /* 0x0000000000007948 */ /* 0x000fea0003800000 */
[----:B------:R-:W-:Y:S01]  /*bc80*/  BSSY.RECONVERGENT B0, `(.L_x_139) ;  /* 0x0000010000007945 */ /* 0x000fe20003800200 */
[----:B------:R-:W-:Y:S01]  /*bc90*/  @P2 PRMT R3, R200, 0x654, R3 ;  /* 0x00000654c8032816 */ /* 0x000fe20000000003 */
[----:B-1----:R-:W-:Y:S06]  /*bca0*/  BAR.SYNC.DEFER_BLOCKING 0x1, 0x80 ;  /* 0x0042000000007b1d */ /* 0x002fec0000010000 */
[----:B------:R-:W-:Y:S05]  /*bcb0*/  @P0 BRA `(.L_x_140) ;  /* 0x0000000000300947 */ /* 0x000fea0003800000 */
[----:B------:R-:W-:Y:S02]  /*bcc0*/  UIADD3 UR4, UP0, UPT, UR54, 0xa80, URZ ;  /* 0x00000a8036047890 */ /* 0x000fe4000ff1e0ff */
[----:B------:R-:W-:Y:S02]  /*bcd0*/  UIADD3 UR48, UPT, UPT, UR45, 0x4200, URZ ;  /* 0x000042002d307890 */ /* 0x000fe4000fffe0ff */
[----:B------:R-:W-:Y:S01]  /*bce0*/  UIADD3.X UR5, UPT, UPT, URZ, UR55, URZ, UP0, !UPT ;  /* 0x00000037ff057290 */ /* 0x000fe200087fe4ff */
[----:B------:R-:W-:Y:S01]  /*bcf0*/  UMOV UR51, UR44 ;  /* 0x0000002c00337c82 */ /* 0x000fe20008000000 */
[----:B------:R-:W-:Y:S02]  /*bd00*/  UIADD3 UR9, UPT, UPT, UR49, 0x80, URZ ;  /* 0x0000008031097890 */ /* 0x000fe4000fffe0ff */
[----:B------:R-:W-:Y:S01]  /*bd10*/  UIADD3 UR8, UPT, UPT, UR45, 0x5200, URZ ;  /* 0x000052002d087890 */ /* 0x000fe2000fffe0ff */
[----:B------:R-:W-:Y:S01]  /*bd20*/  UMOV UR10, UR50 ;  /* 0x00000032000a7c82 */ /* 0x000fe20008000000 */
[----:B------:R-:W-:Y:S03]  /*bd30*/  UMOV UR11, UR44 ;  /* 0x0000002c000b7c82 */ /* 0x000fe60008000000 */
[----:B------:R1:W-:Y:S04]  /*bd40*/  UTMASTG.3D [UR48], [UR4] ;  /* 0x00000030040073b5 */ /* 0x0003e80008010000 */
[----:B------:R1:W-:Y:S01]  /*bd50*/  UTMASTG.3D [UR8], [UR4] ;  /* 0x00000008040073b5 */ /* 0x0003e20008010000 */
[----:B------:R0:W-:Y:S01]  /*bd60*/  UTMACMDFLUSH ;  /* 0x00000000000079b7 */ /* 0x0001e20000000000 */
[----:B-1----:R-:W-:Y:S04]  /*bd70*/  DEPBAR.LE SB0, 0x1 ;  /* 0x000080400000791a */ /* 0x002fe80000000000 */
.L_x_140:
[----:B------:R-:W-:Y:S05]  /*bd80*/  BSYNC.RECONVERGENT B0 ;  /* 0x0000000000007941 */ /* 0x000fea0003800200 */
.L_x_139:
[----:B------:R-:W-:Y:S01]  /*bd90*/  BAR.SYNC.DEFER_BLOCKING 0x1, 0x80 ;  /* 0x0042000000007b1d */ /* 0x000fe20000010000 */
[----:B------:R-:W-:Y:S01]  /*bda0*/  UIADD3 UR4, UPT, UPT, UR46, 0x1, URZ ;  /* 0x000000012e047890 */ /* 0x000fe2000fffe0ff */
[----:B--2---:R-:W-:Y:S03]  /*bdb0*/  HFMA2 R16, -RZ, RZ, 0, 0 ;  /* 0x00000000ff107431 */ /* 0x004fe600000001ff */
[----:B------:R-:W-:Y:S04]  /*bdc0*/  UISETP.NE.AND UP0, UPT, UR4, 0x4, UPT ;  /* 0x000000040400788c */ /* 0x000fe8000bf05270 */
[----:B------:R-:W-:Y:S01]  /*bdd0*/  USEL UR47, UR4, URZ, UP0 ;  /* 0x000000ff042f7287 */ /* 0x000fe20008000000 */
[----:B------:R1:W-:Y:S01]  /*bde0*/  @P2 SYNCS.ARRIVE.TRANS64.RED.A1T0 RZ, [R3+URZ], RZ ;  /* 0x000000ff03ff29a7 */ /* 0x0003e200081004ff */
[----:B------:R-:W-:Y:S01]  /*bdf0*/  BSSY B1, `(.L_x_141) ;  /* 0x000001e000017945 */ /* 0x000fe20003800000 */
[----:B------:R-:W2:Y:S02]  /*be00*/  @P2 SYNCS.PHASECHK.TRANS64.TRYWAIT P0, [R0+URZ+0x70], R5 ;  /* 0x00007005000025a7 */ /* 0x000ea400080011ff */
        /* <DEDUP_REMOVED lines=13> */
.L_x_144:
[----:B------:R-:W-:Y:S05]  /*bee0*/  BSYNC B0 ;  /* 0x0000000000007941 */ /* 0x000fea0003800000 */
.L_x_143:
[----:B------:R-:W-:Y:S01]  /*bef0*/  ISETP.NE.AND P0, PT, R199, RZ, PT ;  /* 0x000000ffc700720c */ /* 0x000fe20003f05270 */
[----:B------:R-:W-:Y:S11]  /*bf00*/  VIADD R137, R137, 0x1 ;  /* 0x0000000189897836 */ /* 0x000ff60000000000 */
[----:B------:R-:W-:Y:S01]  /*bf10*/  @!UPT UIADD3 URZ, UPT, UPT, URZ, URZ, URZ ;  /* 0x000000fffffff290 */ /* 0x000fe2000fffe0ff */
[----:B------:R2:W4:Y:S04]  /*bf20*/  @P0 LDS.128 R160, [R4+0x20] ;  /* 0x0000200004a00984 */ /* 0x0005280000000c00 */
[----:B------:R2:W1:Y:S04]  /*bf30*/  @P0 LDS.128 R140, [R4+0x1020] ;  /* 0x00102000048c0984 */ /* 0x0004680000000c00 */
[----:B------:R2:W1:Y:S04]  /*bf40*/  @P0 LDS.128 R168, [R8] ;  /* 0x0000000008a80984 */ /* 0x0004680000000c00 */
[----:B------:R2:W1:Y:S04]  /*bf50*/  @P0 LDS.128 R152, [R8+0x1000] ;  /* 0x0010000008980984 */ /* 0x0004680000000c00 */
[----:B------:R2:W1:Y:S04]  /*bf60*/  @P0 LDS.128 R164, [R6+0x10] ;  /* 0x0000100006a40984 */ /* 0x0004680000000c00 */
[----:B------:R2:W1:Y:S04]  /*bf70*/  @P0 LDS.128 R148, [R6+0x1010] ;  /* 0x0010100006940984 */ /* 0x0004680000000c00 */
[----:B------:R2:W1:Y:S04]  /*bf80*/  @P0 LDS.128 R156, [R3+0x10] ;  /* 0x00001000039c0984 */ /* 0x0004680000000c00 */
[----:B------:R2:W1:Y:S01]  /*bf90*/  @P0 LDS.128 R144, [R3+0x1010] ;  /* 0x0010100003900984 */ /* 0x0004620000000c00 */
[C---:B------:R-:W-:Y:S04]  /*bfa0*/  ISETP.NE.AND P0, PT, R137.reuse, 0x4, PT ;  /* 0x000000048900780c */ /* 0x040fe80003f05270 */
[----:B------:R-:W-:Y:S02]  /*bfb0*/  SEL R137, R137, RZ, P0 ;  /* 0x000000ff89897207 */ /* 0x000fe40000000000 */
[----:B------:R-:W-:Y:S02]  /*bfc0*/  SEL R16, RZ, 0x1, P0 ;  /* 0x00000001ff107807 */ /* 0x000fe40000000000 */
.L_x_142:
[----:B------:R-:W-:Y:S05]  /*bfd0*/  BSYNC B1 ;  /* 0x0000000000017941 */ /* 0x000fea0003800000 */
.L_x_141:
[----:B------:R-:W-:Y:S05]  /*bfe0*/  VIADD R92, R92, 0x400000 ;  /* 0x004000005c5c7836 */ /* 0x000fea0000000000 */
[----:B-1----:R-:W-:Y:S04]  /*bff0*/  SHF.R.U32.HI R0, RZ, 0x15, R92 ;  /* 0x00000015ff007819 */ /* 0x002fe8000001165c */
[----:B------:R-:W-:Y:S04]  /*c000*/  LOP3.LUT R18, R0, 0x3, RZ, 0xc0, !PT ;  /* 0x0000000300127812 */ /* 0x000fe800078ec0ff */
[----:B------:R-:W-:Y:S11]  /*c010*/  ISETP.NE.AND P0, PT, R189, R18, PT ;  /* 0x00000012bd00720c */ /* 0x000ff60003f05270 */
[----:B------:R-:W-:Y:S02]  /*c020*/  @!UPT UIADD3 URZ, UPT, UPT, URZ, URZ, URZ ;  /* 0x000000fffffff290 */ /* 0x000fe4000fffe0ff */
[----:B------:R-:W-:Y:S05]  /*c030*/  @P0 BRA `(.L_x_146) ;  /* 0x0000000000bc0947 */ /* 0x000fea0003800000 */
[----:B------:R-:W-:Y:S11]  /*c040*/  LOP3.LUT P0, RZ, R0, 0x3, R177, 0x48, !PT ;  /* 0x0000000300ff7812 */ /* 0x000ff600078048b1 */
[----:B------:R-:W-:Y:S02]  /*c050*/  @!UPT UIADD3 URZ, UPT, UPT, URZ, URZ, URZ ;  /* 0x000000fffffff290 */ /* 0x000fe4000fffe0ff */
[----:B------:R-:W-:Y:S05]  /*c060*/  @!P0 BRA `(.L_x_147) ;  /* 0x0000000000408947 */ /* 0x000fea0003800000 */
[----:B------:R-:W1:Y:S01]  /*c070*/  LDCU.64 UR8, c[0x4][0x70] ;  /* 0x01000e00ff0877ac */ /* 0x000e620008000a00 */
[----:B------:R-:W-:Y:S01]  /*c080*/  MOV R15, 0x0 ;  /* 0x00000000000f7802 */ /* 0x000fe20000000f00 */
[----:B------:R-:W-:Y:S02]  /*c090*/  HFMA2 R12, -RZ, RZ, 0, 5.9604644775390625e-08 ;  /* 0x00000001ff0c7431 */ /* 0x000fe400000001ff */
[----:B--2---:R-:W-:Y:S02]  /*c0a0*/  IMAD.MOV.U32 R8, RZ, RZ, 0x192 ;  /* 0x00000192ff087424 */ /* 0x004fe400078e00ff */
[----:B------:R-:W-:Y:S01]  /*c0b0*/  IMAD.MOV.U32 R13, RZ, RZ, RZ ;  /* 0x000000ffff0d7224 */ /* 0x000fe200078e00ff */
[----:B------:R-:W2:Y:S01]  /*c0c0*/  LDCU.64 UR6, c[0x4][0x78] ;  /* 0x01000f00ff0677ac */ /* 0x000ea20008000a00 */
[----:B------:R-:W3:Y:S01]  /*c0d0*/  LDC.64 R14, c[0x4][R15] ;  /* 0x010000000f0e7b82 */ /* 0x000ee20000000a00 */
[----:B------:R-:W5:Y:S01]  /*c0e0*/  LDCU.64 UR4, c[0x4][0x10] ;  /* 0x01000200ff0477ac */ /* 0x000f620008000a00 */
[----:B-1----:R-:W-:Y:S01]  /*c0f0*/  MOV R5, UR9 ;  /* 0x0000000900057c02 */ /* 0x002fe20008000f00 */
[----:B------:R-:W-:Y:S01]  /*c100*/  IMAD.U32 R4, RZ, RZ, UR8 ;  /* 0x00000008ff047e24 */ /* 0x000fe2000f8e00ff */
[----:B--2---:R-:W-:Y:S01]  /*c110*/  MOV R7, UR7 ;  /* 0x0000000700077c02 */ /* 0x004fe20008000f00 */
[----:B------:R-:W-:Y:S01]  /*c120*/  IMAD.U32 R6, RZ, RZ, UR6 ;  /* 0x00000006ff067e24 */ /* 0x000fe2000f8e00ff */
[----:B-----5:R-:W-:Y:S01]  /*c130*/  MOV R11, UR5 ;  /* 0x00000005000b7c02 */ /* 0x020fe20008000f00 */
[----:B------:R-:W-:Y:S02]  /*c140*/  IMAD.U32 R10, RZ, RZ, UR4 ;  /* 0x00000004ff0a7e24 */ /* 0x000fe4000f8e00ff */
[----:B------:R-:W-:Y:S07]  /*c150*/  LEPC R20, `(.L_x_147) ;  /* 0x000000001014794e */ /* 0x000fee0000000000 */
[----:B---34-:R-:W-:Y:S05]  /*c160*/  CALL.ABS.NOINC R14 ;  /* 0x000000000e007343 */ /* 0x018fea0003c00000 */
.L_x_147:
[----:B------:R-:W-:Y:S05]  /*c170*/  WARPSYNC.ALL ;  /* 0x0000000000007948 */ /* 0x000fea0003800000 */
[C---:B------:R-:W-:Y:S01]  /*c180*/  R2UR UR4, R92.reuse ;  /* 0x000000005c0472ca */ /* 0x040fe200000e0000 */
[----:B------:R-:W-:Y:S05]  /*c190*/  VIADD R0, R92, 0x80 ;  /* 0x000000805c007836 */ /* 0x000fea0000000000 */
[----:B------:R-:W-:Y:S04]  /*c1a0*/  SHF.R.U32.HI R0, RZ, 0x15, R0 ;  /* 0x00000015ff007819 */ /* 0x000fe80000011600 */
[----:B------:R-:W-:Y:S03]  /*c1b0*/  LOP3.LUT P0, RZ, R0, 0x3, R177, 0x48, !PT ;  /* 0x0000000300ff7812 */ /* 0x000fe600078048b1 */
[----:B------:R-:W1:Y:S10]  /*c1c0*/  LDTM.x32 R24, tmem[UR4] ;  /* 0x00000004001879ee */ /* 0x000e7400082c0000 */
[----:B-1----:R-:W-:Y:S05]  /*c1d0*/  @!P0 BRA `(.L_x_148) ;  /* 0x0000000000408947 */ /* 0x002fea0003800000 */
        /* <DEDUP_REMOVED lines=16> */
.L_x_148:
[----:B------:R-:W-:Y:S05]  /*c2e0*/  WARPSYNC.ALL ;  /* 0x0000000000007948 */ /* 0x000fea0003800000 */
[----:B------:R-:W-:Y:S11]  /*c2f0*/  R2UR UR4, R92 ;  /* 0x000000005c0472ca */ /* 0x000ff600000e0000 */
[----:B------:R-:W-:Y:S02]  /*c300*/  @!UPT UIADD3 URZ, UPT, UPT, URZ, URZ, URZ ;  /* 0x000000fffffff290 */ /* 0x000fe4000fffe0ff */
[----:B------:R-:W1:Y:S02]  /*c310*/  LDTM.x32 R56, tmem[UR4+0x80] ;  /* 0x00008004003879ee */ /* 0x000e6400082c0000 */
[----:B-1----:R-:W-:Y:S01]  /*c320*/  NOP ;  /* 0x0000000000007918 */ /* 0x002fe20000000000 */
.L_x_146:
[----:B--2---:R-:W-:Y:S01]  /*c330*/  SHF.L.U32 R4, R168, 0x10, RZ ;  /* 0x00000010a8047819 */ /* 0x004fe200000006ff */
        /* <DEDUP_REMOVED lines=234> */
[----:B------:R-:W-:Y:S01]  /*d1e0*/  LEA R8, R137, UR45, 0x3 ;  /* 0x0000002d89087c11 */ /* 0x000fe2000f8e18ff */
[----:B------:R2:W-:Y:S01]  /*d1f0*/  @!P1 STS.128 [R195+0x7010], R12 ;  /* 0x0070100cc3009388 */ /* 0x0005e20000000c00 */
[----:B------:R-:W-:Y:S02]  /*d200*/  @P2 LEA R0, R0, UR45, 0x3 ;  /* 0x0000002d00002c11 */ /* 0x000fe4000f8e18ff */
[----:B------:R-:W-:Y:S02]  /*d210*/  @P2 SHF.L.U32 R5, R16, 0x1f, RZ ;  /* 0x0000001f10052819 */ /* 0x000fe400000006ff */
[----:B------:R-:W-:Y:S01]  /*d220*/  @P2 IADD3 R3, PT, PT, R0, 0x90, RZ ;  /* 0x0000009000032810 */ /* 0x000fe20007ffe0ff */
        /* <DEDUP_REMOVED lines=13> */
[----:B------:R-:W-:Y:S02]  /*d300*/  UIADD3 UR8, UPT, UPT, UR45, 0x6200, URZ ;  /* 0x000062002d087890 */ /* 0x000fe4000fffe0ff */
[----:B------:R-:W-:Y:S01]  /*d310*/  UIADD3.X UR5, UPT, UPT, URZ, UR55, URZ, UP0, !UPT ;  /* 0x00000037ff057290 */ /* 0x000fe200087fe4ff */
[----:B------:R-:W-:Y:S01]  /*d320*/  UMOV UR9, UR49 ;  /* 0x0000003100097c82 */ /* 0x000fe20008000000 */
[----:B------:R-:W-:Y:S01]  /*d330*/  UMOV UR11, UR44 ;  /* 0x0000002c000b7c82 */ /* 0x000fe20008000000 */
[----:B------:R-:W-:Y:S02]  /*d340*/  UIADD3 UR13, UPT, UPT, UR49, 0x80, URZ ;  /* 0x00000080310d7890 */ /* 0x000fe4000fffe0ff */
[----:B------:R-:W-:Y:S01]  /*d350*/  UIADD3 UR12, UPT, UPT, UR45, 0x7200, URZ ;  /* 0x000072002d0c7890 */ /* 0x000fe2000fffe0ff */
[----:B------:R-:W-:Y:S03]  /*d360*/  UMOV UR15, UR44 ;  /* 0x0000002c000f7c82 */ /* 0x000fe60008000000 */
[----:B------:R1:W-:Y:S01]  /*d370*/  UTMASTG.3D [UR8], [UR4] ;  /* 0x00000008040073b5 */ /* 0x0003e20008010000 */
[----:B------:R-:W-:Y:S04]  /*d380*/  UMOV UR14, UR10 ;  /* 0x0000000a000e7c82 */ /* 0x000fe80008000000 */
[----:B------:R1:W-:Y:S01]  /*d390*/  UTMASTG.3D [UR12], [UR4] ;  /* 0x0000000c040073b5 */ /* 0x0003e20008010000 */
[----:B------:R0:W-:Y:S01]  /*d3a0*/  UTMACMDFLUSH ;  /* 0x00000000000079b7 */ /* 0x0001e20000000000 */
[----:B-1----:R-:W-:Y:S04]  /*d3b0*/  DEPBAR.LE SB0, 0x1 ;  /* 0x000080400000791a */ /* 0x002fe80000000000 */
.L_x_150:
[----:B------:R-:W-:Y:S05]  /*d3c0*/  BSYNC.RECONVERGENT B0 ;  /* 0x0000000000007941 */ /* 0x000fea0003800200 */
.L_x_149:
        /* <DEDUP_REMOVED lines=9> */
[----:B------:R-:W4:Y:S01]  /*d460*/  @P2 SYNCS.PHASECHK.TRANS64.TRYWAIT P0, [R8+URZ+0x70], R5 ;  /* 0x00007005080025a7 */ /* 0x000f2200080011ff */
[----:B------:R-:W-:Y:S01]  /*d470*/  VIADD R17, R131, UR4 ;  /* 0x0000000483117c36 */ /* 0x000fe20008000000 */
[----:B------:R-:W-:Y:S04]  /*d480*/  USEL UR46, UR5, URZ, UP0 ;  /* 0x000000ff052e7287 */ /* 0x000fe80008000000 */
[----:B------:R-:W-:Y:S04]  /*d490*/  SHF.R.U32.HI R10, RZ, 0x15, R17 ;  /* 0x00000015ff0a7819 */ /* 0x000fe80000011611 */
[----:B------:R-:W-:Y:S02]  /*d4a0*/  LOP3.LUT R18, R10, 0x3, RZ, 0xc0, !PT ;  /* 0x000000030a127812 */ /* 0x000fe400078ec0ff */
[----:B----4-:R-:W-:Y:S01]  /*d4b0*/  @P2 SEL R138, RZ, 0x1, !P0 ;  /* 0x00000001ff8a2807 */ /* 0x010fe20004000000 */
        /* <DEDUP_REMOVED lines=9> */
[----:B------:R-:W-:Y:S04]  /*d550*/  SHF.L.U32 R5, R16, 0x1f, RZ ;  /* 0x0000001f10057819 */ /* 0x000fe800000006ff */
[----:B------:R-:W1:Y:S02]  /*d560*/  SYNCS.PHASECHK.TRANS64.TRYWAIT P0, [R8+URZ+0x70], R5 ;  /* 0x00007005080075a7 */ /* 0x000e6400080011ff */
[----:B-1----:R-:W-:Y:S05]  /*d570*/  @!P0 BRA `(.L_x_155) ;  /* 0x0000006400ec8947 */ /* 0x002fea0003800000 */
.L_x_154:
[----:B------:R-:W-:Y:S05]  /*d580*/  BSYNC B0 ;  /* 0x0000000000007941 */ /* 0x000fea0003800000 */
.L_x_153:
[----:B------:R-:W-:Y:S01]  /*d590*/  ISETP.NE.AND P0, PT, R199, RZ, PT ;  /* 0x000000ffc700720c */ /* 0x000fe20003f05270 */
[----:B------:R-:W-:Y:S11]  /*d5a0*/  VIADD R137, R137, 0x1 ;  /* 0x0000000189897836 */ /* 0x000ff60000000000 */
[----:B------:R-:W-:Y:S01]  /*d5b0*/  @!UPT UIADD3 URZ, UPT, UPT, URZ, URZ, URZ ;  /* 0x000000fffffff290 */ /* 0x000fe2000fffe0ff */
[----:B------:R4:W2:Y:S04]  /*d5c0*/  @P0 LDS.128 R160, [R3+0x20] ;  /* 0x0000200003a00984 */ /* 0x0008a80000000c00 */
[----:B------:R4:W2:Y:S04]  /*d5d0*/  @P0 LDS.128 R140, [R3+0x1020] ;  /* 0x00102000038c0984 */ /* 0x0008a80000000c00 */
[----:B------:R4:W2:Y:S04]  /*d5e0*/  @P0 LDS.128 R168, [R6] ;  /* 0x0000000006a80984 */ /* 0x0008a80000000c00 */
[----:B------:R4:W2:Y:S04]  /*d5f0*/  @P0 LDS.128 R152, [R6+0x1000] ;  /* 0x0010000006980984 */ /* 0x0008a80000000c00 */
[----:B------:R4:W2:Y:S04]  /*d600*/  @P0 LDS.128 R164, [R4+0x10] ;  /* 0x0000100004a40984 */ /* 0x0008a80000000c00 */
[----:B------:R4:W2:Y:S04]  /*d610*/  @P0 LDS.128 R148, [R4+0x1010] ;  /* 0x0010100004940984 */ /* 0x0008a80000000c00 */
[----:B------:R4:W2:Y:S04]  /*d620*/  @P0 LDS.128 R156, [R0+0x10] ;  /* 0x00001000009c0984 */ /* 0x0008a80000000c00 */
[----:B------:R4:W2:Y:S01]  /*d630*/  @P0 LDS.128 R144, [R0+0x1010] ;  /* 0x0010100000900984 */ /* 0x0008a20000000c00 */
[C---:B------:R-:W-:Y:S04]  /*d640*/  ISETP.NE.AND P0, PT, R137.reuse, 0x4, PT ;  /* 0x000000048900780c */ /* 0x040fe80003f05270 */
[----:B-1----:R-:W-:Y:S02]  /*d650*/  SEL R5, RZ, 0x1, P0 ;  /* 0x00000001ff057807 */ /* 0x002fe40000000000 */
[----:B------:R-:W-:Y:S02]  /*d660*/  SEL R137, R137, RZ, P0 ;  /* 0x000000ff89897207 */ /* 0x000fe40000000000 */
[----:B------:R-:W-:Y:S02]  /*d670*/  LOP3.LUT R16, R16, R5, RZ, 0x3c, !PT ;  /* 0x0000000510107212 */ /* 0x000fe400078e3cff */
.L_x_152:
[----:B------:R-:W-:Y:S05]  /*d680*/  BSYNC B1 ;  /* 0x0000000000017941 */ /* 0x000fea0003800000 */
.L_x_151:
[----:B------:R-:W-:Y:S11]  /*d690*/  ISETP.NE.AND P0, PT, R189, R18, PT ;  /* 0x00000012bd00720c */ /* 0x000ff60003f05270 */
[----:B------:R-:W-:Y:S02]  /*d6a0*/  @!UPT UIADD3 URZ, UPT, UPT, URZ, URZ, URZ ;  /* 0x000000fffffff290 */ /* 0x000fe4000fffe0ff */
[----:B------:R-:W-:Y:S05]  /*d6b0*/  @P0 BRA `(.L_x_156) ;  /* 0x0000000000bc0947 */ /* 0x000fea0003800000 */
[----:B------:R-:W-:Y:S11]  /*d6c0*/  LOP3.LUT P0, RZ, R10, 0x3, R177, 0x48, !PT ;  /* 0x000000030aff7812 */ /* 0x000ff600078048b1 */
[----:B------:R-:W-:Y:S02]  /*d6d0*/  @!UPT UIADD3 URZ, UPT, UPT, URZ, URZ, URZ ;  /* 0x000000fffffff290 */ /* 0x000fe4000fffe0ff */
[----:B------:R-:W-:Y:S05]  /*d6e0*/  @!P0 BRA `(.L_x_157) ;  /* 0x0000000000408947 */ /* 0x000fea0003800000 */
[----:B------:R-:W1:Y:S01]  /*d6f0*/  LDCU.64 UR8, c[0x4][0x70] ;  /* 0x01000e00ff0877ac */ /* 0x000e620008000a00 */
[----:B--2---:R-:W-:Y:S01]  /*d700*/  MOV R15, 0x0 ;  /* 0x00000000000f7802 */ /* 0x004fe20000000f00 */
[----:B------:R-:W-:Y:S02]  /*d710*/  HFMA2 R12, -RZ, RZ, 0, 5.9604644775390625e-08 ;  /* 0x00000001ff0c7431 */ /* 0x000fe400000001ff */
[----:B------:R-:W-:Y:S02]  /*d720*/  IMAD.MOV.U32 R8, RZ, RZ, 0x192 ;  /* 0x00000192ff087424 */ /* 0x000fe400078e00ff */
[----:B------:R-:W-:Y:S01]  /*d730*/  IMAD.MOV.U32 R13, RZ, RZ, RZ ;  /* 0x000000ffff0d7224 */ /* 0x000fe200078e00ff */
[----:B------:R-:W2:Y:S01]  /*d740*/  LDCU.64 UR6, c[0x4][0x78] ;  /* 0x01000f00ff0677ac */ /* 0x000ea20008000a00 */
[----:B------:R-:W3:Y:S01]  /*d750*/  LDC.64 R14, c[0x4][R15] ;  /* 0x010000000f0e7b82 */ /* 0x000ee20000000a00 */
[----:B------:R-:W5:Y:S01]  /*d760*/  LDCU.64 UR4, c[0x4][0x10] ;  /* 0x01000200ff0477ac */ /* 0x000f620008000a00 */
[----:B-1----:R-:W-:Y:S01]  /*d770*/  MOV R5, UR9 ;  /* 0x0000000900057c02 */ /* 0x002fe20008000f00 */
[----:B----4-:R-:W-:Y:S01]  /*d780*/  IMAD.U32 R4, RZ, RZ, UR8 ;  /* 0x00000008ff047e24 */ /* 0x010fe2000f8e00ff */
[----:B--2---:R-:W-:Y:S01]  /*d790*/  MOV R7, UR7 ;  /* 0x0000000700077c02 */ /* 0x004fe20008000f00 */
[----:B------:R-:W-:Y:S01]  /*d7a0*/  IMAD.U32 R6, RZ, RZ, UR6 ;  /* 0x00000006ff067e24 */ /* 0x000fe2000f8e00ff */
[----:B-----5:R-:W-:Y:S01]  /*d7b0*/  MOV R11, UR5 ;  /* 0x00000005000b7c02 */ /* 0x020fe20008000f00 */
[----:B------:R-:W-:Y:S02]  /*d7c0*/  IMAD.U32 R10, RZ, RZ, UR4 ;  /* 0x00000004ff0a7e24 */ /* 0x000fe4000f8e00ff */
[----:B------:R-:W-:Y:S07]  /*d7d0*/  LEPC R20, `(.L_x_157) ;  /* 0x000000001014794e */ /* 0x000fee0000000000 */
[----:B---3--:R-:W-:Y:S05]  /*d7e0*/  CALL.ABS.NOINC R14 ;  /* 0x000000000e007343 */ /* 0x008fea0003c00000 */
.L_x_157:
[----:B------:R-:W-:Y:S05]  /*d7f0*/  WARPSYNC.ALL ;  /* 0x0000000000007948 */ /* 0x000fea0003800000 */
[C---:B------:R-:W-:Y:S01]  /*d800*/  R2UR UR4, R17.reuse ;  /* 0x00000000110472ca */ /* 0x040fe200000e0000 */
[----:B----4-:R-:W-:Y:S05]  /*d810*/  VIADD R0, R17, 0x80 ;  /* 0x0000008011007836 */ /* 0x010fea0000000000 */
[----:B------:R-:W-:Y:S04]  /*d820*/  SHF.R.U32.HI R0, RZ, 0x15, R0 ;  /* 0x00000015ff007819 */ /* 0x000fe80000011600 */
[----:B------:R-:W-:Y:S03]  /*d830*/  LOP3.LUT P0, RZ, R0, 0x3, R177, 0x48, !PT ;  /* 0x0000000300ff7812 */ /* 0x000fe600078048b1 */
[----:B------:R-:W1:Y:S10]  /*d840*/  LDTM.x32 R24, tmem[UR4] ;  /* 0x00000004001879ee */ /* 0x000e7400082c0000 */
[----:B-1----:R-:W-:Y:S05]  /*d850*/  @!P0 BRA `(.L_x_158) ;  /* 0x0000000000408947 */ /* 0x002fea0003800000 */
[----:B------:R-:W1:Y:S01]  /*d860*/  LDCU.64 UR8, c[0x4][0x70] ;  /* 0x01000e00ff0877ac */ /* 0x000e620008000a00 */
[----:B--2---:R-:W-:Y:S01]  /*d870*/  MOV R15, 0x0 ;  /* 0x00000000000f7802 */ /* 0x004fe20000000f00 */
[----:B------:R-:W-:Y:S02]  /*d880*/  HFMA2 R12, -RZ, RZ, 0, 5.9604644775390625e-08 ;  /* 0x00000001ff0c7431 */ /* 0x000fe400000001ff */
[----:B------:R-:W-:Y:S02]  /*d890*/  IMAD.MOV.U32 R8, RZ, RZ, 0x192 ;  /* 0x00000192ff087424 */ /* 0x000fe400078e00ff */
[----:B------:R-:W-:Y:S01]  /*d8a0*/  IMAD.MOV.U32 R13, RZ, RZ, RZ ;  /* 0x000000ffff0d7224 */ /* 0x000fe200078e00ff */
[----:B------:R-:W2:Y:S01]  /*d8b0*/  LDCU.64 UR6, c[0x4][0x78] ;  /* 0x01000f00ff0677ac */ /* 0x000ea20008000a00 */
[----:B------:R-:W4:Y:S01]  /*d8c0*/  LDC.64 R14, c[0x4][R15] ;  /* 0x010000000f0e7b82 */ /* 0x000f220000000a00 */
        /* <DEDUP_REMOVED lines=9> */
.L_x_158:
[----:B------:R-:W-:Y:S05]  /*d960*/  WARPSYNC.ALL ;  /* 0x0000000000007948 */ /* 0x000fea0003800000 */
[----:B------:R-:W-:Y:S11]  /*d970*/  R2UR UR4, R17 ;  /* 0x00000000110472ca */ /* 0x000ff600000e0000 */
[----:B------:R-:W-:Y:S02]  /*d980*/  @!UPT UIADD3 URZ, UPT, UPT, URZ, URZ, URZ ;  /* 0x000000fffffff290 */ /* 0x000fe4000fffe0ff */
[----:B------:R-:W1:Y:S02]  /*d990*/  LDTM.x32 R56, tmem[UR4+0x80] ;  /* 0x00008004003879ee */ /* 0x000e6400082c0000 */
[----:B-1----:R-:W-:Y:S01]  /*d9a0*/  NOP ;  /* 0x0000000000007918 */ /* 0x002fe20000000000 */
.L_x_156:
[----:B--2-4-:R-:W-:Y:S01]  /*d9b0*/  SHF.L.U32 R4, R168, 0x10, RZ ;  /* 0x00000010a8047819 */ /* 0x014fe200000006ff */
        /* <DEDUP_REMOVED lines=39> */
[----:B------:R1:W-:Y:S01]  /*dc30*/  @!P1 STS.128 [R188], R20 ;  /* 0x00000014bc009388 */ /* 0x0003e20000000c00 */
        /* <DEDUP_REMOVED lines=15> */
[----:B------:R-:W-:Y:S01]  /*dd30*/  SHF.L.U32 R3, R160, 0x10, RZ ;  /* 0x00000010a0037819 */ /* 0x000fe200000006ff */
        /* <DEDUP_REMOVED lines=194> */
[----:B------:R-:W-:Y:S01]  /*e960*/  UIADD3 UR4, UPT, UPT, UR45, 0x200, URZ ;  /* 0x000002002d047890 */ /* 0x000fe2000fffe0ff */
[----:B------:R-:W-:Y:S01]  /*e970*/  UMOV UR51, UR44 ;  /* 0x0000002c00337c82 */ /* 0x000fe20008000000 */
[----:B------:R-:W-:Y:S02]  /*e980*/  UIADD3 UR9, UPT, UPT, UR49, 0x80, URZ ;  /* 0x0000008031097890 */ /* 0x000fe4000fffe0ff */
[----:B------:R-:W-:Y:S02]  /*e990*/  UIADD3 UR8, UPT, UPT, UR45, 0x1200, URZ ;  /* 0x000012002d087890 */ /* 0x000fe4000fffe0ff */
[----:B------:R-:W-:Y:S01]  /*e9a0*/  MOV R181, UR4 ;  /* 0x0000000400b57c02 */ /* 0x000fe20008000f00 */
[----:B------:R-:W-:Y:S01]  /*e9b0*/  UIADD3 UR4, UP0, UPT, UR54, 0xa80, URZ ;  /* 0x00000a8036047890 */ /* 0x000fe2000ff1e0ff */
[----:B------:R-:W-:Y:S02]  /*e9c0*/  UMOV UR10, UR50 ;  /* 0x00000032000a7c82 */ /* 0x000fe40008000000 */
[----:B------:R-:W-:Y:S01]  /*e9d0*/  R2UR UR48, R181 ;  /* 0x00000000b53072ca */ /* 0x000fe200000e0000 */
[----:B------:R-:W-:Y:S01]  /*e9e0*/  UIADD3.X UR5, UPT, UPT, URZ, UR55, URZ, UP0, !UPT ;  /* 0x00000037ff057290 */ /* 0x000fe200087fe4ff */
[----:B------:R-:W-:Y:S11]  /*e9f0*/  UMOV UR11, UR44 ;  /* 0x0000002c000b7c82 */ /* 0x000ff60008000000 */
[----:B------:R1:W-:Y:S01]  /*ea00*/  UTMASTG.3D [UR48], [UR4] ;  /* 0x00000030040073b5 */ /* 0x0003e20008010000 */
[----:B------:R1:W-:Y:S01]  /*ea10*/  UTMASTG.3D [UR8], [UR4] ;  /* 0x00000008040073b5 */ /* 0x0003e20008010000 */
[----:B------:R0:W-:Y:S01]  /*ea20*/  UTMACMDFLUSH ;  /* 0x00000000000079b7 */ /* 0x0001e20000000000 */
[----:B-1----:R-:W-:Y:S04]  /*ea30*/  DEPBAR.LE SB0, 0x1 ;  /* 0x000080400000791a */ /* 0x002fe80000000000 */
.L_x_160:
[----:B------:R-:W-:Y:S05]  /*ea40*/  BSYNC.RECONVERGENT B0 ;  /* 0x0000000000007941 */ /* 0x000fea0003800200 */
.L_x_159:
[----:B------:R-:W-:Y:S01]  /*ea50*/  BAR.SYNC.DEFER_BLOCKING 0x1, 0x80 ;  /* 0x0042000000007b1d */ /* 0x000fe20000010000 */
[----:B------:R-:W-:Y:S04]  /*ea60*/  UIADD3 UR4, UPT, UPT, UR46, 0x1, URZ ;  /* 0x000000012e047890 */ /* 0x000fe8000fffe0ff */
[----:B------:R-:W-:Y:S04]  /*ea70*/  UISETP.NE.AND UP0, UPT, UR4, 0x4, UPT ;  /* 0x000000040400788c */ /* 0x000fe8000bf05270 */
[----:B------:R-:W-:Y:S01]  /*ea80*/  USEL UR47, UR4, URZ, UP0 ;  /* 0x000000ff042f7287 */ /* 0x000fe20008000000 */
[----:B------:R1:W-:Y:S01]  /*ea90*/  @P2 SYNCS.ARRIVE.TRANS64.RED.A1T0 RZ, [R3+URZ], RZ ;  /* 0x000000ff03ff29a7 */ /* 0x0003e200081004ff */
[----:B------:R-:W-:Y:S01]  /*eaa0*/  BSSY B1, `(.L_x_161) ;  /* 0x000001f000017945 */ /* 0x000fe20003800000 */
[----:B------:R-:W4:Y:S02]  /*eab0*/  @P2 SYNCS.PHASECHK.TRANS64.TRYWAIT P0, [R8+URZ+0x70], R5 ;  /* 0x00007005080025a7 */ /* 0x000f2400080011ff */
        /* <DEDUP_REMOVED lines=13> */
.L_x_164:
[----:B------:R-:W-:Y:S05]  /*eb90*/  BSYNC B0 ;  /* 0x0000000000007941 */ /* 0x000fea0003800000 */
.L_x_163:
        /* <DEDUP_REMOVED lines=15> */
.L_x_162:
[----:B------:R-:W-:Y:S05]  /*ec90*/  BSYNC B1 ;  /* 0x0000000000017941 */ /* 0x000fea0003800000 */
.L_x_161:
[----:B------:R-:W-:Y:S05]  /*eca0*/  VIADD R17, R17, 0x400000 ;  /* 0x0040000011117836 */ /* 0x000fea0000000000 */
[----:B----4-:R-:W-:Y:S04]  /*ecb0*/  SHF.R.U32.HI R0, RZ, 0x15, R17 ;  /* 0x00000015ff007819 */ /* 0x010fe80000011611 */
        /* <DEDUP_REMOVED lines=23> */
.L_x_167:
        /* <DEDUP_REMOVED lines=23> */
.L_x_168:
[----:B------:R-:W-:Y:S05]  /*efa0*/  WARPSYNC.ALL ;  /* 0x0000000000007948 */ /* 0x000fea0003800000 */
[----:B------:R-:W-:Y:S11]  /*efb0*/  R2UR UR4, R17 ;  /* 0x00000000110472ca */ /* 0x000ff600000e0000 */
[----:B------:R-:W-:Y:S02]  /*efc0*/  @!UPT UIADD3 URZ, UPT, UPT, URZ, URZ, URZ ;  /* 0x000000fffffff290 */ /* 0x000fe4000fffe0ff */
[----:B------:R-:W1:Y:S02]  /*efd0*/  LDTM.x32 R56, tmem[UR4+0x80] ;  /* 0x00008004003879ee */ /* 0x000e6400082c0000 */
[----:B-1----:R-:W-:Y:S01]  /*efe0*/  NOP ;  /* 0x0000000000007918 */ /* 0x002fe20000000000 */
.L_x_166:
        /* <DEDUP_REMOVED lines=235> */
[----:B------:R-:W-:Y:S01]  /*fea0*/  @P2 SHF.L.U32 R5, R16, 0x1f, RZ ;  /* 0x0000001f10052819 */ /* 0x000fe200000006ff */
        /* <DEDUP_REMOVED lines=29> */
.L_x_170:
[----:B------:R-:W-:Y:S05]  /*10080*/  BSYNC.RECONVERGENT B0 ;  /* 0x0000000000007941 */ /* 0x000fea0003800200 */
.L_x_169:
[----:B------:R-:W-:Y:S01]  /*10090*/  BAR.SYNC.DEFER_BLOCKING 0x1, 0x80 ;  /* 0x0042000000007b1d */ /* 0x000fe20000010000 */
[----:B------:R-:W-:Y:S02]  /*100a0*/  UISETP.NE.AND UP0, UPT, UR43, URZ, UPT ;  /* 0x000000ff2b00728c */ /* 0x000fe4000bf05270 */
[----:B------:R-:W-:Y:S02]  /*100b0*/  UIADD3 UR5, UPT, UPT, UR47, 0x1, URZ ;  /* 0x000000012f057890 */ /* 0x000fe4000fffe0ff */
[----:B------:R-:W-:Y:S02]  /*100c0*/  USEL UR4, URZ, 0x60, !UP0 ;  /* 0x00000060ff047887 */ /* 0x000fe4000c000000 */
[----:B------:R-:W-:Y:S02]  /*100d0*/  UISETP.NE.AND UP0, UPT, UR5, 0x4, UPT ;  /* 0x000000040500788c */ /* 0x000fe4000bf05270 */
[----:B------:R-:W-:Y:S02]  /*100e0*/  UIADD3 UR49, UPT, UPT, UR52, UR4, URZ ;  /* 0x0000000434317290 */ /* 0x000fe4000fffe0ff */
[----:B------:R-:W-:Y:S01]  /*100f0*/  VIADD R131, R131, UR4 ;  /* 0x0000000483837c36 */ /* 0x000fe20008000000 */
[----:B------:R-:W-:Y:S04]  /*10100*/  USEL UR46, UR5, URZ, UP0 ;  /* 0x000000ff052e7287 */ /* 0x000fe80008000000 */
[----:B------:R-:W-:Y:S04]  /*10110*/  SHF.R.U32.HI R10, RZ, 0x15, R131 ;  /* 0x00000015ff0a7819 */ /* 0x000fe80000011683 */
[----:B------:R-:W-:Y:S01]  /*10120*/  LOP3.LUT R18, R10, 0x3, RZ, 0xc0, !PT ;  /* 0x000000030a127812 */ /* 0x000fe200078ec0ff */
        /* <DEDUP_REMOVED lines=16> */
.L_x_174:
[----:B------:R-:W-:Y:S05]  /*10230*/  BSYNC B0 ;  /* 0x0000000000007941 */ /* 0x000fea0003800000 */
.L_x_173:
        /* <DEDUP_REMOVED lines=15> */
.L_x_172:
[----:B------:R-:W-:Y:S05]  /*10330*/  BSYNC B1 ;  /* 0x0000000000017941 */ /* 0x000fea0003800000 */
.L_x_171:
        /* <DEDUP_REMOVED lines=9> */
[----:B----4-:R-:W-:Y:S02]  /*103d0*/  IMAD.MOV.U32 R8, RZ, RZ, 0x192 ;  /* 0x00000192ff087424 */ /* 0x010fe400078e00ff */
        /* <DEDUP_REMOVED lines=12> */
.L_x_177:
        /* <DEDUP_REMOVED lines=23> */
.L_x_178:
[----:B------:R-:W-:Y:S05]  /*10610*/  WARPSYNC.ALL ;  /* 0x0000000000007948 */ /* 0x000fea0003800000 */
[----:B------:R-:W-:Y:S11]  /*10620*/  R2UR UR4, R131 ;  /* 0x00000000830472ca */ /* 0x000ff600000e0000 */
[----:B------:R-:W-:Y:S02]  /*10630*/  @!UPT UIADD3 URZ, UPT, UPT, URZ, URZ, URZ ;  /* 0x000000fffffff290 */ /* 0x000fe4000fffe0ff */
[----:B------:R-:W1:Y:S02]  /*10640*/  LDTM.x32 R56, tmem[UR4+0x80] ;  /* 0x00008004003879ee */ /* 0x000e6400082c0000 */
[----:B-1----:R-:W-:Y:S01]  /*10650*/  NOP ;  /* 0x0000000000007918 */ /* 0x002fe20000000000 */
.L_x_176:
        /* <DEDUP_REMOVED lines=263> */
.L_x_180:
[----:B------:R-:W-:Y:S05]  /*116d0*/  BSYNC.RECONVERGENT B0 ;  /* 0x0000000000007941 */ /* 0x000fea0003800200 */
.L_x_179:
        /* <DEDUP_REMOVED lines=14> */
[----:B------:R-:W-:Y:S01]  /*117c0*/  @P1 IADD3 R6, PT, PT, R197, R4, RZ ;  /* 0x00000004c5061210 */ /* 0x000fe20007ffe0ff */
[----:B------:R-:W-:Y:S06]  /*117d0*/  @P0 BRA `(.L_x_184) ;  /* 0x00000000000c0947 */ /* 0x000fec0003800000 */
[----:B------:R-:W-:Y:S04]  /*117e0*/  SHF.L.U32 R3, R16, 0x1f, RZ ;  /* 0x0000001f10037819 */ /* 0x000fe800000006ff */
[----:B------:R-:W1:Y:S02]  /*117f0*/  SYNCS.PHASECHK.TRANS64.TRYWAIT P0, [R0+URZ+0x70], R3 ;  /* 0x00007003000075a7 */ /* 0x000e6400080011ff */
[----:B-1----:R-:W-:Y:S05]  /*11800*/  @!P0 BRA `(.L_x_185) ;  /* 0x0000002400848947 */ /* 0x002fea0003800000 */
.L_x_184:
[----:B------:R-:W-:Y:S05]  /*11810*/  BSYNC B0 ;  /* 0x0000000000007941 */ /* 0x000fea0003800000 */
.L_x_183:
[----:B------:R-:W-:Y:S11]  /*11820*/  ISETP.NE.AND P0, PT, R199, RZ, PT ;  /* 0x000000ffc700720c */ /* 0x000ff60003f05270 */
[----:B------:R-:W-:Y:S02]  /*11830*/  @!UPT UIADD3 URZ, UPT, UPT, URZ, URZ, URZ ;  /* 0x000000fffffff290 */ /* 0x000fe4000fffe0ff */
[----:B------:R4:W2:Y:S01]  /*11840*/  @P0 LDS.128 R168, [R4] ;  /* 0x0000000004a80984 */ /* 0x0008a20000000c00 */
[----:B-1----:R-:W-:Y:S03]  /*11850*/  @P0 IADD3 R0, PT, PT, R187, R6, RZ ;  /* 0x00000006bb000210 */ /* 0x002fe60007ffe0ff */
[----:B------:R4:W1:Y:S04]  /*11860*/  @P0 LDS.128 R152, [R4+0x1000] ;  /* 0x0010000004980984 */ /* 0x0008680000000c00 */
[----:B------:R4:W1:Y:S04]  /*11870*/  @P0 LDS.128 R160, [R139+0x20] ;  /* 0x000020008ba00984 */ /* 0x0008680000000c00 */
[----:B------:R4:W1:Y:S04]  /*11880*/  @P0 LDS.128 R140, [R139+0x1020] ;  /* 0x001020008b8c0984 */ /* 0x0008680000000c00 */
[----:B------:R4:W1:Y:S04]  /*11890*/  @P0 LDS.128 R164, [R6+0x10] ;  /* 0x0000100006a40984 */ /* 0x0008680000000c00 */
[----:B------:R4:W1:Y:S04]  /*118a0*/  @P0 LDS.128 R148, [R6+0x1010] ;  /* 0x0010100006940984 */ /* 0x0008680000000c00 */
[----:B------:R4:W1:Y:S04]  /*118b0*/  @P0 LDS.128 R156, [R0+0x10] ;  /* 0x00001000009c0984 */ /* 0x0008680000000c00 */
[----:B------:R4:W1:Y:S02]  /*118c0*/  @P0 LDS.128 R144, [R0+0x1010] ;  /* 0x0010100000900984 */ /* 0x0008640000000c00 */
.L_x_182:
[----:B------:R-:W-:Y:S05]  /*118d0*/  BSYNC B1 ;  /* 0x0000000000017941 */ /* 0x000fea0003800000 */
.L_x_181:
        /* <DEDUP_REMOVED lines=9> */
[----:B------:R-:W4:Y:S01]  /*11970*/  LDCU.64 UR8, c[0x4][0x70] ;  /* 0x01000e00ff0877ac */ /* 0x000f220008000a00 */
[----:B--2---:R-:W-:Y:S01]  /*11980*/  MOV R15, 0x0 ;  /* 0x00000000000f7802 */ /* 0x004fe20000000f00 */
[----:B------:R-:W-:Y:S02]  /*11990*/  HFMA2 R12, -RZ, RZ, 0, 5.9604644775390625e-08 ;  /* 0x00000001ff0c7431 */ /* 0x000fe400000001ff */
[----:B------:R-:W-:Y:S02]  /*119a0*/  IMAD.MOV.U32 R8, RZ, RZ, 0x192 ;  /* 0x00000192ff087424 */ /* 0x000fe400078e00ff */
[----:B------:R-:W-:Y:S01]  /*119b0*/  IMAD.MOV.U32 R13, RZ, RZ, RZ ;  /* 0x000000ffff0d7224 */ /* 0x000fe200078e00ff */
[----:B------:R-:W2:Y:S01]  /*119c0*/  LDCU.64 UR6, c[0x4][0x78] ;  /* 0x01000f00ff0677ac */ /* 0x000ea20008000a00 */
[----:B------:R-:W1:Y:S01]  /*119d0*/  LDC.64 R14, c[0x4][R15] ;  /* 0x010000000f0e7b82 */ /* 0x000e620000000a00 */
[----:B------:R-:W5:Y:S01]  /*119e0*/  LDCU.64 UR4, c[0x4][0x10] ;  /* 0x01000200ff0477ac */ /* 0x000f620008000a00 */
[----:B----4-:R-:W-:Y:S01]  /*119f0*/  MOV R5, UR9 ;  /* 0x0000000900057c02 */ /* 0x010fe20008000f00 */
[----:B------:R-:W-:Y:S01]  /*11a00*/  IMAD.U32 R4, RZ, RZ, UR8 ;  /* 0x00000008ff047e24 */ /* 0x000fe2000f8e00ff */
[----:B--2---:R-:W-:Y:S01]  /*11a10*/  MOV R7, UR7 ;  /* 0x0000000700077c02 */ /* 0x004fe20008000f00 */
[----:B------:R-:W-:Y:S01]  /*11a20*/  IMAD.U32 R6, RZ, RZ, UR6 ;  /* 0x00000006ff067e24 */ /* 0x000fe2000f8e00ff */
[----:B-----5:R-:W-:Y:S01]  /*11a30*/  MOV R11, UR5 ;  /* 0x00000005000b7c02 */ /* 0x020fe20008000f00 */
[----:B------:R-:W-:Y:S02]  /*11a40*/  IMAD.U32 R10, RZ, RZ, UR4 ;  /* 0x00000004ff0a7e24 */ /* 0x000fe4000f8e00ff */
[----:B------:R-:W-:Y:S07]  /*11a50*/  LEPC R20, `(.L_x_187) ;  /* 0x000000001014794e */ /* 0x000fee0000000000 */
[----:B-1-3--:R-:W-:Y:S05]  /*11a60*/  CALL.ABS.NOINC R14 ;  /* 0x000000000e007343 */ /* 0x00afea0003c00000 */
.L_x_187:
        /* <DEDUP_REMOVED lines=23> */
.L_x_188:
[----:B------:R-:W-:Y:S05]  /*11be0*/  WARPSYNC.ALL ;  /* 0x0000000000007948 */ /* 0x000fea0003800000 */
[----:B------:R-:W-:Y:S11]  /*11bf0*/  R2UR UR4, R131 ;  /* 0x00000000830472ca */ /* 0x000ff600000e0000 */
[----:B------:R-:W-:Y:S02]  /*11c00*/  @!UPT UIADD3 URZ, UPT, UPT, URZ, URZ, URZ ;  /* 0x000000fffffff290 */ /* 0x000fe4000fffe0ff */
[----:B------:R-:W4:Y:S02]  /*11c10*/  LDTM.x32 R56, tmem[UR4+0x80] ;  /* 0x00008004003879ee */ /* 0x000f2400082c0000 */
[----:B----4-:R-:W-:Y:S01]  /*11c20*/  NOP ;  /* 0x0000000000007918 */ /* 0x010fe20000000000 */
.L_x_186:
[----:B--2---:R-:W-:Y:S01]  /*11c30*/  SHF.L.U32 R6, R168, 0x10, RZ ;  /* 0x00000010a8067819 */ /* 0x004fe200000006ff */
[----:B------:R-:W-:Y:S01]  /*11c40*/  FMUL R0, R130, R24 ;  /* 0x0000001882007220 */ /* 0x000fe20000400000 */
[----:B------:R-:W-:Y:S01]  /*11c50*/  LOP3.LUT R8, R168, 0xffff0000, RZ, 0xc0, !PT ;  /* 0xffff0000a8087812 */ /* 0x000fe200078ec0ff */
[----:B------:R-:W-:Y:S01]  /*11c60*/  FMUL R3, R130, R25 ;  /* 0x0000001982037220 */ /* 0x000fe20000400000 */
[----:B------:R-:W-:Y:S01]  /*11c70*/  SHF.L.U32 R7, R169, 0x10, RZ ;  /* 0x00000010a9077819 */ /* 0x000fe200000006ff */
[----:B------:R-:W-:Y:S01]  /*11c80*/  FFMA R0, R133, R6, R0 ;  /* 0x0000000685007223 */ /* 0x000fe20000000000 */
[----:B------:R-:W-:Y:S01]  /*11c90*/  LOP3.LUT R88, R169, 0xffff0000, RZ, 0xc0, !PT ;  /* 0xffff0000a9587812 */ /* 0x000fe200078ec0ff */
[----:B------:R-:W-:Y:S01]  /*11ca0*/  FFMA R3, R133, R8, R3 ;  /* 0x0000000885037223 */ /* 0x000fe20000000003 */
[----:B------:R-:W-:Y:S01]  /*11cb0*/  SHF.L.U32 R89, R170, 0x10, RZ ;  /* 0x00000010aa597819 */ /* 0x000fe200000006ff */
[----:B------:R-:W-:Y:S01]  /*11cc0*/  FMUL R4, R130, R26 ;  /* 0x0000001a82047220 */ /* 0x000fe20000400000 */
[----:B------:R-:W-:Y:S01]  /*11cd0*/  LOP3.LUT R90, R170, 0xffff0000, RZ, 0xc0, !PT ;  /* 0xffff0000aa5a7812 */ /* 0x000fe200078ec0ff */
[C---:B------:R-:W-:Y:S01]  /*11ce0*/  FMUL R5, R130.reuse, R27 ;  /* 0x0000001b82057220 */ /* 0x040fe20000400000 */
[----:B------:R-:W-:Y:S01]  /*11cf0*/  SHF.L.U32 R91, R171, 0x10, RZ ;  /* 0x00000010ab5b7819 */ /* 0x000fe200000006ff */
[----:B------:R-:W-:Y:S01]  /*11d00*/  FFMA R4, R133, R7, R4 ;  /* 0x0000000785047223 */ /* 0x000fe20000000004 */
[----:B------:R-:W-:Y:S01]  /*11d10*/  LOP3.LUT R92, R171, 0xffff0000, RZ, 0xc0, !PT ;  /* 0xffff0000ab5c7812 */ /* 0x000fe200078ec0ff */
[----:B------:R-:W-:Y:S01]  /*11d20*/  FFMA R5, R133, R88, R5 ;  /* 0x0000005885057223 */ /* 0x000fe20000000005 */
[----:B------:R-:W-:Y:S01]  /*11d30*/  ISETP.NE.AND P1, PT, R189, R16, PT ;  /* 0x00000010bd00720c */ /* 0x000fe20003f25270 */
[----:B------:R-:W-:Y:S01]  /*11d40*/  FMUL R6, R130, R28 ;  /* 0x0000001c82067220 */ /* 0x000fe20000400000 */
[----:B-1----:R-:W-:Y:S01]  /*11d50*/  SHF.L.U32 R93, R164, 0x10, RZ ;  /* 0x00000010a45d7819 */ /* 0x002fe200000006ff */
[----:B------:R-:W-:Y:S01]  /*11d60*/  FMUL R7, R130, R29 ;  /* 0x0000001d82077220 */ /* 0x000fe20000400000 */
[----:B------:R-:W-:Y:S01]  /*11d70*/  LOP3.LUT R94, R164, 0xffff0000, RZ, 0xc0, !PT ;  /* 0xffff0000a45e7812 */ /* 0x000fe200078ec0ff */
        /* <DEDUP_REMOVED lines=27> */
[----:B------:R-:W-:Y:S01]  /*11f30*/  F2FP.BF16.F32.PACK_AB R77, R5, R4 ;  /* 0x00000004054d723e */ /* 0x000fe200000010ff */
[C---:B------:R-:W-:Y:S01]  /*11f40*/  FMUL R4, R130.reuse, R34 ;  /* 0x0000002282047220 */ /* 0x040fe20000400000 */
[----:B------:R-:W-:Y:S01]  /*11f50*/  F2FP.BF16.F32.PACK_AB R32, R3, R0 ;  /* 0x000000000320723e */ /* 0x000fe200000010ff */
[C---:B------:R-:W-:Y:S01]  /*11f60*/  FMUL R5, R130.reuse, R35 ;  /* 0x0000002382057220 */ /* 0x040fe20000400000 */
[C---:B------:R-:W-:Y:S01]  /*11f70*/  SHF.L.U32 R107, R163.reuse, 0x10, RZ ;  /* 0x00000010a36b7819 */ /* 0x040fe200000006ff */
[C---:B------:R-:W-:Y:S01]  /*11f80*/  FMUL R18, R130.reuse, R64 ;  /* 0x0000004082127220 */ /* 0x040fe20000400000 */
[----:B------:R-:W-:Y:S01]  /*11f90*/  LOP3.LUT R108, R163, 0xffff0000, RZ, 0xc0, !PT ;  /* 0xffff0000a36c7812 */ /* 0x000fe200078ec0ff */
[C---:B------:R-:W-:Y:S01]  /*11fa0*/  FMUL R64, R130.reuse, R78 ;  /* 0x0000004e82407220 */ /* 0x040fe20000400000 */
[----:B------:R-:W-:Y:S01]  /*11fb0*/  F2FP.BF16.F32.PACK_AB R78, R7, R6 ;  /* 0x00000006074e723e */ /* 0x000fe200000010ff */
[----:B------:R-:W-:Y:S01]  /*11fc0*/  FMUL R19, R130, R65 ;  /* 0x0000004182137220 */ /* 0x000fe20000400000 */
[----:B------:R-:W-:Y:S01]  /*11fd0*/  SHF.L.U32 R109, R156, 0x10, RZ ;  /* 0x000000109c6d7819 */ /* 0x000fe200000006ff */
[C---:B------:R-:W-:Y:S01]  /*11fe0*/  FMUL R65, R130.reuse, R79 ;  /* 0x0000004f82417220 */ /* 0x040fe20000400000 */
[----:B------:R-:W-:Y:S01]  /*11ff0*/  F2FP.BF16.F32.PACK_AB R79, R9, R8 ;  /* 0x00000008094f723e */ /* 0x000fe200000010ff */
        /* <DEDUP_REMOVED lines=10> */
[----:B------:R-:W-:Y:S01]  /*120a0*/  FMUL R9, R130, R39 ;  /* 0x0000002782097220 */ /* 0x000fe20000400000 */
[----:B------:R-:W-:Y:S01]  /*120b0*/  SHF.L.U32 R115, R159, 0x10, RZ ;  /* 0x000000109f737819 */ /* 0x000fe200000006ff */
[----:B------:R-:W-:Y:S01]  /*120c0*/  FFMA R6, R133, R97, R6 ;  /* 0x0000006185067223 */ /* 0x000fe20000000006 */
[----:B------:R-:W-:Y:S01]  /*120d0*/  F2FP.BF16.F32.PACK_AB R33, R5, R4 ;  /* 0x000000040521723e */ /* 0x000fe200000010ff */
[----:B------:R-:W-:Y:S01]  /*120e0*/  FFMA R7, R133, R98, R7 ;  /* 0x0000006285077223 */ /* 0x000fe20000000007 */
[----:B------:R-:W-:Y:S01]  /*120f0*/  LOP3.LUT R116, R159, 0xffff0000, RZ, 0xc0, !PT ;  /* 0xffff00009f747812 */ /* 0x000fe200078ec0ff */
[C---:B------:R-:W-:Y:S01]  /*12100*/  FFMA R8, R133.reuse, R99, R8 ;  /* 0x0000006385087223 */ /* 0x040fe20000000008 */
[C---:B------:R-:W-:Y:S01]  /*12110*/  SHF.L.U32 R117, R152.reuse, 0x10, RZ ;  /* 0x0000001098757819 */ /* 0x040fe200000006ff */
[----:B------:R-:W-:Y:S01]  /*12120*/  FFMA R9, R133, R100, R9 ;  /* 0x0000006485097223 */ /* 0x000fe20000000009 */
[----:B------:R-:W-:Y:S01]  /*12130*/  F2FP.BF16.F32.PACK_AB R34, R7, R6 ;  /* 0x000000060722723e */ /* 0x000fe200000010ff */
[----:B------:R-:W-:Y:S01]  /*12140*/  @!P1 STS.128 [R188+0x6000], R76 ;  /* 0x0060004cbc009388 */ /* 0x000fe20000000c00 */
[----:B------:R-:W-:Y:S01]  /*12150*/  LOP3.LUT R118, R152, 0xffff0000, RZ, 0xc0, !PT ;  /* 0xffff000098767812 */ /* 0x000fe200078ec0ff */
[C---:B------:R-:W-:Y:S01]  /*12160*/  FMUL R0, R130.reuse, R40 ;  /* 0x0000002882007220 */ /* 0x040fe20000400000 */
[----:B------:R-:W-:Y:S01]  /*12170*/  F2FP.BF16.F32.PACK_AB R35, R9, R8 ;  /* 0x000000080923723e */ /* 0x000fe200000010ff */
[C---:B------:R-:W-:Y:S01]  /*12180*/  FMUL R3, R130.reuse, R41 ;  /* 0x0000002982037220 */ /* 0x040fe20000400000 */
[C---:B------:R-:W-:Y:S01]  /*12190*/  SHF.L.U32 R119, R153.reuse, 0x10, RZ ;  /* 0x0000001099777819 */ /* 0x040fe200000006ff */
[----:B------:R-:W-:Y:S01]  /*121a0*/  FMUL R4, R130, R42 ;  /* 0x0000002a82047220 */ /* 0x000fe20000400000 */
[----:B------:R-:W-:Y:S01]  /*121b0*/  LOP3.LUT R120, R153, 0xffff0000, RZ, 0xc0, !PT ;  /* 0xffff000099787812 */ /* 0x000fe200078ec0ff */
[----:B------:R1:W-:Y:S01]  /*121c0*/  @!P1 STS.128 [R198+0x6010], R32 ;  /* 0x00601020c6009388 */ /* 0x0003e20000000c00 */
[----:B------:R-:W-:Y:S01]  /*121d0*/  SHF.L.U32 R121, R154, 0x10, RZ ;  /* 0x000000109a797819 */ /* 0x000fe200000006ff */
[----:B------:R-:W-:Y:S01]  /*121e0*/  FMUL R5, R130, R43 ;  /* 0x0000002b82057220 */ /* 0x000fe20000400000 */
[----:B------:R-:W-:Y:S01]  /*121f0*/  LOP3.LUT R122, R154, 0xffff0000, RZ, 0xc0, !PT ;  /* 0xffff00009a7a7812 */ /* 0x000fe200078ec0ff */
[----:B------:R-:W-:Y:S01]  /*12200*/  FFMA R0, R133, R101, R0 ;  /* 0x0000006585007223 */ /* 0x000fe20000000000 */
[C---:B------:R-:W-:Y:S01]  /*12210*/  SHF.L.U32 R123, R155.reuse, 0x10, RZ ;  /* 0x000000109b7b7819 */ /* 0x040fe200000006ff */
[----:B------:R-:W-:Y:S01]  /*12220*/  FMUL R6, R130, R44 ;  /* 0x0000002c82067220 */ /* 0x000fe20000400000 */
[----:B------:R-:W-:Y:S01]  /*12230*/  LOP3.LUT R124, R155, 0xffff0000, RZ, 0xc0, !PT ;  /* 0xffff00009b7c7812 */ /* 0x000fe200078ec0ff */
[C---:B------:R-:W-:Y:S01]  /*12240*/  FFMA R3, R133.reuse, R102, R3 ;  /* 0x0000006685037223 */ /* 0x040fe20000000003 */
[----:B------:R-:W-:Y:S01]  /*12250*/  SHF.L.U32 R125, R148, 0x10, RZ ;  /* 0x00000010947d7819 */ /* 0x000fe200000006ff */
[----:B------:R-:W-:Y:S01]  /*12260*/  FMUL R7, R130, R45 ;  /* 0x0000002d82077220 */ /* 0x000fe20000400000 */
[----:B------:R-:W-:Y:S01]  /*12270*/  LOP3.LUT R126, R148, 0xffff0000, RZ, 0xc0, !PT ;  /* 0xffff0000947e7812 */ /* 0x000fe200078ec0ff */
[----:B------:R-:W-:Y:S01]  /*12280*/  FFMA R4, R133, R103, R4 ;  /* 0x0000006785047223 */ /* 0x000fe20000000004 */
[----:B------:R-:W-:Y:S01]  /*12290*/  F2FP.BF16.F32.PACK_AB R36, R3, R0 ;  /* 0x000000000324723e */ /* 0x000fe200000010ff */
[C---:B------:R-:W-:Y:S01]  /*122a0*/  FMUL R8, R130.reuse, R46 ;  /* 0x0000002e82087220 */ /* 0x040fe20000400000 */
[----:B------:R-:W-:Y:S01]  /*122b0*/  SHF.L.U32 R127, R149, 0x10, RZ ;  /* 0x00000010957f7819 */ /* 0x000fe200000006ff */
[----:B------:R-:W-:Y:S01]  /*122c0*/  FFMA R5, R133, R104, R5 ;  /* 0x0000006885057223 */ /* 0x000fe20000000005 */
[----:B------:R-:W-:Y:S01]  /*122d0*/  LOP3.LUT R128, R149, 0xffff0000, RZ, 0xc0, !PT ;  /* 0xffff000095807812 */ /* 0x000fe200078ec0ff */
[----:B------:R-:W-:Y:S01]  /*122e0*/  FMUL R9, R130, R47 ;  /* 0x0000002f82097220 */ /* 0x000fe20000400000 */
[C---:B------:R-:W-:Y:S01]  /*122f0*/  SHF.L.U32 R129, R150.reuse, 0x10, RZ ;  /* 0x0000001096817819 */ /* 0x040fe200000006ff */
[----:B------:R-:W-:Y:S01]  /*12300*/  FFMA R6, R133, R105, R6 ;  /* 0x0000006985067223 */ /* 0x000fe20000000006 */
[----:B------:R-:W-:Y:S01]  /*12310*/  F2FP.BF16.F32.PACK_AB R37, R5, R4 ;  /* 0x000000040525723e */ /* 0x000fe200000010ff */
[C---:B------:R-:W-:Y:S01]  /*12320*/  FFMA R7, R133.reuse, R106, R7 ;  /* 0x0000006a85077223 */ /* 0x040fe20000000007 */
[----:B------:R-:W-:Y:S01]  /*12330*/  LOP3.LUT R132, R150, 0xffff0000, RZ, 0xc0, !PT ;  /* 0xffff000096847812 */ /* 0x000fe200078ec0ff */
[----:B------:R-:W-:Y:S01]  /*12340*/  FFMA R8, R133, R107, R8 ;  /* 0x0000006b85087223 */ /* 0x000fe20000000008 */
[----:B------:R-:W-:Y:S01]  /*12350*/  SHF.L.U32 R131, R151, 0x10, RZ ;  /* 0x0000001097837819 */ /* 0x000fe200000006ff */
[----:B------:R-:W-:Y:S01]  /*12360*/  FFMA R9, R133, R108, R9 ;  /* 0x0000006c85097223 */ /* 0x000fe20000000009 */
[----:B------:R-:W-:Y:S01]  /*12370*/  F2FP.BF16.F32.PACK_AB R38, R7, R6 ;  /* 0x000000060726723e */ /* 0x000fe200000010ff */
[C---:B------:R-:W-:Y:S01]  /*12380*/  FMUL R0, R130.reuse, R48 ;  /* 0x0000003082007220 */ /* 0x040fe20000400000 */
[----:B------:R-:W-:Y:S01]  /*12390*/  LOP3.LUT R134, R151, 0xffff0000, RZ, 0xc0, !PT ;  /* 0xffff000097867812 */ /* 0x000fe200078ec0ff */
[C---:B------:R-:W-:Y:S01]  /*123a0*/  FMUL R3, R130.reuse, R49 ;  /* 0x0000003182037220 */ /* 0x040fe20000400000 */
[----:B------:R-:W-:Y:S01]  /*123b0*/  F2FP.BF16.F32.PACK_AB R39, R9, R8 ;  /* 0x000000080927723e */ /* 0x000fe200000010ff */
[----:B------:R-:W-:Y:S01]  /*123c0*/  FMUL R4, R130, R50 ;  /* 0x0000003282047220 */ /* 0x000fe20000400000 */
[----:B------:R-:W-:Y:S01]  /*123d0*/  SHF.L.U32 R135, R140, 0x10, RZ ;  /* 0x000000108c877819 */ /* 0x000fe200000006ff */
[----:B------:R-:W-:Y:S01]  /*123e0*/  FMUL R5, R130, R51 ;  /* 0x0000003382057220 */ /* 0x000fe20000400000 */
[----:B------:R-:W-:Y:S01]  /*123f0*/  LOP3.LUT R136, R140, 0xffff0000, RZ, 0xc0, !PT ;  /* 0xffff00008c887812 */ /* 0x000fe200078ec0ff */
[----:B------:R-:W-:Y:S01]  /*12400*/  FFMA R0, R133, R109, R0 ;  /* 0x0000006d85007223 */ /* 0x000fe20000000000 */
[C---:B------:R-:W-:Y:S01]  /*12410*/  SHF.L.U32 R137, R141.reuse, 0x10, RZ ;  /* 0x000000108d897819 */ /* 0x040fe200000006ff */
[----:B------:R-:W-:Y:S01]  /*12420*/  FMUL R6, R130, R52 ;  /* 0x0000003482067220 */ /* 0x000fe20000400000 */
[----:B------:R-:W-:Y:S01]  /*12430*/  LOP3.LUT R138, R141, 0xffff0000, RZ, 0xc0, !PT ;  /* 0xffff00008d8a7812 */ /* 0x000fe200078ec0ff */
[----:B------:R2:W-:Y:S01]  /*12440*/  @!P1 STS.128 [R196+0x6020], R36 ;  /* 0x00602024c4009388 */ /* 0x0005e20000000c00 */
[C---:B------:R-:W-:Y:S01]  /*12450*/  FFMA R3, R133.reuse, R110, R3 ;  /* 0x0000006e85037223 */ /* 0x040fe20000000003 */
[C---:B------:R-:W-:Y:S01]  /*12460*/  SHF.L.U32 R139, R142.reuse, 0x10, RZ ;  /* 0x000000108e8b7819 */ /* 0x040fe200000006ff */
[C---:B------:R-:W-:Y:S01]  /*12470*/  FFMA R4, R133.reuse, R111, R4 ;  /* 0x0000006f85047223 */ /* 0x040fe20000000004 */
[C---:B------:R-:W-:Y:S01]  /*12480*/  FFMA R5, R133.reuse, R112, R5 ;  /* 0x0000007085057223 */ /* 0x040fe20000000005 */
[----:B------:R-:W-:Y:S01]  /*12490*/  LOP3.LUT R140, R142, 0xffff0000, RZ, 0xc0, !PT ;  /* 0xffff00008e8c7812 */ /* 0x000fe200078ec0ff */
[----:B------:R-:W-:Y:S01]  /*124a0*/  FFMA R6, R133, R113, R6 ;  /* 0x0000007185067223 */ /* 0x000fe20000000006 */
[----:B-1----:R-:W-:Y:S01]  /*124b0*/  F2FP.BF16.F32.PACK_AB R32, R3, R0 ;  /* 0x000000000320723e */ /* 0x002fe200000010ff */
[C---:B------:R-:W-:Y:S01]  /*124c0*/  FMUL R7, R130.reuse, R53 ;  /* 0x0000003582077220 */ /* 0x040fe20000400000 */
[----:B------:R-:W-:Y:S01]  /*124d0*/  F2FP.BF16.F32.PACK_AB R33, R5, R4 ;  /* 0x000000040521723e */ /* 0x000fe200000010ff */
[C---:B------:R-:W-:Y:S01]  /*124e0*/  FMUL R8, R130.reuse, R54 ;  /* 0x0000003682087220 */ /* 0x040fe20000400000 */
[C---:B------:R-:W-:Y:S01]  /*124f0*/  FMUL R9, R130.reuse, R55 ;  /* 0x0000003782097220 */ /* 0x040fe20000400000 */
[----:B------:R-:W-:Y:S01]  /*12500*/  FFMA R7, R133, R114, R7 ;  /* 0x0000007285077223 */ /* 0x000fe20000000007 */
[C---:B------:R-:W-:Y:S01]  /*12510*/  FMUL R10, R130.reuse, R56 ;  /* 0x00000038820a7220 */ /* 0x040fe20000400000 */
[----:B------:R-:W-:Y:S01]  /*12520*/  SHF.L.U32 R141, R143, 0x10, RZ ;  /* 0x000000108f8d7819 */ /* 0x000fe200000006ff */
[C---:B------:R-:W-:Y:S01]  /*12530*/  FFMA R8, R133.reuse, R115, R8 ;  /* 0x0000007385087223 */ /* 0x040fe20000000008 */
[----:B------:R-:W-:Y:S01]  /*12540*/  FFMA R9, R133, R116, R9 ;  /* 0x0000007485097223 */ /* 0x000fe20000000009 */
[----:B------:R-:W-:Y:S01]  /*12550*/  F2FP.BF16.F32.PACK_AB R34, R7, R6 ;  /* 0x000000060722723e */ /* 0x000fe200000010ff */
[----:B------:R-:W-:Y:S01]  /*12560*/  FFMA R10, R133, R117, R10 ;  /* 0x00000075850a7223 */ /* 0x000fe2000000000a */
[C---:B------:R-:W-:Y:S01]  /*12570*/  FMUL R11, R130.reuse, R57 ;  /* 0x00000039820b7220 */ /* 0x040fe20000400000 */
[----:B------:R-:W-:Y:S01]  /*12580*/  LOP3.LUT R142, R143, 0xffff0000, RZ, 0xc0, !PT ;  /* 0xffff00008f8e7812 */ /* 0x000fe200078ec0ff */
[C---:B------:R-:W-:Y:S01]  /*12590*/  FMUL R12, R130.reuse, R58 ;  /* 0x0000003a820c7220 */ /* 0x040fe20000400000 */
[----:B------:R-:W-:Y:S01]  /*125a0*/  F2FP.BF16.F32.PACK_AB R35, R9, R8 ;  /* 0x000000080923723e */ /* 0x000fe200000010ff */
[----:B------:R-:W-:Y:S01]  /*125b0*/  FFMA R11, R133, R118, R11 ;  /* 0x00000076850b7223 */ /* 0x000fe2000000000b */
[C---:B------:R-:W-:Y:S01]  /*125c0*/  FMUL R13, R130.reuse, R59 ;  /* 0x0000003b820d7220 */ /* 0x040fe20000400000 */
[C---:B------:R-:W-:Y:S01]  /*125d0*/  FMUL R14, R130.reuse, R60 ;  /* 0x0000003c820e7220 */ /* 0x040fe20000400000 */
[----:B------:R-:W-:Y:S01]  /*125e0*/  FMUL R15, R130, R61 ;  /* 0x0000003d820f7220 */ /* 0x000fe20000400000 */
[----:B------:R2:W-:Y:S01]  /*125f0*/  @!P1 STS.128 [R195+0x6010], R32 ;  /* 0x00601020c3009388 */ /* 0x0005e20000000c00 */
[----:B------:R-:W-:Y:S01]  /*12600*/  F2FP.BF16.F32.PACK_AB R4, R11, R10 ;  /* 0x0000000a0b04723e */ /* 0x000fe200000010ff */
[C---:B------:R-:W-:Y:S01]  /*12610*/  FFMA R12, R133.reuse, R119, R12 ;  /* 0x00000077850c7223 */ /* 0x040fe2000000000c */
[C---:B------:R-:W-:Y:S01]  /*12620*/  SHF.L.U32 R25, R144.reuse, 0x10, RZ ;  /* 0x0000001090197819 */ /* 0x040fe200000006ff */
[C---:B------:R-:W-:Y:S01]  /*12630*/  FFMA R13, R133.reuse, R120, R13 ;  /* 0x00000078850d7223 */ /* 0x040fe2000000000d */
[C---:B------:R-:W-:Y:S01]  /*12640*/  FFMA R14, R133.reuse, R121, R14 ;  /* 0x00000079850e7223 */ /* 0x040fe2000000000e */
[----:B------:R-:W-:Y:S01]  /*12650*/  LOP3.LUT R24, R144, 0xffff0000, RZ, 0xc0, !PT ;  /* 0xffff000090187812 */ /* 0x000fe200078ec0ff */
[C---:B------:R-:W-:Y:S01]  /*12660*/  FFMA R15, R133.reuse, R122, R15 ;  /* 0x0000007a850f7223 */ /* 0x040fe2000000000f */
[C---:B------:R-:W-:Y:S01]  /*12670*/  FFMA R16, R133.reuse, R123, R16 ;  /* 0x0000007b85107223 */ /* 0x040fe20000000010 */
[C---:B------:R-:W-:Y:S01]  /*12680*/  FMUL R20, R130.reuse, R66 ;  /* 0x0000004282147220 */ /* 0x040fe20000400000 */
        /* <DEDUP_REMOVED lines=8> */
[----:B------:R-:W-:Y:S01]  /*12710*/  FFMA R21, R133, R128, R21 ;  /* 0x0000008085157223 */ /* 0x000fe20000000015 */
[C---:B------:R-:W-:Y:S01]  /*12720*/  FMUL R57, R130.reuse, R71 ;  /* 0x0000004782397220 */ /* 0x040fe20000400000 */
[----:B------:R-:W-:Y:S01]  /*12730*/  F2FP.BF16.F32.PACK_AB R5, R13, R12 ;  /* 0x0000000c0d05723e */ /* 0x000fe200000010ff */
[----:B------:R-:W-:Y:S01]  /*12740*/  FFMA R22, R133, R129, R22 ;  /* 0x0000008185167223 */ /* 0x000fe20000000016 */
[----:B------:R-:W-:Y:S01]  /*12750*/  F2FP.BF16.F32.PACK_AB R6, R15, R14 ;  /* 0x0000000e0f06723e */ /* 0x000fe200000010ff */
[C---:B------:R-:W-:Y:S01]  /*12760*/  FMUL R58, R130.reuse, R72 ;  /* 0x00000048823a7220 */ /* 0x040fe20000400000 */
[----:B------:R-:W-:Y:S01]  /*12770*/  F2FP.BF16.F32.PACK_AB R7, R17, R16 ;  /* 0x000000101107723e */ /* 0x000fe200000010ff */
[C---:B------:R-:W-:Y:S01]  /*12780*/  FFMA R23, R133.reuse, R132, R23 ;  /* 0x0000008485177223 */ /* 0x040fe20000000017 */
[C---:B------:R-:W-:Y:S01]  /*12790*/  FMUL R59, R130.reuse, R73 ;  /* 0x00000049823b7220 */ /* 0x040fe20000400000 */
[----:B------:R-:W-:Y:S01]  /*127a0*/  FFMA R56, R133, R131, R56 ;  /* 0x0000008385387223 */ /* 0x000fe20000000038 */
[C---:B------:R-:W-:Y:S01]  /*127b0*/  FMUL R60, R130.reuse, R74 ;  /* 0x0000004a823c7220 */ /* 0x040fe20000400000 */
[----:B------:R2:W-:Y:S01]  /*127c0*/  @!P1 STS.128 [R188+0x7000], R4 ;  /* 0x00700004bc009388 */ /* 0x0005e20000000c00 */
[----:B------:R-:W-:Y:S01]  /*127d0*/  F2FP.BF16.F32.PACK_AB R8, R19, R18 ;  /* 0x000000121308723e */ /* 0x000fe200000010ff */
[C---:B------:R-:W-:Y:S01]  /*127e0*/  FFMA R57, R133.reuse, R134, R57 ;  /* 0x0000008685397223 */ /* 0x040fe20000000039 */
[C---:B------:R-:W-:Y:S01]  /*127f0*/  FMUL R61, R130.reuse, R75 ;  /* 0x0000004b823d7220 */ /* 0x040fe20000400000 */
[C---:B------:R-:W-:Y:S01]  /*12800*/  FFMA R58, R133.reuse, R135, R58 ;  /* 0x00000087853a7223 */ /* 0x040fe2000000003a */
[C---:B------:R-:W-:Y:S01]  /*12810*/  FFMA R59, R133.reuse, R136, R59 ;  /* 0x00000088853b7223 */ /* 0x040fe2000000003b */
[C---:B------:R-:W-:Y:S01]  /*12820*/  FFMA R60, R133.reuse, R137, R60 ;  /* 0x00000089853c7223 */ /* 0x040fe2000000003c */
[----:B------:R-:W-:Y:S01]  /*12830*/  FFMA R61, R133, R138, R61 ;  /* 0x0000008a853d7223 */ /* 0x000fe2000000003d */
[----:B------:R-:W-:Y:S01]  /*12840*/  F2FP.BF16.F32.PACK_AB R9, R21, R20 ;  /* 0x000000141509723e */ /* 0x000fe200000010ff */
[----:B------:R-:W-:Y:S01]  /*12850*/  FFMA R62, R133, R139, R62 ;  /* 0x0000008b853e7223 */ /* 0x000fe2000000003e */
[----:B------:R-:W-:Y:S01]  /*12860*/  F2FP.BF16.F32.PACK_AB R10, R23, R22 ;  /* 0x00000016170a723e */ /* 0x000fe200000010ff */
[C---:B------:R-:W-:Y:S01]  /*12870*/  FMUL R66, R130.reuse, R80 ;  /* 0x0000005082427220 */ /* 0x040fe20000400000 */
[----:B------:R-:W-:Y:S01]  /*12880*/  F2FP.BF16.F32.PACK_AB R11, R57, R56 ;  /* 0x00000038390b723e */ /* 0x000fe200000010ff */
[----:B------:R-:W-:Y:S01]  /*12890*/  FFMA R63, R133, R140, R63 ;  /* 0x0000008c853f7223 */ /* 0x000fe2000000003f */
[C---:B------:R-:W-:Y:S01]  /*128a0*/  FMUL R67, R130.reuse, R81 ;  /* 0x0000005182437220 */ /* 0x040fe20000400000 */
[----:B------:R-:W-:Y:S01]  /*128b0*/  SHF.L.U32 R27, R145, 0x10, RZ ;  /* 0x00000010911b7819 */ /* 0x000fe200000006ff */
[----:B------:R-:W-:Y:S01]  /*128c0*/  FFMA R64, R133, R141, R64 ;  /* 0x0000008d85407223 */ /* 0x000fe20000000040 */
[----:B------:R2:W-:Y:S01]  /*128d0*/  @!P1 STS.128 [R198+0x7010], R8 ;  /* 0x00701008c6009388 */ /* 0x0005e20000000c00 */
[C---:B------:R-:W-:Y:S01]  /*128e0*/  FMUL R68, R130.reuse, R82 ;  /* 0x0000005282447220 */ /* 0x040fe20000400000 */
[----:B------:R-:W-:Y:S01]  /*128f0*/  LOP3.LUT R26, R145, 0xffff0000, RZ, 0xc0, !PT ;  /* 0xffff0000911a7812 */ /* 0x000fe200078ec0ff */
[C---:B------:R-:W-:Y:S01]  /*12900*/  FFMA R65, R133.reuse, R142, R65 ;  /* 0x0000008e85417223 */ /* 0x040fe20000000041 */
[----:B------:R-:W-:Y:S01]  /*12910*/  FMUL R69, R130, R83 ;  /* 0x0000005382457220 */ /* 0x000fe20000400000 */
[----:B------:R-:W-:Y:S01]  /*12920*/  SHF.L.U32 R29, R146, 0x10, RZ ;  /* 0x00000010921d7819 */ /* 0x000fe200000006ff */
[C---:B------:R-:W-:Y:S01]  /*12930*/  FFMA R66, R133.reuse, R25, R66 ;  /* 0x0000001985427223 */ /* 0x040fe20000000042 */
[----:B------:R-:W-:Y:S01]  /*12940*/  FMUL R70, R130, R84 ;  /* 0x0000005482467220 */ /* 0x000fe20000400000 */
[----:B------:R-:W-:Y:S01]  /*12950*/  LOP3.LUT R28, R146, 0xffff0000, RZ, 0xc0, !PT ;  /* 0xffff0000921c7812 */ /* 0x000fe200078ec0ff */
[----:B------:R-:W-:Y:S01]  /*12960*/  FFMA R67, R133, R24, R67 ;  /* 0x0000001885437223 */ /* 0x000fe20000000043 */
[C---:B------:R-:W-:Y:S01]  /*12970*/  FMUL R71, R130.reuse, R85 ;  /* 0x0000005582477220 */ /* 0x040fe20000400000 */
[----:B------:R-:W-:Y:S01]  /*12980*/  SHF.L.U32 R31, R147, 0x10, RZ ;  /* 0x00000010931f7819 */ /* 0x000fe200000006ff */
[----:B------:R-:W-:Y:S01]  /*12990*/  FFMA R68, R133, R27, R68 ;  /* 0x0000001b85447223 */ /* 0x000fe20000000044 */
[C---:B------:R-:W-:Y:S01]  /*129a0*/  FMUL R72, R130.reuse, R86 ;  /* 0x0000005682487220 */ /* 0x040fe20000400000 */
[----:B------:R-:W-:Y:S01]  /*129b0*/  LOP3.LUT R30, R147, 0xffff0000, RZ, 0xc0, !PT ;  /* 0xffff0000931e7812 */ /* 0x000fe200078ec0ff */
[----:B------:R-:W-:Y:S01]  /*129c0*/  FFMA R69, R133, R26, R69 ;  /* 0x0000001a85457223 */ /* 0x000fe20000000045 */
        /* <DEDUP_REMOVED lines=13> */
[----:B------:R-:W-:Y:S02]  /*12aa0*/  F2FP.BF16.F32.PACK_AB R19, R73, R72 ;  /* 0x000000484913723e */ /* 0x000fe400000010ff */
[----:B------:R-:W-:Y:S03]  /*12ab0*/  ISETP.NE.AND P0, PT, R189, RZ, PT ;  /* 0x000000ffbd00720c */ /* 0x000fe60003f05270 */
[----:B------:R2:W-:Y:S01]  /*12ac0*/  @!P1 STS.128 [R195+0x7010], R16 ;  /* 0x00701010c3009388 */ /* 0x0005e20000000c00 */
[----:B------:R-:W-:Y:S01]  /*12ad0*/  @!PT LDS RZ, [RZ] ;  /* 0x00000000fffff984 */ /* 0x000fe20000000800 */
[----:B------:R-:W-:Y:S01]  /*12ae0*/  @!PT LDS RZ, [RZ] ;  /* 0x00000000fffff984 */ /* 0x000fe20000000800 */
[----:B------:R-:W-:Y:S01]  /*12af0*/  @!PT LDS RZ, [RZ] ;  /* 0x00000000fffff984 */ /* 0x000fe20000000800 */
[----:B------:R-:W-:Y:S01]  /*12b00*/  @!PT LDS RZ, [RZ] ;  /* 0x00000000fffff984 */ /* 0x000fe20000000800 */
[----:B------:R1:W-:Y:S07]  /*12b10*/  MEMBAR.ALL.CTA ;  /* 0x0000000000007992 */ /* 0x0003ee0000008000 */
[----:B-1----:R-:W1:Y:S01]  /*12b20*/  FENCE.VIEW.ASYNC.S ;  /* 0x00000000000073c6 */ /* 0x002e620000000000 */
[----:B------:R-:W-:Y:S05]  /*12b30*/  WARPSYNC.ALL ;  /* 0x0000000000007948 */ /* 0x000fea0003800000 */
[----:B------:R-:W-:Y:S01]  /*12b40*/  BSSY.RECONVERGENT B0, `(.L_x_189) ;  /* 0x0000011000007945 */ /* 0x000fe20003800200 */
        /* <DEDUP_REMOVED lines=16> */
.L_x_190:
[----:B------:R-:W-:Y:S05]  /*12c50*/  BSYNC.RECONVERGENT B0 ;  /* 0x0000000000007941 */ /* 0x000fea0003800200 */
.L_x_189:
[----:B------:R-:W-:Y:S01]  /*12c60*/  BAR.SYNC.DEFER_BLOCKING 0x1, 0x80 ;  /* 0x0042000000007b1d */ /* 0x000fe20000010000 */
[----:B------:R-:W-:Y:S09]  /*12c70*/  UISETP.NE.AND UP0, UPT, UR53, -0x8, UPT ;  /* 0xfffffff83500788c */ /* 0x000ff2000bf05270 */
[----:B------:R-:W-:Y:S05]  /*12c80*/  BRA.U !UP0, `(.L_x_191) ;  /* 0x0000000108247547 */ /* 0x000fea000b800000 */
[----:B------:R-:W-:Y:S01]  /*12c90*/  ISETP.NE.AND P0, PT, R194, RZ, PT ;  /* 0x000000ffc200720c */ /* 0x000fe20003f05270 */
[----:B------:R-:W-:Y:S01]  /*12ca0*/  IMAD.U32 R0, RZ, RZ, UR47 ;  /* 0x0000002fff007e24 */ /* 0x000fe2000f8e00ff */
[----:B------:R-:W-:Y:S04]  /*12cb0*/  UIADD3 UR4, UPT, UPT, UR47, 0x1, URZ ;  /* 0x000000012f047890 */ /* 0x000fe8000fffe0ff */
[----:B------:R-:W-:Y:S04]  /*12cc0*/  UISETP.NE.AND UP0, UPT, UR4, 0x4, UPT ;  /* 0x000000040400788c */ /* 0x000fe8000bf05270 */
[----:B------:R-:W-:Y:S03]  /*12cd0*/  USEL UR47, UR4, URZ, UP0 ;  /* 0x000000ff042f7287 */ /* 0x000fe60008000000 */
[----:B------:R-:W-:Y:S05]  /*12ce0*/  @P0 LEA R0, R0, UR45, 0x3 ;  /* 0x0000002d00000c11 */ /* 0x000fea000f8e18ff */
[----:B------:R-:W-:Y:S05]  /*12cf0*/  @P0 VIADD R3, R0, 0x90 ;  /* 0x0000009000030836 */ /* 0x000fea0000000000 */
[----:B------:R-:W-:Y:S04]  /*12d00*/  @P0 PRMT R3, R200, 0x654, R3 ;  /* 0x00000654c8030816 */ /* 0x000fe80000000003 */
[----:B------:R1:W-:Y:S03]  /*12d10*/  @P0 SYNCS.ARRIVE.TRANS64.RED.A1T0 RZ, [R3+URZ], RZ ;  /* 0x000000ff03ff09a7 */ /* 0x0003e600081004ff */
.L_x_191:
[----:B------:R-:W-:Y:S01]  /*12d20*/  R2UR UR6, R193 ;  /* 0x00000000c10672ca */ /* 0x000fe200000e0000 */
[----:B------:R-:W-:Y:S01]  /*12d30*/  UIADD3 UR53, UPT, UPT, UR53, 0x8, URZ ;  /* 0x0000000835357890 */ /* 0x000fe2000fffe0ff */
[----:B------:R-:W-:Y:S01]  /*12d40*/  R2UR UR5, R178 ;  /* 0x00000000b20572ca */ /* 0x000fe200000e0000 */
[----:B------:R-:W-:Y:S01]  /*12d50*/  ULOP3.LUT UR43, UR43, 0x1, URZ, 0x3c, !UPT ;  /* 0x000000012b2b7892 */ /* 0x000fe2000f8e3cff */
[----:B------:R-:W-:Y:S02]  /*12d60*/  R2UR UR4, R179 ;  /* 0x00000000b30472ca */ /* 0x000fe400000e0000 */
[----:B------:R-:W-:Y:S02]  /*12d70*/  R2UR UR44, R192 ;  /* 0x00000000c02c72ca */ /* 0x000fe400000e0000 */
[C---:B------:R-:W-:Y:S04]  /*12d80*/  ISETP.NE.AND P0, PT, R183.reuse, 0x2, PT ;  /* 0x00000002b700780c */ /* 0x040fe80003f05270 */
[----:B-1----:R-:W-:Y:S01]  /*12d90*/  SEL R3, RZ, 0x1, P0 ;  /* 0x00000001ff037807 */ /* 0x002fe20000000000 */
[----:B------:R-:W-:Y:S01]  /*12da0*/  UISETP.NE.AND UP0, UPT, UR6, URZ, UPT ;  /* 0x000000ff0600728c */ /* 0x000fe2000bf05270 */
[----:B------:R-:W-:Y:S01]  /*12db0*/  SEL R183, R183, RZ, P0 ;  /* 0x000000ffb7b77207 */ /* 0x000fe20000000000 */
[----:B------:R-:W-:Y:S01]  /*12dc0*/  UIADD3 UR24, UPT, UPT, UR36, UR5, URZ ;  /* 0x0000000524187290 */ /* 0x000fe2000fffe0ff */
[----:B------:R-:W-:Y:S01]  /*12dd0*/  LOP3.LUT R186, R186, R3, RZ, 0x3c, !PT ;  /* 0x00000003baba7212 */ /* 0x000fe200078e3cff */
[----:B------:R-:W-:Y:S05]  /*12de0*/  UIADD3 UR27, UPT, UPT, UR37, UR4, URZ ;  /* 0x00000004251b7290 */ /* 0x000fea000fffe0ff */
[----:B------:R-:W-:Y:S07]  /*12df0*/  BRA.U UP0, `(.L_x_192) ;  /* 0xffffff3d00007547 */ /* 0x000fee000b83ffff */
[----:B------:R-:W-:Y:S01]  /*12e00*/  R2UR UR4, R180 ;  /* 0x00000000b40472ca */ /* 0x000fe200000e0000 */
[----:B------:R-:W-:-:S12]  /*12e10*/  SYNCS.ARRIVE.TRANS64.A1T0 RZ, [UR45+0x110], RZ ;  /* 0x000110ffffff79a7 */ /* 0x000fd8000810002d */
[----:B------:R-:W-:-:S09]  /*12e20*/  UISETP.NE.AND UP0, UPT, UR4, URZ, UPT ;  /* 0x000000ff0400728c */ /* 0x000fd2000bf05270 */
[----:B------:R-:W-:Y:S05]  /*12e30*/  BRA.U !UP0, `(.L_x_193) ;  /* 0x0000000108487547 */ /* 0x000fea000b800000 */
[----:B------:R-:W1:Y:S02]  /*12e40*/  LDCU.64 UR4, c[0x0][0xc90] ;  /* 0x00019200ff0477ac */ /* 0x000e640008000a00 */
[----:B-1----:R-:W-:-:S04]  /*12e50*/  UISETP.NE.U32.AND UP0, UPT, UR4, URZ, UPT ;  /* 0x000000ff0400728c */ /* 0x002fc8000bf05070 */
[----:B------:R-:W-:-:S09]  /*12e60*/  UISETP.NE.AND.EX UP0, UPT, UR5, URZ, UPT, UP0 ;  /* 0x000000ff0500728c */ /* 0x000fd2000bf05300 */
[----:B------:R-:W-:Y:S05]  /*12e70*/  BRA.U UP0, `(.L_x_194) ;  /* 0x00000001000c7547 */ /* 0x000fea000b800000 */
[----:B------:R-:W-:-:S13]  /*12e80*/  FSETP.NEU.AND P0, PT, R133, RZ, PT ;  /* 0x000000ff8500720b */ /* 0x000fda0003f0d000 */
[----:B------:R-:W-:Y:S05]  /*12e90*/  @!P0 EXIT ;  /* 0x000000000000894d */ /* 0x000fea0003800000 */
[----:B------:R-:W-:Y:S05]  /*12ea0*/  BRA `(.L_x_193) ;  /* 0x00000000002c7947 */ /* 0x000fea0003800000 */
.L_x_194:
[----:B------:R-:W-:Y:S01]  /*12eb0*/  ISETP.NE.AND P0, PT, R182, RZ, PT ;  /* 0x000000ffb600720c */ /* 0x000fe20003f05270 */
[----:B------:R-:W-:-:S12]  /*12ec0*/  BSSY.RECONVERGENT B0, `(.L_x_193) ;  /* 0x0000009000007945 */ /* 0x000fd80003800200 */
[----:B------:R-:W-:Y:S05]  /*12ed0*/  @P0 BRA `(.L_x_195) ;  /* 0x0000000000140947 */ /* 0x000fea0003800000 */
[----:B------:R-:W1:Y:S02]  /*12ee0*/  LDCU.64 UR4, c[0x0][0xc88] ;  /* 0x00019100ff0477ac */ /* 0x000e640008000a00 */
[----:B-1----:R-:W-:-:S04]  /*12ef0*/  ISETP.NE.U32.AND P0, PT, RZ, UR4, PT ;  /* 0x00000004ff007c0c */ /* 0x002fc8000bf05070 */
[----:B------:R-:W-:-:S13]  /*12f00*/  ISETP.NE.AND.EX P0, PT, RZ, UR5, PT, P0 ;  /* 0x00000005ff007c0c */ /* 0x000fda000bf05300 */
[----:B------:R-:W-:Y:S05]  /*12f10*/  @!P0 EXIT ;  /* 0x000000000000894d */ /* 0x000fea0003800000 */
[----:B------:R-:W-:Y:S05]  /*12f20*/  BRA `(.L_x_196) ;  /* 0x0000000000087947 */ /* 0x000fea0003800000 */
.L_x_195:
[----:B------:R-:W-:-:S13]  /*12f30*/  FSETP.NEU.AND P0, PT, R133, RZ, PT ;  /* 0x000000ff8500720b */ /* 0x000fda0003f0d000 */
[----:B------:R-:W-:Y:S05]  /*12f40*/  @!P0 EXIT ;  /* 0x000000000000894d */ /* 0x000fea0003800000 */
.L_x_196:
[----:B------:R-:W-:Y:S05]  /*12f50*/  BSYNC.RECONVERGENT B0 ;  /* 0x0000000000007941 */ /* 0x000fea0003800200 */
.L_x_193:
[----:B------:R-:W1:Y:S01]  /*12f60*/  S2UR UR5, SR_CgaCtaId ;  /* 0x00000000000579c3 */ /* 0x000e620000008800 */
[----:B------:R-:W-:Y:S01]  /*12f70*/  ULEA UR4, UR47, UR45, 0x3 ;  /* 0x0000002d2f047291 */ /* 0x000fe2000f8e18ff */
[----:B------:R-:W-:-:S04]  /*12f80*/  DEPBAR.LE SB0, 0x0 ;  /* 0x000080000000791a */ /* 0x000fc80000000000 */
[----:B------:R-:W-:-:S04]  /*12f90*/  UIADD3 UR4, UPT, UPT, UR4, 0x90, URZ ;  /* 0x0000009004047890 */ /* 0x000fc8000fffe0ff */
[----:B-1----:R-:W-:-:S09]  /*12fa0*/  UPRMT UR4, UR5, 0x654, UR4 ;  /* 0x0000065405047896 */ /* 0x002fd20008000004 */
[----:B------:R-:W-:Y:S01]  /*12fb0*/  SYNCS.ARRIVE.TRANS64.RED.A1T0 RZ, [UR4], RZ ;  /* 0x000000ffffff79a7 */ /* 0x000fe20008100404 */
[----:B------:R-:W-:Y:S05]  /*12fc0*/  EXIT ;  /* 0x000000000000794d */ /* 0x000fea0003800000 */
.L_x_24:
[----:B-1----:R1:W3:Y:S02]  /*12fd0*/  SYNCS.PHASECHK.TRANS64.TRYWAIT P0, [R0+URZ+0x100], R3 ;  /* 0x00010003000075a7 */ /* 0x0022e400080011ff */
[----:B---3--:R-:W-:Y:S05]  /*12fe0*/  @!P0 NANOSLEEP.SYNCS 0x989680 ;  /* 0x009896800000895d */ /* 0x008fea0003900000 */
[----:B------:R-:W3:Y:S02]  /*12ff0*/  @!P0 SYNCS.PHASECHK.TRANS64 P0, [R0+URZ+0x100], R3 ;  /* 0x00010003000085a7 */ /* 0x000ee400080010ff */
[----:B---3--:R-:W-:Y:S05]  /*13000*/  @!P0 BRA `(.L_x_24) ;  /* 0xfffffffc00f08947 */ /* 0x008fea000383ffff */
[----:B------:R-:W-:Y:S05]  /*13010*/  BRA `(.L_x_197) ;  /* 0xfffffee800d87947 */ /* 0x000fea000383ffff */
.L_x_27:
[----:B-1----:R-:W-:-:S07]  /*13020*/  MOV R0, UR41 ;  /* 0x0000002900007c02 */ /* 0x002fce0008000f00 */
.L_x_198:
[----:B-1----:R1:W3:Y:S02]  /*13030*/  SYNCS.PHASECHK.TRANS64.TRYWAIT P0, [R0+URZ+0x38], R3 ;  /* 0x00003803000075a7 */ /* 0x0022e400080011ff */
[----:B---3--:R-:W-:Y:S05]  /*13040*/  @!P0 NANOSLEEP.SYNCS 0x989680 ;  /* 0x009896800000895d */ /* 0x008fea0003900000 */
[----:B------:R-:W3:Y:S02]  /*13050*/  @!P0 SYNCS.PHASECHK.TRANS64 P0, [R0+URZ+0x38], R3 ;  /* 0x00003803000085a7 */ /* 0x000ee400080010ff */
[----:B---3--:R-:W-:Y:S05]  /*13060*/  @!P0 BRA `(.L_x_198) ;  /* 0xfffffffc00f08947 */ /* 0x008fea000383ffff */
[----:B------:R-:W-:Y:S05]  /*13070*/  BRA `(.L_x_26) ;  /* 0xfffffeec001c7947 */ /* 0x000fea000383ffff */
.L_x_36:
[----:B-1----:R-:W-:-:S07]  /*13080*/  MOV R0, UR41 ;  /* 0x0000002900007c02 */ /* 0x002fce0008000f00 */
.L_x_199:
[----:B-1----:R1:W2:Y:S02]  /*13090*/  SYNCS.PHASECHK.TRANS64.TRYWAIT P0, [R0+URZ+0x38], R3 ;  /* 0x00003803000075a7 */ /* 0x0022a400080011ff */
[----:B--2---:R-:W-:Y:S05]  /*130a0*/  @!P0 NANOSLEEP.SYNCS 0x989680 ;  /* 0x009896800000895d */ /* 0x004fea0003900000 */
[----:B------:R-:W2:Y:S02]  /*130b0*/  @!P0 SYNCS.PHASECHK.TRANS64 P0, [R0+URZ+0x38], R3 ;  /* 0x00003803000085a7 */ /* 0x000ea400080010ff */
[----:B--2---:R-:W-:Y:S05]  /*130c0*/  @!P0 BRA `(.L_x_199) ;  /* 0xfffffffc00f08947 */ /* 0x004fea000383ffff */
[----:B------:R-:W-:Y:S05]  /*130d0*/  BRA `(.L_x_35) ;  /* 0xfffffef0002c7947 */ /* 0x000fea000383ffff */
.L_x_43:
[----:B-1----:R1:W4:Y:S02]  /*130e0*/  SYNCS.PHASECHK.TRANS64.TRYWAIT P0, [R3+URZ+0xc0], R0 ;  /* 0x0000c000030075a7 */ /* 0x00232400080011ff */
[----:B----4-:R-:W-:Y:S05]  /*130f0*/  @!P0 NANOSLEEP.SYNCS 0x989680 ;  /* 0x009896800000895d */ /* 0x010fea0003900000 */
[----:B------:R-:W4:Y:S02]  /*13100*/  @!P0 SYNCS.PHASECHK.TRANS64 P0, [R3+URZ+0xc0], R0 ;  /* 0x0000c000030085a7 */ /* 0x000f2400080010ff */
[----:B----4-:R-:W-:Y:S05]  /*13110*/  @!P0 BRA `(.L_x_43) ;  /* 0xfffffffc00f08947 */ /* 0x010fea000383ffff */
[----:B------:R-:W-:Y:S05]  /*13120*/  BRA `(.L_x_200) ;  /* 0xfffffef4001c7947 */ /* 0x000fea000383ffff */
.L_x_47:
[----:B-1----:R-:W-:-:S07]  /*13130*/  MOV R0, UR4 ;  /* 0x0000000400007c02 */ /* 0x002fce0008000f00 */
.L_x_201:
[----:B-1----:R1:W2:Y:S02]  /*13140*/  SYNCS.PHASECHK.TRANS64.TRYWAIT P0, [R0+URZ], R3 ;  /* 0x00000003000075a7 */ /* 0x0022a400080011ff */
[----:B--2---:R-:W-:Y:S05]  /*13150*/  @!P0 NANOSLEEP.SYNCS 0x989680 ;  /* 0x009896800000895d */ /* 0x004fea0003900000 */
[----:B------:R-:W2:Y:S02]  /*13160*/  @!P0 SYNCS.PHASECHK.TRANS64 P0, [R0+URZ], R3 ;  /* 0x00000003000085a7 */ /* 0x000ea400080010ff */
[----:B--2---:R-:W-:Y:S05]  /*13170*/  @!P0 BRA `(.L_x_201) ;  /* 0xfffffffc00f08947 */ /* 0x004fea000383ffff */
[----:B------:R-:W-:Y:S05]  /*13180*/  BRA `(.L_x_202) ;  /* 0xfffffef800c87947 */ /* 0x000fea000383ffff */
.L_x_48:
[----:B------:R-:W-:-:S07]  /*13190*/  MOV R0, UR5 ;  /* 0x0000000500007c02 */ /* 0x000fce0008000f00 */
.L_x_203:
[----:B-1----:R1:W2:Y:S02]  /*131a0*/  SYNCS.PHASECHK.TRANS64.TRYWAIT P0, [R0+URZ], R3 ;  /* 0x00000003000075a7 */ /* 0x0022a400080011ff */
[----:B--2---:R-:W-:Y:S05]  /*131b0*/  @!P0 NANOSLEEP.SYNCS 0x989680 ;  /* 0x009896800000895d */ /* 0x004fea0003900000 */
[----:B------:R-:W2:Y:S02]  /*131c0*/  @!P0 SYNCS.PHASECHK.TRANS64 P0, [R0+URZ], R3 ;  /* 0x00000003000085a7 */ /* 0x000ea400080010ff */
[----:B--2---:R-:W-:Y:S05]  /*131d0*/  @!P0 BRA `(.L_x_203) ;  /* 0xfffffffc00f08947 */ /* 0x004fea000383ffff */
[----:B------:R-:W-:Y:S05]  /*131e0*/  BRA `(.L_x_204) ;  /* 0xfffffef800d47947 */ /* 0x000fea000383ffff */
.L_x_49:
[----:B------:R-:W-:-:S07]  /*131f0*/  MOV R0, UR5 ;  /* 0x0000000500007c02 */ /* 0x000fce0008000f00 */
.L_x_205:
[----:B-1----:R1:W2:Y:S02]  /*13200*/  SYNCS.PHASECHK.TRANS64.TRYWAIT P0, [R0+URZ], R3 ;  /* 0x00000003000075a7 */ /* 0x0022a400080011ff */
[----:B--2---:R-:W-:Y:S05]  /*13210*/  @!P0 NANOSLEEP.SYNCS 0x989680 ;  /* 0x009896800000895d */ /* 0x004fea0003900000 */
[----:B------:R-:W2:Y:S02]  /*13220*/  @!P0 SYNCS.PHASECHK.TRANS64 P0, [R0+URZ], R3 ;  /* 0x00000003000085a7 */ /* 0x000ea400080010ff */
[----:B--2---:R-:W-:Y:S05]  /*13230*/  @!P0 BRA `(.L_x_205) ;  /* 0xfffffffc00f08947 */ /* 0x004fea000383ffff */
[----:B------:R-:W-:Y:S05]  /*13240*/  BRA `(.L_x_206) ;  /* 0xfffffef800e07947 */ /* 0x000fea000383ffff */
.L_x_50:
[----:B------:R-:W-:-:S07]  /*13250*/  MOV R0, UR5 ;  /* 0x0000000500007c02 */ /* 0x000fce0008000f00 */
.L_x_207:
[----:B-1----:R1:W2:Y:S02]  /*13260*/  SYNCS.PHASECHK.TRANS64.TRYWAIT P0, [R0+URZ], R3 ;  /* 0x00000003000075a7 */ /* 0x0022a400080011ff */
[----:B--2---:R-:W-:Y:S05]  /*13270*/  @!P0 NANOSLEEP.SYNCS 0x989680 ;  /* 0x009896800000895d */ /* 0x004fea0003900000 */
[----:B------:R-:W2:Y:S02]  /*13280*/  @!P0 SYNCS.PHASECHK.TRANS64 P0, [R0+URZ], R3 ;  /* 0x00000003000085a7 */ /* 0x000ea400080010ff */
[----:B--2---:R-:W-:Y:S05]  /*13290*/  @!P0 BRA `(.L_x_207) ;  /* 0xfffffffc00f08947 */ /* 0x004fea000383ffff */
[----:B------:R-:W-:Y:S05]  /*132a0*/  BRA `(.L_x_208) ;  /* 0xfffffef800ec7947 */ /* 0x000fea000383ffff */
.L_x_51:
[----:B------:R-:W-:-:S07]  /*132b0*/  MOV R0, UR5 ;  /* 0x0000000500007c02 */ /* 0x000fce0008000f00 */
.L_x_209:
[----:B-1----:R1:W2:Y:S02]  /*132c0*/  SYNCS.PHASECHK.TRANS64.TRYWAIT P0, [R0+URZ], R3 ;  /* 0x00000003000075a7 */ /* 0x0022a400080011ff */
[----:B--2---:R-:W-:Y:S05]  /*132d0*/  @!P0 NANOSLEEP.SYNCS 0x989680 ;  /* 0x009896800000895d */ /* 0x004fea0003900000 */
[----:B------:R-:W2:Y:S02]  /*132e0*/  @!P0 SYNCS.PHASECHK.TRANS64 P0, [R0+URZ], R3 ;  /* 0x00000003000085a7 */ /* 0x000ea400080010ff */
[----:B--2---:R-:W-:Y:S05]  /*132f0*/  @!P0 BRA `(.L_x_209) ;  /* 0xfffffffc00f08947 */ /* 0x004fea000383ffff */
[----:B------:R-:W-:Y:S05]  /*13300*/  BRA `(.L_x_210) ;  /* 0xfffffef800f87947 */ /* 0x000fea000383ffff */
.L_x_52:
[----:B------:R-:W-:-:S07]  /*13310*/  MOV R0, UR5 ;  /* 0x0000000500007c02 */ /* 0x000fce0008000f00 */
.L_x_211:
[----:B-1----:R1:W2:Y:S02]  /*13320*/  SYNCS.PHASECHK.TRANS64.TRYWAIT P0, [R0+URZ], R3 ;  /* 0x00000003000075a7 */ /* 0x0022a400080011ff */
[----:B--2---:R-:W-:Y:S05]  /*13330*/  @!P0 NANOSLEEP.SYNCS 0x989680 ;  /* 0x009896800000895d */ /* 0x004fea0003900000 */
[----:B------:R-:W2:Y:S02]  /*13340*/  @!P0 SYNCS.PHASECHK.TRANS64 P0, [R0+URZ], R3 ;  /* 0x00000003000085a7 */ /* 0x000ea400080010ff */
[----:B--2---:R-:W-:Y:S05]  /*13350*/  @!P0 BRA `(.L_x_211) ;  /* 0xfffffffc00f08947 */ /* 0x004fea000383ffff */
[----:B------:R-:W-:Y:S05]  /*13360*/  BRA `(.L_x_212) ;  /* 0xfffffefc00047947 */ /* 0x000fea000383ffff */
.L_x_55:
[----:B--2---:R2:W3:Y:S02]  /*13370*/  SYNCS.PHASECHK.TRANS64.TRYWAIT P0, [R0+URZ+0xf0], R5 ;  /* 0x0000f005000075a7 */ /* 0x0044e400080011ff */
[----:B---3--:R-:W-:Y:S05]  /*13380*/  @!P0 NANOSLEEP.SYNCS 0x989680 ;  /* 0x009896800000895d */ /* 0x008fea0003900000 */
[----:B------:R-:W3:Y:S02]  /*13390*/  @!P0 SYNCS.PHASECHK.TRANS64 P0, [R0+URZ+0xf0], R5 ;  /* 0x0000f005000085a7 */ /* 0x000ee400080010ff */
[----:B---3--:R-:W-:Y:S05]  /*133a0*/  @!P0 BRA `(.L_x_55) ;  /* 0xfffffffc00f08947 */ /* 0x008fea000383ffff */
[----:B------:R-:W-:Y:S05]  /*133b0*/  BRA `(.L_x_213) ;  /* 0xfffffefc00687947 */ /* 0x000fea000383ffff */
.L_x_56:
[----:B------:R-:W-:-:S07]  /*133c0*/  MOV R0, UR4 ;  /* 0x0000000400007c02 */ /* 0x000fce0008000f00 */
.L_x_214:
[----:B--2---:R2:W3:Y:S02]  /*133d0*/  SYNCS.PHASECHK.TRANS64.TRYWAIT P0, [R0+URZ+0xd0], R5 ;  /* 0x0000d005000075a7 */ /* 0x0044e400080011ff */
[----:B---3--:R-:W-:Y:S05]  /*133e0*/  @!P0 NANOSLEEP.SYNCS 0x989680 ;  /* 0x009896800000895d */ /* 0x008fea0003900000 */
[----:B------:R-:W3:Y:S02]  /*133f0*/  @!P0 SYNCS.PHASECHK.TRANS64 P0, [R0+URZ+0xd0], R5 ;  /* 0x0000d005000085a7 */ /* 0x000ee400080010ff */
[----:B---3--:R-:W-:Y:S05]  /*13400*/  @!P0 BRA `(.L_x_214) ;  /* 0xfffffffc00f08947 */ /* 0x008fea000383ffff */
[----:B------:R-:W-:Y:S05]  /*13410*/  BRA `(.L_x_215) ;  /* 0xfffffefc00787947 */ /* 0x000fea000383ffff */
.L_x_57:
[----:B--2---:R2:W3:Y:S02]  /*13420*/  SYNCS.PHASECHK.TRANS64.TRYWAIT P1, [R0+URZ+0xc0], R5 ;  /* 0x0000c005000075a7 */ /* 0x0044e400080211ff */
[----:B---3--:R-:W-:Y:S05]  /*13430*/  @!P1 NANOSLEEP.SYNCS 0x989680 ;  /* 0x009896800000995d */ /* 0x008fea0003900000 */
[----:B------:R-:W3:Y:S02]  /*13440*/  @!P1 SYNCS.PHASECHK.TRANS64 P1, [R0+URZ+0xc0], R5 ;  /* 0x0000c005000095a7 */ /* 0x000ee400080210ff */
[----:B---3--:R-:W-:Y:S05]  /*13450*/  @!P1 BRA `(.L_x_57) ;  /* 0xfffffffc00f09947 */ /* 0x008fea000383ffff */
[----:B------:R-:W-:Y:S05]  /*13460*/  BRA `(.L_x_216) ;  /* 0xfffffefc00a87947 */ /* 0x000fea000383ffff */
.L_x_60:
[----:B------:R-:W-:-:S07]  /*13470*/  MOV R0, UR4 ;  /* 0x0000000400007c02 */ /* 0x000fce0008000f00 */
.L_x_217:
[----:B--2---:R2:W3:Y:S02]  /*13480*/  SYNCS.PHASECHK.TRANS64.TRYWAIT P0, [R0+URZ+0xd0], R3 ;  /* 0x0000d003000075a7 */ /* 0x0044e400080011ff */
[----:B---3--:R-:W-:Y:S05]  /*13490*/  @!P0 NANOSLEEP.SYNCS 0x989680 ;  /* 0x009896800000895d */ /* 0x008fea0003900000 */
[----:B------:R-:W3:Y:S02]  /*134a0*/  @!P0 SYNCS.PHASECHK.TRANS64 P0, [R0+URZ+0xd0], R3 ;  /* 0x0000d003000085a7 */ /* 0x000ee400080010ff */
[----:B---3--:R-:W-:Y:S05]  /*134b0*/  @!P0 BRA `(.L_x_217) ;  /* 0xfffffffc00f08947 */ /* 0x008fea000383ffff */
[----:B------:R-:W-:Y:S05]  /*134c0*/  BRA `(.L_x_59) ;  /* 0xfffffefc00fc7947 */ /* 0x000fea000383ffff */
.L_x_67:
[----:B--2---:R2:W3:Y:S02]  /*134d0*/  SYNCS.PHASECHK.TRANS64.TRYWAIT P0, [R16+URZ+0xc0], R5 ;  /* 0x0000c005100075a7 */ /* 0x0044e400080011ff */
[----:B---3--:R-:W-:Y:S05]  /*134e0*/  @!P0 NANOSLEEP.SYNCS 0x989680 ;  /* 0x009896800000895d */ /* 0x008fea0003900000 */
[----:B------:R-:W3:Y:S02]  /*134f0*/  @!P0 SYNCS.PHASECHK.TRANS64 P0, [R16+URZ+0xc0], R5 ;  /* 0x0000c005100085a7 */ /* 0x000ee400080010ff */
[----:B---3--:R-:W-:Y:S05]  /*13500*/  @!P0 BRA `(.L_x_67) ;  /* 0xfffffffc00f08947 */ /* 0x008fea000383ffff */
[----:B------:R-:W-:Y:S05]  /*13510*/  BRA `(.L_x_218) ;  /* 0xffffff0400b47947 */ /* 0x000fea000383ffff */
.L_x_70:
[----:B--2---:R2:W3:Y:S02]  /*13520*/  SYNCS.PHASECHK.TRANS64.TRYWAIT P1, [R4+URZ], R5 ;  /* 0x00000005040075a7 */ /* 0x0044e400080211ff */
[----:B---3--:R-:W-:Y:S05]  /*13530*/  @!P1 NANOSLEEP.SYNCS 0x989680 ;  /* 0x009896800000995d */ /* 0x008fea0003900000 */
[----:B------:R-:W3:Y:S02]  /*13540*/  @!P1 SYNCS.PHASECHK.TRANS64 P1, [R4+URZ], R5 ;  /* 0x00000005040095a7 */ /* 0x000ee400080210ff */
[----:B---3--:R-:W-:Y:S05]  /*13550*/  @!P1 BRA `(.L_x_70) ;  /* 0xfffffffc00f09947 */ /* 0x008fea000383ffff */
[----:B------:R-:W-:Y:S05]  /*13560*/  BRA `(.L_x_69) ;  /* 0xffffff0800087947 */ /* 0x000fea000383ffff */
.L_x_71:
[----:B--2---:R2:W3:Y:S02]  /*13570*/  SYNCS.PHASECHK.TRANS64.TRYWAIT P2, [R3+URZ+0xe8], R20 ;  /* 0x0000e814030075a7 */ /* 0x0044e400080411ff */
[----:B---3--:R-:W-:Y:S05]  /*13580*/  @!P2 NANOSLEEP.SYNCS 0x989680 ;  /* 0x009896800000a95d */ /* 0x008fea0003900000 */
[----:B------:R-:W3:Y:S02]  /*13590*/  @!P2 SYNCS.PHASECHK.TRANS64 P2, [R3+URZ+0xe8], R20 ;  /* 0x0000e8140300a5a7 */ /* 0x000ee400080410ff */
[----:B---3--:R-:W-:Y:S05]  /*135a0*/  @!P2 BRA `(.L_x_71) ;  /* 0xfffffffc00f0a947 */ /* 0x008fea000383ffff */
[----:B------:R-:W-:Y:S05]  /*135b0*/  BRA `(.L_x_219) ;  /* 0xffffff0800887947 */ /* 0x000fea000383ffff */
.L_x_74:
[----:B---3--:R3:W4:Y:S02]  /*135c0*/  SYNCS.PHASECHK.TRANS64.TRYWAIT P2, [R7+URZ], R4 ;  /* 0x00000004070075a7 */ /* 0x00872400080411ff */
[----:B----4-:R-:W-:Y:S05]  /*135d0*/  @!P2 NANOSLEEP.SYNCS 0x989680 ;  /* 0x009896800000a95d */ /* 0x010fea0003900000 */
[----:B------:R-:W4:Y:S02]  /*135e0*/  @!P2 SYNCS.PHASECHK.TRANS64 P2, [R7+URZ], R4 ;  /* 0x000000040700a5a7 */ /* 0x000f2400080410ff */
[----:B----4-:R-:W-:Y:S05]  /*135f0*/  @!P2 BRA `(.L_x_74) ;  /* 0xfffffffc00f0a947 */ /* 0x010fea000383ffff */
[----:B------:R-:W-:Y:S05]  /*13600*/  BRA `(.L_x_73) ;  /* 0xffffff0c00487947 */ /* 0x000fea000383ffff */
.L_x_77:
[----:B--2---:R2:W3:Y:S02]  /*13610*/  SYNCS.PHASECHK.TRANS64.TRYWAIT P0, [R3+URZ+0x110], R2 ;  /* 0x00011002030075a7 */ /* 0x0044e400080011ff */
[----:B---3--:R-:W-:Y:S05]  /*13620*/  @!P0 NANOSLEEP.SYNCS 0x989680 ;  /* 0x009896800000895d */ /* 0x008fea0003900000 */
[----:B------:R-:W3:Y:S02]  /*13630*/  @!P0 SYNCS.PHASECHK.TRANS64 P0, [R3+URZ+0x110], R2 ;  /* 0x00011002030085a7 */ /* 0x000ee400080010ff */
[----:B---3--:R-:W-:Y:S05]  /*13640*/  @!P0 BRA `(.L_x_77) ;  /* 0xfffffffc00f08947 */ /* 0x008fea000383ffff */
[----:B------:R-:W-:Y:S05]  /*13650*/  BRA `(.L_x_220) ;  /* 0xffffff1000987947 */ /* 0x000fea000383ffff */
.L_x_82:
[----:B-1----:R1:W2:Y:S02]  /*13660*/  SYNCS.PHASECHK.TRANS64.TRYWAIT P0, [R8+URZ+0xc0], R5 ;  /* 0x0000c005080075a7 */ /* 0x0022a400080011ff */
[----:B--2---:R-:W-:Y:S05]  /*13670*/  @!P0 NANOSLEEP.SYNCS 0x989680 ;  /* 0x009896800000895d */ /* 0x004fea0003900000 */
[----:B------:R-:W2:Y:S02]  /*13680*/  @!P0 SYNCS.PHASECHK.TRANS64 P0, [R8+URZ+0xc0], R5 ;  /* 0x0000c005080085a7 */ /* 0x000ea400080010ff */
[----:B--2---:R-:W-:Y:S05]  /*13690*/  @!P0 BRA `(.L_x_82) ;  /* 0xfffffffc00f08947 */ /* 0x004fea000383ffff */
[----:B------:R-:W-:Y:S05]  /*136a0*/  BRA `(.L_x_221) ;  /* 0xffffff1400dc7947 */ /* 0x000fea000383ffff */
.L_x_85:
[----:B------:R-:W-:Y:S07]  /*136b0*/  MOV R0, UR21 ;  /* 0x0000001500007c02 */ /* 0x000fee0008000f00 */
.L_x_222:
[----:B-1----:R1:W2:Y:S02]  /*136c0*/  SYNCS.PHASECHK.TRANS64.TRYWAIT P1, [R0+URZ+0xb8], R5 ;  /* 0x0000b805000075a7 */ /* 0x0022a400080211ff */
[----:B--2---:R-:W-:Y:S05]  /*136d0*/  @!P1 NANOSLEEP.SYNCS 0x989680 ;  /* 0x009896800000995d */ /* 0x004fea0003900000 */
[----:B------:R-:W2:Y:S02]  /*136e0*/  @!P1 SYNCS.PHASECHK.TRANS64 P1, [R0+URZ+0xb8], R5 ;  /* 0x0000b805000095a7 */ /* 0x000ea400080210ff */
[----:B--2---:R-:W-:Y:S05]  /*136f0*/  @!P1 BRA `(.L_x_222) ;  /* 0xfffffffc00f09947 */ /* 0x004fea000383ffff */
[----:B------:R-:W-:Y:S05]  /*13700*/  BRA `(.L_x_84) ;  /* 0xffffff1c00587947 */ /* 0x000fea000383ffff */
.L_x_88:
[----:B------:R-:W-:Y:S07]  /*13710*/  MOV R0, UR21 ;  /* 0x0000001500007c02 */ /* 0x000fee0008000f00 */
.L_x_223:
[----:B-1----:R1:W2:Y:S02]  /*13720*/  SYNCS.PHASECHK.TRANS64.TRYWAIT P0, [R0+URZ+0x90], R5 ;  /* 0x00009005000075a7 */ /* 0x0022a400080011ff */
[----:B--2---:R-:W-:Y:S05]  /*13730*/  @!P0 NANOSLEEP.SYNCS 0x989680 ;  /* 0x009896800000895d */ /* 0x004fea0003900000 */
[----:B------:R-:W2:Y:S02]  /*13740*/  @!P0 SYNCS.PHASECHK.TRANS64 P0, [R0+URZ+0x90], R5 ;  /* 0x00009005000085a7 */ /* 0x000ea400080010ff */
[----:B--2---:R-:W-:Y:S05]  /*13750*/  @!P0 BRA `(.L_x_223) ;  /* 0xfffffffc00f08947 */ /* 0x004fea000383ffff */
[----:B------:R-:W-:Y:S05]  /*13760*/  BRA `(.L_x_224) ;  /* 0xffffff1c00bc7947 */ /* 0x000fea000383ffff */
.L_x_89:
[----:B------:R-:W-:Y:S07]  /*13770*/  MOV R0, UR21 ;  /* 0x0000001500007c02 */ /* 0x000fee0008000f00 */
.L_x_225:
[----:B-1----:R1:W2:Y:S02]  /*13780*/  SYNCS.PHASECHK.TRANS64.TRYWAIT P0, [R0+URZ+0x98], R5 ;  /* 0x00009805000075a7 */ /* 0x0022a400080011ff */
[----:B--2---:R-:W-:Y:S05]  /*13790*/  @!P0 NANOSLEEP.SYNCS 0x989680 ;  /* 0x009896800000895d */ /* 0x004fea0003900000 */
[----:B------:R-:W2:Y:S02]  /*137a0*/  @!P0 SYNCS.PHASECHK.TRANS64 P0, [R0+URZ+0x98], R5 ;  /* 0x00009805000085a7 */ /* 0x000ea400080010ff */
[----:B--2---:R-:W-:Y:S05]  /*137b0*/  @!P0 BRA `(.L_x_225) ;  /* 0xfffffffc00f08947 */ /* 0x004fea000383ffff */
[----:B------:R-:W-:Y:S05]  /*137c0*/  BRA `(.L_x_226) ;  /* 0xffffff2000147947 */ /* 0x000fea000383ffff */
.L_x_90:
[----:B------:R-:W-:Y:S07]  /*137d0*/  MOV R0, UR21 ;  /* 0x0000001500007c02 */ /* 0x000fee0008000f00 */
.L_x_227:
[----:B-1----:R1:W2:Y:S02]  /*137e0*/  SYNCS.PHASECHK.TRANS64.TRYWAIT P0, [R0+URZ+0xa0], R5 ;  /* 0x0000a005000075a7 */ /* 0x0022a400080011ff */
[----:B--2---:R-:W-:Y:S05]  /*137f0*/  @!P0 NANOSLEEP.SYNCS 0x989680 ;  /* 0x009896800000895d */ /* 0x004fea0003900000 */
[----:B------:R-:W2:Y:S02]  /*13800*/  @!P0 SYNCS.PHASECHK.TRANS64 P0, [R0+URZ+0xa0], R5 ;  /* 0x0000a005000085a7 */ /* 0x000ea400080010ff */
[----:B--2---:R-:W-:Y:S05]  /*13810*/  @!P0 BRA `(.L_x_227) ;  /* 0xfffffffc00f08947 */ /* 0x004fea000383ffff */
[----:B------:R-:W-:Y:S05]  /*13820*/  BRA `(.L_x_228) ;  /* 0xffffff20007c7947 */ /* 0x000fea000383ffff */
.L_x_91:
[----:B------:R-:W-:Y:S07]  /*13830*/  MOV R0, UR21 ;  /* 0x0000001500007c02 */ /* 0x000fee0008000f00 */
.L_x_229:
[----:B-1----:R1:W2:Y:S02]  /*13840*/  SYNCS.PHASECHK.TRANS64.TRYWAIT P0, [R0+URZ+0xa8], R5 ;  /* 0x0000a805000075a7 */ /* 0x0022a400080011ff */
[----:B--2---:R-:W-:Y:S05]  /*13850*/  @!P0 NANOSLEEP.SYNCS 0x989680 ;  /* 0x009896800000895d */ /* 0x004fea0003900000 */
[----:B------:R-:W2:Y:S02]  /*13860*/  @!P0 SYNCS.PHASECHK.TRANS64 P0, [R0+URZ+0xa8], R5 ;  /* 0x0000a805000085a7 */ /* 0x000ea400080010ff */
[----:B--2---:R-:W-:Y:S05]  /*13870*/  @!P0 BRA `(.L_x_229) ;  /* 0xfffffffc00f08947 */ /* 0x004fea000383ffff */
[----:B------:R-:W-:Y:S05]  /*13880*/  BRA `(.L_x_230) ;  /* 0xffffff2000d87947 */ /* 0x000fea000383ffff */
.L_x_92:
[----:B------:R-:W-:Y:S07]  /*13890*/  MOV R7, UR21 ;  /* 0x0000001500077c02 */ /* 0x000fee0008000f00 */
.L_x_231:
[----:B-1----:R1:W2:Y:S02]  /*138a0*/  SYNCS.PHASECHK.TRANS64.TRYWAIT P0, [R7+URZ+0x90], R4 ;  /* 0x00009004070075a7 */ /* 0x0022a400080011ff */
[----:B--2---:R-:W-:Y:S05]  /*138b0*/  @!P0 NANOSLEEP.SYNCS 0x989680 ;  /* 0x009896800000895d */ /* 0x004fea0003900000 */
[----:B------:R-:W2:Y:S02]  /*138c0*/  @!P0 SYNCS.PHASECHK.TRANS64 P0, [R7+URZ+0x90], R4 ;  /* 0x00009004070085a7 */ /* 0x000ea400080010ff */
[----:B--2---:R-:W-:Y:S05]  /*138d0*/  @!P0 BRA `(.L_x_231) ;  /* 0xfffffffc00f08947 */ /* 0x004fea000383ffff */
[----:B------:R-:W-:Y:S05]  /*138e0*/  BRA `(.L_x_232) ;  /* 0xffffff2400407947 */ /* 0x000fea000383ffff */
.L_x_93:
[----:B------:R-:W-:Y:S07]  /*138f0*/  MOV R7, UR21 ;  /* 0x0000001500077c02 */ /* 0x000fee0008000f00 */
.L_x_233:
[----:B-1----:R1:W2:Y:S02]  /*13900*/  SYNCS.PHASECHK.TRANS64.TRYWAIT P0, [R7+URZ+0x98], R4 ;  /* 0x00009804070075a7 */ /* 0x0022a400080011ff */
[----:B--2---:R-:W-:Y:S05]  /*13910*/  @!P0 NANOSLEEP.SYNCS 0x989680 ;  /* 0x009896800000895d */ /* 0x004fea0003900000 */
[----:B------:R-:W2:Y:S02]  /*13920*/  @!P0 SYNCS.PHASECHK.TRANS64 P0, [R7+URZ+0x98], R4 ;  /* 0x00009804070085a7 */ /* 0x000ea400080010ff */
[----:B--2---:R-:W-:Y:S05]  /*13930*/  @!P0 BRA `(.L_x_233) ;  /* 0xfffffffc00f08947 */ /* 0x004fea000383ffff */
[----:B------:R-:W-:Y:S05]  /*13940*/  BRA `(.L_x_234) ;  /* 0xffffff2400a47947 */ /* 0x000fea000383ffff */
.L_x_94:
[----:B------:R-:W-:Y:S07]  /*13950*/  MOV R7, UR21 ;  /* 0x0000001500077c02 */ /* 0x000fee0008000f00 */
.L_x_235:
[----:B-1----:R1:W2:Y:S02]  /*13960*/  SYNCS.PHASECHK.TRANS64.TRYWAIT P0, [R7+URZ+0xa0], R4 ;  /* 0x0000a004070075a7 */ /* 0x0022a400080011ff */
[----:B--2---:R-:W-:Y:S05]  /*13970*/  @!P0 NANOSLEEP.SYNCS 0x989680 ;  /* 0x009896800000895d */ /* 0x004fea0003900000 */
[----:B------:R-:W2:Y:S02]  /*13980*/  @!P0 SYNCS.PHASECHK.TRANS64 P0, [R7+URZ+0xa0], R4 ;  /* 0x0000a004070085a7 */ /* 0x000ea400080010ff */
[----:B--2---:R-:W-:Y:S05]  /*13990*/  @!P0 BRA `(.L_x_235) ;  /* 0xfffffffc00f08947 */ /* 0x004fea000383ffff */
[----:B------:R-:W-:Y:S05]  /*139a0*/  BRA `(.L_x_236) ;  /* 0xffffff28000c7947 */ /* 0x000fea000383ffff */
.L_x_95:
[----:B------:R-:W-:Y:S07]  /*139b0*/  MOV R7, UR21 ;  /* 0x0000001500077c02 */ /* 0x000fee0008000f00 */
.L_x_237:
[----:B-1----:R1:W2:Y:S02]  /*139c0*/  SYNCS.PHASECHK.TRANS64.TRYWAIT P0, [R7+URZ+0xa8], R4 ;  /* 0x0000a804070075a7 */ /* 0x0022a400080011ff */
[----:B--2---:R-:W-:Y:S05]  /*139d0*/  @!P0 NANOSLEEP.SYNCS 0x989680 ;  /* 0x009896800000895d */ /* 0x004fea0003900000 */
[----:B------:R-:W2:Y:S02]  /*139e0*/  @!P0 SYNCS.PHASECHK.TRANS64 P0, [R7+URZ+0xa8], R4 ;  /* 0x0000a804070085a7 */ /* 0x000ea400080010ff */
[----:B--2---:R-:W-:Y:S05]  /*139f0*/  @!P0 BRA `(.L_x_237) ;  /* 0xfffffffc00f08947 */ /* 0x004fea000383ffff */
[----:B------:R-:W-:Y:S05]  /*13a00*/  BRA `(.L_x_238) ;  /* 0xffffff2800707947 */ /* 0x000fea000383ffff */
.L_x_97:
[----:B------:R-:W-:-:S07]  /*13a10*/  MOV R0, UR21 ;  /* 0x0000001500007c02 */ /* 0x000fce0008000f00 */
.L_x_239:
[----:B--2---:R2:W3:Y:S02]  /*13a20*/  SYNCS.PHASECHK.TRANS64.TRYWAIT P0, [R0+URZ+0x90], R5 ;  /* 0x00009005000075a7 */ /* 0x0044e400080011ff */
[----:B---3--:R-:W-:Y:S05]  /*13a30*/  @!P0 NANOSLEEP.SYNCS 0x989680 ;  /* 0x009896800000895d */ /* 0x008fea0003900000 */
[----:B------:R-:W3:Y:S02]  /*13a40*/  @!P0 SYNCS.PHASECHK.TRANS64 P0, [R0+URZ+0x90], R5 ;  /* 0x00009005000085a7 */ /* 0x000ee400080010ff */
[----:B---3--:R-:W-:Y:S05]  /*13a50*/  @!P0 BRA `(.L_x_239) ;  /* 0xfffffffc00f08947 */ /* 0x008fea000383ffff */
[----:B------:R-:W-:Y:S05]  /*13a60*/  BRA `(.L_x_240) ;  /* 0xffffff2800f87947 */ /* 0x000fea000383ffff */
.L_x_98:
[----:B--2---:R-:W-:-:S07]  /*13a70*/  MOV R0, UR21 ;  /* 0x0000001500007c02 */ /* 0x004fce0008000f00 */
.L_x_241:
[----:B--2---:R2:W3:Y:S02]  /*13a80*/  SYNCS.PHASECHK.TRANS64.TRYWAIT P0, [R0+URZ+0x98], R5 ;  /* 0x00009805000075a7 */ /* 0x0044e400080011ff */
[----:B---3--:R-:W-:Y:S05]  /*13a90*/  @!P0 NANOSLEEP.SYNCS 0x989680 ;  /* 0x009896800000895d */ /* 0x008fea0003900000 */
[----:B------:R-:W3:Y:S02]  /*13aa0*/  @!P0 SYNCS.PHASECHK.TRANS64 P0, [R0+URZ+0x98], R5 ;  /* 0x00009805000085a7 */ /* 0x000ee400080010ff */
[----:B---3--:R-:W-:Y:S05]  /*13ab0*/  @!P0 BRA `(.L_x_241) ;  /* 0xfffffffc00f08947 */ /* 0x008fea000383ffff */
[----:B------:R-:W-:Y:S05]  /*13ac0*/  BRA `(.L_x_242) ;  /* 0xffffff2800e87947 */ /* 0x000fea000383ffff */
.L_x_99:
[----:B------:R-:W-:-:S07]  /*13ad0*/  MOV R2, UR21 ;  /* 0x0000001500027c02 */ /* 0x000fce0008000f00 */
.L_x_243:
[----:B--2---:R2:W3:Y:S02]  /*13ae0*/  SYNCS.PHASECHK.TRANS64.TRYWAIT P0, [R2+URZ+0xa0], R5 ;  /* 0x0000a005020075a7 */ /* 0x0044e400080011ff */
[----:B---3--:R-:W-:Y:S05]  /*13af0*/  @!P0 NANOSLEEP.SYNCS 0x989680 ;  /* 0x009896800000895d */ /* 0x008fea0003900000 */
[----:B------:R-:W3:Y:S02]  /*13b00*/  @!P0 SYNCS.PHASECHK.TRANS64 P0, [R2+URZ+0xa0], R5 ;  /* 0x0000a005020085a7 */ /* 0x000ee400080010ff */
[----:B---3--:R-:W-:Y:S05]  /*13b10*/  @!P0 BRA `(.L_x_243) ;  /* 0xfffffffc00f08947 */ /* 0x008fea000383ffff */
[----:B------:R-:W-:Y:S05]  /*13b20*/  BRA `(.L_x_244) ;  /* 0xffffff2800dc7947 */ /* 0x000fea000383ffff */
.L_x_101:
[----:B-1----:R1:W2:Y:S02]  /*13b30*/  SYNCS.PHASECHK.TRANS64.TRYWAIT P0, [R0+URZ+0xc0], R3 ;  /* 0x0000c003000075a7 */ /* 0x0022a400080011ff */
[----:B--2---:R-:W-:Y:S05]  /*13b40*/  @!P0 NANOSLEEP.SYNCS 0x989680 ;  /* 0x009896800000895d */ /* 0x004fea0003900000 */
[----:B------:R-:W2:Y:S02]  /*13b50*/  @!P0 SYNCS.PHASECHK.TRANS64 P0, [R0+URZ+0xc0], R3 ;  /* 0x0000c003000085a7 */ /* 0x000ea400080010ff */
[----:B--2---:R-:W-:Y:S05]  /*13b60*/  @!P0 BRA `(.L_x_101) ;  /* 0xfffffffc00f08947 */ /* 0x004fea000383ffff */
[----:B------:R-:W-:Y:S05]  /*13b70*/  BRA `(.L_x_245) ;  /* 0xffffff2c00b47947 */ /* 0x000fea000383ffff */
.L_x_112:
[----:B-1----:R-:W-:Y:S04]  /*13b80*/  MOV R3, UR45 ;  /* 0x0000002d00037c02 */ /* 0x002fe80008000f00 */
[----:B------:R1:W3:Y:S03]  /*13b90*/  SYNCS.PHASECHK.TRANS64.TRYWAIT P1, [R3+URZ+0x70], R6 ;  /* 0x00007006030075a7 */ /* 0x0002e600080211ff */
[----:B---3--:R-:W-:Y:S05]  /*13ba0*/  @!P1 NANOSLEEP.SYNCS 0x989680 ;  /* 0x009896800000995d */ /* 0x008fea0003900000 */
[----:B------:R-:W3:Y:S02]  /*13bb0*/  @!P1 SYNCS.PHASECHK.TRANS64 P1, [R3+URZ+0x70], R6 ;  /* 0x00007006030095a7 */ /* 0x000ee400080210ff */
[----:B---3--:R-:W-:Y:S05]  /*13bc0*/  @!P1 BRA `(.L_x_112) ;  /* 0xfffffffc00ec9947 */ /* 0x008fea000383ffff */
[----:B------:R-:W-:Y:S05]  /*13bd0*/  BRA `(.L_x_111) ;  /* 0xffffff3c00947947 */ /* 0x000fea000383ffff */
.L_x_114:
[----:B-1----:R-:W-:Y:S04]  /*13be0*/  MOV R3, UR45 ;  /* 0x0000002d00037c02 */ /* 0x002fe80008000f00 */
[----:B------:R1:W4:Y:S03]  /*13bf0*/  SYNCS.PHASECHK.TRANS64.TRYWAIT P0, [R3+URZ+0xe0], R4 ;  /* 0x0000e004030075a7 */ /* 0x00032600080011ff */
[----:B----4-:R-:W-:Y:S05]  /*13c00*/  @!P0 NANOSLEEP.SYNCS 0x989680 ;  /* 0x009896800000895d */ /* 0x010fea0003900000 */
[----:B------:R-:W4:Y:S02]  /*13c10*/  @!P0 SYNCS.PHASECHK.TRANS64 P0, [R3+URZ+0xe0], R4 ;  /* 0x0000e004030085a7 */ /* 0x000f2400080010ff */
[----:B----4-:R-:W-:Y:S05]  /*13c20*/  @!P0 BRA `(.L_x_114) ;  /* 0xfffffffc00ec8947 */ /* 0x010fea000383ffff */
[----:B------:R-:W-:Y:S05]  /*13c30*/  BRA `(.L_x_113) ;  /* 0xffffff3c00c47947 */ /* 0x000fea000383ffff */
.L_x_125:
[----:B--2---:R2:W4:Y:S02]  /*13c40*/  SYNCS.PHASECHK.TRANS64.TRYWAIT P0, [R3+URZ+0x70], R0 ;  /* 0x00007000030075a7 */ /* 0x00452400080011ff */
[----:B----4-:R-:W-:Y:S05]  /*13c50*/  @!P0 NANOSLEEP.SYNCS 0x989680 ;  /* 0x009896800000895d */ /* 0x010fea0003900000 */
[----:B------:R-:W4:Y:S02]  /*13c60*/  @!P0 SYNCS.PHASECHK.TRANS64 P0, [R3+URZ+0x70], R0 ;  /* 0x00007000030085a7 */ /* 0x000f2400080010ff */
[----:B----4-:R-:W-:Y:S05]  /*13c70*/  @!P0 BRA `(.L_x_125) ;  /* 0xfffffffc00f08947 */ /* 0x010fea000383ffff */
[----:B------:R-:W-:Y:S05]  /*13c80*/  BRA `(.L_x_124) ;  /* 0xffffff5400787947 */ /* 0x000fea000383ffff */
.L_x_135:
[----:B-1----:R1:W2:Y:S02]  /*13c90*/  SYNCS.PHASECHK.TRANS64.TRYWAIT P0, [R11+URZ+0x70], R8 ;  /* 0x000070080b0075a7 */ /* 0x0022a400080011ff */
[----:B--2---:R-:W-:Y:S05]  /*13ca0*/  @!P0 NANOSLEEP.SYNCS 0x989680 ;  /* 0x009896800000895d */ /* 0x004fea0003900000 */
[----:B------:R-:W2:Y:S02]  /*13cb0*/  @!P0 SYNCS.PHASECHK.TRANS64 P0, [R11+URZ+0x70], R8 ;  /* 0x000070080b0085a7 */ /* 0x000ea400080010ff */
[----:B--2---:R-:W-:Y:S05]  /*13cc0*/  @!P0 BRA `(.L_x_135) ;  /* 0xfffffffc00f08947 */ /* 0x004fea000383ffff */
[----:B------:R-:W-:Y:S05]  /*13cd0*/  BRA `(.L_x_134) ;  /* 0xffffff6c00147947 */ /* 0x000fea000383ffff */
.L_x_145:
[----:B-1----:R1:W2:Y:S02]  /*13ce0*/  SYNCS.PHASECHK.TRANS64.TRYWAIT P0, [R0+URZ+0x70], R5 ;  /* 0x00007005000075a7 */ /* 0x0022a400080011ff */
[----:B--2---:R-:W-:Y:S05]  /*13cf0*/  @!P0 NANOSLEEP.SYNCS 0x989680 ;  /* 0x009896800000895d */ /* 0x004fea0003900000 */
[----:B------:R-:W2:Y:S02]  /*13d00*/  @!P0 SYNCS.PHASECHK.TRANS64 P0, [R0+URZ+0x70], R5 ;  /* 0x00007005000085a7 */ /* 0x000ea400080010ff */
[----:B--2---:R-:W-:Y:S05]  /*13d10*/  @!P0 BRA `(.L_x_145) ;  /* 0xfffffffc00f08947 */ /* 0x004fea000383ffff */
[----:B------:R-:W-:Y:S05]  /*13d20*/  BRA `(.L_x_144) ;  /* 0xffffff80006c7947 */ /* 0x000fea000383ffff */
.L_x_155:
[----:B-1----:R1:W4:Y:S02]  /*13d30*/  SYNCS.PHASECHK.TRANS64.TRYWAIT P0, [R8+URZ+0x70], R5 ;  /* 0x00007005080075a7 */ /* 0x00232400080011ff */
[----:B----4-:R-:W-:Y:S05]  /*13d40*/  @!P0 NANOSLEEP.SYNCS 0x989680 ;  /* 0x009896800000895d */ /* 0x010fea0003900000 */
[----:B------:R-:W4:Y:S02]  /*13d50*/  @!P0 SYNCS.PHASECHK.TRANS64 P0, [R8+URZ+0x70], R5 ;  /* 0x00007005080085a7 */ /* 0x000f2400080010ff */
[----:B----4-:R-:W-:Y:S05]  /*13d60*/  @!P0 BRA `(.L_x_155) ;  /* 0xfffffffc00f08947 */ /* 0x010fea000383ffff */
[----:B------:R-:W-:Y:S05]  /*13d70*/  BRA `(.L_x_154) ;  /* 0xffffff9800007947 */ /* 0x000fea000383ffff */
.L_x_165:
[----:B-1----:R1:W4:Y:S02]  /*13d80*/  SYNCS.PHASECHK.TRANS64.TRYWAIT P0, [R8+URZ+0x70], R5 ;  /* 0x00007005080075a7 */ /* 0x00232400080011ff */
[----:B----4-:R-:W-:Y:S05]  /*13d90*/  @!P0 NANOSLEEP.SYNCS 0x989680 ;  /* 0x009896800000895d */ /* 0x010fea0003900000 */
[----:B------:R-:W4:Y:S02]  /*13da0*/  @!P0 SYNCS.PHASECHK.TRANS64 P0, [R8+URZ+0x70], R5 ;  /* 0x00007005080085a7 */ /* 0x000f2400080010ff */
[----:B----4-:R-:W-:Y:S05]  /*13db0*/  @!P0 BRA `(.L_x_165) ;  /* 0xfffffffc00f08947 */ /* 0x010fea000383ffff */
[----:B------:R-:W-:Y:S05]  /*13dc0*/  BRA `(.L_x_164) ;  /* 0xffffffac00707947 */ /* 0x000fea000383ffff */
.L_x_175:
[----:B-1----:R1:W4:Y:S02]  /*13dd0*/  SYNCS.PHASECHK.TRANS64.TRYWAIT P0, [R0+URZ+0x70], R5 ;  /* 0x00007005000075a7 */ /* 0x00232400080011ff */
[----:B----4-:R-:W-:Y:S05]  /*13de0*/  @!P0 NANOSLEEP.SYNCS 0x989680 ;  /* 0x009896800000895d */ /* 0x010fea0003900000 */
[----:B------:R-:W4:Y:S02]  /*13df0*/  @!P0 SYNCS.PHASECHK.TRANS64 P0, [R0+URZ+0x70], R5 ;  /* 0x00007005000085a7 */ /* 0x000f2400080010ff */
[----:B----4-:R-:W-:Y:S05]  /*13e00*/  @!P0 BRA `(.L_x_175) ;  /* 0xfffffffc00f08947 */ /* 0x010fea000383ffff */
[----:B------:R-:W-:Y:S05]  /*13e10*/  BRA `(.L_x_174) ;  /* 0xffffffc400047947 */ /* 0x000fea000383ffff */
.L_x_185:
[----:B-1----:R1:W4:Y:S02]  /*13e20*/  SYNCS.PHASECHK.TRANS64.TRYWAIT P0, [R0+URZ+0x70], R3 ;  /* 0x00007003000075a7 */ /* 0x00232400080011ff */
[----:B----4-:R-:W-:Y:S05]  /*13e30*/  @!P0 NANOSLEEP.SYNCS 0x989680 ;  /* 0x009896800000895d */ /* 0x010fea0003900000 */
[----:B------:R-:W4:Y:S02]  /*13e40*/  @!P0 SYNCS.PHASECHK.TRANS64 P0, [R0+URZ+0x70], R3 ;  /* 0x00007003000085a7 */ /* 0x000f2400080010ff */
[----:B----4-:R-:W-:Y:S05]  /*13e50*/  @!P0 BRA `(.L_x_185) ;  /* 0xfffffffc00f08947 */ /* 0x010fea000383ffff */
[----:B------:R-:W-:Y:S05]  /*13e60*/  BRA `(.L_x_184) ;  /* 0xffffffd800687947 */ /* 0x000fea000383ffff */
        .weak           $__internal_0_$__cuda_sm10x_tcgen05_guardrail_trap_col_being_dealloced_not_returned_by_alloc
        .type           $__internal_0_$__cuda_sm10x_tcgen05_guardrail_trap_col_being_dealloced_not_returned_by_alloc,@function
        .size           $__internal_0_$__cuda_sm10x_tcgen05_guardrail_trap_col_being_dealloced_not_returned_by_alloc,($__internal_1_$__cuda_sm10x_tcgen05_guardrail_trap_phase_invalid_during_alloc - $__internal_0_$__cuda_sm10x_tcgen05_guardrail_trap_col_being_dealloced_not_returned_by_alloc)
$__internal_0_$__cuda_sm10x_tcgen05_guardrail_trap_col_being_dealloced_not_returned_by_alloc:
[----:B------:R-:W-:Y:S05]  /*13e70*/  BPT.TRAP 0x1 ;  /* 0x000000040000795c */ /* 0x000fea0000300000 */
[----:B------:R-:W-:-:S04]  /*13e80*/  HFMA2 R3, -RZ, RZ, 0, 0 ;  /* 0x00000000ff037431 */ /* 0x000fc800000001ff */
[----:B------:R-:W-:Y:S05]  /*13e90*/  RET.REL.NODEC R2 `(_ZN7cutlass13device_kernelINS_4gemm6kernel13GemmUniversalIN4cute5tupleIJiiiiEEENS1_10collective13CollectiveMmaINS1_46MainloopSm100TmaUmmaWarpSpecializedBlockScaledILi7ELi2ELi1ENS5_IJNS4_1CILi8EEENSA_ILi1EEESC_EEEEENS5_IJNSA_ILi128EEENSA_ILi256EEESF_EEENS5_IJNS_12float_e2m1_tENS_13float_ue8m0_tEEEENS5_IJNS5_IJlSC_lEEENS4_6LayoutINS5_IJNS5_IJNS5_IJNSA_ILi32EEENSA_ILi4EEEEEEiEEESQ_NS5_IJSC_iEEEEEENS5_IJNS5_IJNS5_IJNSA_ILi16EEESO_EEEiEEENS5_IJNS5_IJNSA_ILi0EEESC_EEENSA_ILi512EEEEEENS5_IJSW_iEEEEEEEEEEESK_S13_NS4_8TiledMMAINS4_8MMA_AtomIJNS4_17SM100_MMA_MXF4_SSISI_SI_fSJ_Li128ELi256ELi32ELNS4_4UMMA5MajorE0ELS18_0ELNS17_7ScaleInE0ELS19_0EEEEEENSM_INS5_IJSC_SC_SC_EEENS5_IJSW_SW_SW_EEEEENS5_IJNS4_10UnderscoreES1F_S1F_EEEEENS5_IJNS4_13SM90_TMA_LOADES1I_EEENS5_IJNS4_14ComposedLayoutINS4_7SwizzleILi2ELi4ELi3EEENS4_18smem_ptr_flag_bitsILi4EEENSM_INS5_IJSB_SF_EEENS5_IJSF_SC_EEEEEEENSM_INS5_IJNS5_IJNS5_IJSP_SC_EEENS5_IJSN_NSA_ILi2EEEEEEEEESC_NS5_IJS1U_SC_EEEEEENS5_IJNS5_IJNS5_IJSU_SY_EEESX_EEESW_NS5_IJS1U_SY_EEEEEEEEEEEvNS4_8identityENS5_IJNS4_23SM90_TMA_LOAD_MULTICASTES26_EEENS5_IJS1S_NSM_INS5_IJNS5_IJNS5_IJSP_S1U_EEES1V_EEESC_S1X_EEENS5_IJS20_SW_NS5_IJS1U_NSA_ILi1024EEEEEEEEEEEEEEvS25_EENS_8epilogue10collective18CollectiveEpilogueINS2H_23Sm100TmaWarpSpecializedILi4ELi2ELi32ELb1ELb0EEEJNS5_IJNSA_ILi64EEESG_SF_EEENS5_IJNSM_IS2M_SC_EENSM_IS1V_NS5_IJSC_SF_EEEEEEEENS_10bfloat16_tESL_S2S_SL_NS2H_6fusion15FusionCallbacksIS2L_NS2T_17LinearCombinationIS2S_fS2S_fLNS_15FloatRoundStyleE2EEES2N_S2R_JEEENS4_5SM1004TMEM4LOAD26SM100_TMEM_LOAD_32dp32b32xES1I_NS1K_IS1M_NS1N_ILi16EEENSM_INS5_IJSB_SN_EEENS5_IJSN_SC_EEEEEEENS4_39AutoVectorizingCopyWithAssumedAlignmentILi128EEENS4_14SM90_TMA_STOREES37_S39_S39_EEEvvEEEEvNT_6ParamsE) ;  /* 0xfffffec002587950 */ /* 0x000fea0003c3ffff */
        .weak           $__internal_1_$__cuda_sm10x_tcgen05_guardrail_trap_phase_invalid_during_alloc
        .type           $__internal_1_$__cuda_sm10x_tcgen05_guardrail_trap_phase_invalid_during_alloc,@function
        .size           $__internal_1_$__cuda_sm10x_tcgen05_guardrail_trap_phase_invalid_during_alloc,($__internal_2_$__cuda_sm10x_tcgen05_guardrail_trap_unallocated_columns_being_dealloced - $__internal_1_$__cuda_sm10x_tcgen05_guardrail_trap_phase_invalid_during_alloc)
$__internal_1_$__cuda_sm10x_tcgen05_guardrail_trap_phase_invalid_during_alloc:
[----:B------:R-:W-:Y:S05]  /*13ea0*/  BPT.TRAP 0x1 ;  /* 0x000000040000795c */ /* 0x000fea0000300000 */
[----:B------:R-:W-:-:S04]  /*13eb0*/  MOV R3, 0x0 ;  /* 0x0000000000037802 */ /* 0x000fc80000000f00 */
[----:B------:R-:W-:Y:S05]  /*13ec0*/  RET.REL.NODEC R2 `(_ZN7cutlass13device_kernelINS_4gemm6kernel13GemmUniversalIN4cute5tupleIJiiiiEEENS1_10collective13CollectiveMmaINS1_46MainloopSm100TmaUmmaWarpSpecializedBlockScaledILi7ELi2ELi1ENS5_IJNS4_1CILi8EEENSA_ILi1EEESC_EEEEENS5_IJNSA_ILi128EEENSA_ILi256EEESF_EEENS5_IJNS_12float_e2m1_tENS_13float_ue8m0_tEEEENS5_IJNS5_IJlSC_lEEENS4_6LayoutINS5_IJNS5_IJNS5_IJNSA_ILi32EEENSA_ILi4EEEEEEiEEESQ_NS5_IJSC_iEEEEEENS5_IJNS5_IJNS5_IJNSA_ILi16EEESO_EEEiEEENS5_IJNS5_IJNSA_ILi0EEESC_EEENSA_ILi512EEEEEENS5_IJSW_iEEEEEEEEEEESK_S13_NS4_8TiledMMAINS4_8MMA_AtomIJNS4_17SM100_MMA_MXF4_SSISI_SI_fSJ_Li128ELi256ELi32ELNS4_4UMMA5MajorE0ELS18_0ELNS17_7ScaleInE0ELS19_0EEEEEENSM_INS5_IJSC_SC_SC_EEENS5_IJSW_SW_SW_EEEEENS5_IJNS4_10UnderscoreES1F_S1F_EEEEENS5_IJNS4_13SM90_TMA_LOADES1I_EEENS5_IJNS4_14ComposedLayoutINS4_7SwizzleILi2ELi4ELi3EEENS4_18smem_ptr_flag_bitsILi4EEENSM_INS5_IJSB_SF_EEENS5_IJSF_SC_EEEEEEENSM_INS5_IJNS5_IJNS5_IJSP_SC_EEENS5_IJSN_NSA_ILi2EEEEEEEEESC_NS5_IJS1U_SC_EEEEEENS5_IJNS5_IJNS5_IJSU_SY_EEESX_EEESW_NS5_IJS1U_SY_EEEEEEEEEEEvNS4_8identityENS5_IJNS4_23SM90_TMA_LOAD_MULTICASTES26_EEENS5_IJS1S_NSM_INS5_IJNS5_IJNS5_IJSP_S1U_EEES1V_EEESC_S1X_EEENS5_IJS20_SW_NS5_IJS1U_NSA_ILi1024EEEEEEEEEEEEEEvS25_EENS_8epilogue10collective18CollectiveEpilogueINS2H_23Sm100TmaWarpSpecializedILi4ELi2ELi32ELb1ELb0EEEJNS5_IJNSA_ILi64EEESG_SF_EEENS5_IJNSM_IS2M_SC_EENSM_IS1V_NS5_IJSC_SF_EEEEEEEENS_10bfloat16_tESL_S2S_SL_NS2H_6fusion15FusionCallbacksIS2L_NS2T_17LinearCombinationIS2S_fS2S_fLNS_15FloatRoundStyleE2EEES2N_S2R_JEEENS4_5SM1004TMEM4LOAD26SM100_TMEM_LOAD_32dp32b32xES1I_NS1K_IS1M_NS1N_ILi16EEENSM_INS5_IJSB_SN_EEENS5_IJSN_SC_EEEEEEENS4_39AutoVectorizingCopyWithAssumedAlignmentILi128EEENS4_14SM90_TMA_STOREES37_S39_S39_EEEvvEEEEvNT_6ParamsE) ;  /* 0xfffffec0024c7950 */ /* 0x000fea0003c3ffff */
        .weak           $__internal_2_$__cuda_sm10x_tcgen05_guardrail_trap_unallocated_columns_being_dealloced
        .type           $__internal_2_$__cuda_sm10x_tcgen05_guardrail_trap_unallocated_columns_being_dealloced,@function
        .size           $__internal_2_$__cuda_sm10x_tcgen05_guardrail_trap_unallocated_columns_being_dealloced,(.L_x_247 - $__internal_2_$__cuda_sm10x_tcgen05_guardrail_trap_unallocated_columns_being_dealloced)
$__internal_2_$__cuda_sm10x_tcgen05_guardrail_trap_unallocated_columns_being_dealloced:
[----:B------:R-:W-:Y:S05]  /*13ed0*/  BPT.TRAP 0x1 ;  /* 0x000000040000795c */ /* 0x000fea0000300000 */
[----:B------:R-:W-:-:S04]  /*13ee0*/  HFMA2 R3, -RZ, RZ, 0, 0 ;  /* 0x00000000ff037431 */ /* 0x000fc800000001ff */
[----:B------:R-:W-:Y:S05]  /*13ef0*/  RET.REL.NODEC R2 `(_ZN7cutlass13device_kernelINS_4gemm6kernel13GemmUniversalIN4cute5tupleIJiiiiEEENS1_10collective13CollectiveMmaINS1_46MainloopSm100TmaUmmaWarpSpecializedBlockScaledILi7ELi2ELi1ENS5_IJNS4_1CILi8EEENSA_ILi1EEESC_EEEEENS5_IJNSA_ILi128EEENSA_ILi256EEESF_EEENS5_IJNS_12float_e2m1_tENS_13float_ue8m0_tEEEENS5_IJNS5_IJlSC_lEEENS4_6LayoutINS5_IJNS5_IJNS5_IJNSA_ILi32EEENSA_ILi4EEEEEEiEEESQ_NS5_IJSC_iEEEEEENS5_IJNS5_IJNS5_IJNSA_ILi16EEESO_EEEiEEENS5_IJNS5_IJNSA_ILi0EEESC_EEENSA_ILi512EEEEEENS5_IJSW_iEEEEEEEEEEESK_S13_NS4_8TiledMMAINS4_8MMA_AtomIJNS4_17SM100_MMA_MXF4_SSISI_SI_fSJ_Li128ELi256ELi32ELNS4_4UMMA5MajorE0ELS18_0ELNS17_7ScaleInE0ELS19_0EEEEEENSM_INS5_IJSC_SC_SC_EEENS5_IJSW_SW_SW_EEEEENS5_IJNS4_10UnderscoreES1F_S1F_EEEEENS5_IJNS4_13SM90_TMA_LOADES1I_EEENS5_IJNS4_14ComposedLayoutINS4_7SwizzleILi2ELi4ELi3EEENS4_18smem_ptr_flag_bitsILi4EEENSM_INS5_IJSB_SF_EEENS5_IJSF_SC_EEEEEEENSM_INS5_IJNS5_IJNS5_IJSP_SC_EEENS5_IJSN_NSA_ILi2EEEEEEEEESC_NS5_IJS1U_SC_EEEEEENS5_IJNS5_IJNS5_IJSU_SY_EEESX_EEESW_NS5_IJS1U_SY_EEEEEEEEEEEvNS4_8identityENS5_IJNS4_23SM90_TMA_LOAD_MULTICASTES26_EEENS5_IJS1S_NSM_INS5_IJNS5_IJNS5_IJSP_S1U_EEES1V_EEESC_S1X_EEENS5_IJS20_SW_NS5_IJS1U_NSA_ILi1024EEEEEEEEEEEEEEvS25_EENS_8epilogue10collective18CollectiveEpilogueINS2H_23Sm100TmaWarpSpecializedILi4ELi2ELi32ELb1ELb0EEEJNS5_IJNSA_ILi64EEESG_SF_EEENS5_IJNSM_IS2M_SC_EENSM_IS1V_NS5_IJSC_SF_EEEEEEEENS_10bfloat16_tESL_S2S_SL_NS2H_6fusion15FusionCallbacksIS2L_NS2T_17LinearCombinationIS2S_fS2S_fLNS_15FloatRoundStyleE2EEES2N_S2R_JEEENS4_5SM1004TMEM4LOAD26SM100_TMEM_LOAD_32dp32b32xES1I_NS1K_IS1M_NS1N_ILi16EEENSM_INS5_IJSB_SN_EEENS5_IJSN_SC_EEEEEEENS4_39AutoVectorizingCopyWithAssumedAlignmentILi128EEENS4_14SM90_TMA_STOREES37_S39_S39_EEEvvEEEEvNT_6ParamsE) ;  /* 0xfffffec002407950 */ /* 0x000fea0003c3ffff */
.L_x_246:
[----:B------:R-:W-:-:S00]  /*13f00*/  BRA `(.L_x_246) ;  /* 0xfffffffc00fc7947 */ /* 0x000fc0000383ffff */
[----:B------:R-:W-:-:S00]  /*13f10*/  NOP ;  /* 0x0000000000007918 */ /* 0x000fc00000000000 */
        /* <DEDUP_REMOVED lines=14> */
.L_x_247:


//--------------------- .nv.global.init           --------------------------
	.section	.nv.global.init,"aw",@progbits
.nv.global.init:
	.type		$str$29,@object
	.size		$str$29,($str$30 - $str$29)
$str$29:
        /*0000*/ 	.byte	0x28, 0x61, 0x64, 0x64, 0x72, 0x65, 0x73, 0x73, 0x20, 0x26, 0x20, 0x6d, 0x61, 0x73, 0x6b, 0x29
        /*0010*/ 	.byte	0x20, 0x3d, 0x3d, 0x20, 0x30, 0x00
	.type		$str$30,@object
	.size		$str$30,($str$26 - $str$30)
$str$30:
        /*0016*/ 	.byte	0x2f, 0x74, 0x6d, 0x70, 0x2f, 0x63, 0x75, 0x74, 0x6c, 0x61, 0x73, 0x73, 0x5f, 0x73, 0x77, 0x65
        /*0026*/ 	.byte	0x65, 0x70, 0x5f, 0x73, 0x72, 0x63, 0x2f, 0x69, 0x6e, 0x63, 0x6c, 0x75, 0x64, 0x65, 0x2f, 0x63
        /*0036*/ 	.byte	0x75, 0x74, 0x65, 0x2f, 0x70, 0x6f, 0x69, 0x6e, 0x74, 0x65, 0x72, 0x5f, 0x66, 0x6c, 0x61, 0x67
        /*0046*/ 	.byte	0x67, 0x65, 0x64, 0x2e, 0x68, 0x70, 0x70, 0x00
	.type		$str$26,@object
	.size		$str$26,($str$25 - $str$26)
$str$26:
        /*004e*/ 	.byte	0x2f, 0x74, 0x6d, 0x70, 0x2f, 0x63, 0x75, 0x74, 0x6c, 0x61, 0x73, 0x73, 0x5f, 0x73, 0x77, 0x65
        /*005e*/ 	.byte	0x65, 0x70, 0x5f, 0x73, 0x72, 0x63, 0x2f, 0x69, 0x6e, 0x63, 0x6c, 0x75, 0x64, 0x65, 0x2f, 0x63
        /*006e*/ 	.byte	0x75, 0x74, 0x65, 0x2f, 0x61, 0x74, 0x6f, 0x6d, 0x2f, 0x63, 0x6f, 0x70, 0x79, 0x5f, 0x74, 0x72
        /*007e*/ 	.byte	0x61, 0x69, 0x74, 0x73, 0x5f, 0x73, 0x6d, 0x31, 0x30, 0x30, 0x2e, 0x68, 0x70, 0x70, 0x00
	.type		$str$25,@object
	.size		$str$25,(__unnamed_1 - $str$25)
$str$25:
        /*008d*/ 	.byte	0x28, 0x28, 0x75, 0x69, 0x6e, 0x74, 0x33, 0x32, 0x5f, 0x74, 0x28, 0x74, 0x68, 0x72, 0x65, 0x61
        /*009d*/ 	.byte	0x64, 0x49, 0x64, 0x78, 0x2e, 0x78, 0x29, 0x20, 0x2f, 0x20, 0x33, 0x32, 0x29, 0x20, 0x25, 0x20
        /*00ad*/ 	.byte	0x34, 0x29, 0x20, 0x3d, 0x3d, 0x20, 0x28, 0x28, 0x28, 0x74, 0x6d, 0x65, 0x6d, 0x5f, 0x61, 0x64
        /*00bd*/ 	.byte	0x64, 0x72, 0x20, 0x3e, 0x3e, 0x20, 0x31, 0x36, 0x29, 0x20, 0x2f, 0x20, 0x33, 0x32, 0x29, 0x20
        /*00cd*/ 	.byte	0x25, 0x20, 0x34, 0x29, 0x00
	.type		__unnamed_1,@object
	.size		__unnamed_1,(__unnamed_2 - __unnamed_1)
__unnamed_1:
        /*00d2*/ 	.byte	0x61, 0x75, 0x74, 0x6f, 0x20, 0x63, 0x75, 0x74, 0x65, 0x3a, 0x3a, 0x61, 0x73, 0x5f, 0x70, 0x6f
        /* <DEDUP_REMOVED lines=24> */
        /*0262*/ 	.byte	0x43, 0x3c, 0x34, 0x30, 0x39, 0x36, 0x3e, 0x3e, 0x3e, 0x3e, 0x5d, 0x00
	.type		__unnamed_2,@object
	.size		__unnamed_2,(.L_2 - __unnamed_2)
__unnamed_2:
        /* <DEDUP_REMOVED lines=42> */
        /*050e*/ 	.byte	0x3e, 0x3e, 0x5d, 0x00
.L_2:


//--------------------- .nv.shared._ZN7cutlass13device_kernelINS_4gemm6kernel13GemmUniversalIN4cute5tupleIJiiiiEEENS1_10collective13CollectiveMmaINS1_46MainloopSm100TmaUmmaWarpSpecializedBlockScaledILi7ELi2ELi1ENS5_IJNS4_1CILi8EEENSA_ILi1EEESC_EEEEENS5_IJNSA_ILi128EEENSA_ILi256EEESF_EEENS5_IJNS_12float_e2m1_tENS_13float_ue8m0_tEEEENS5_IJNS5_IJlSC_lEEENS4_6LayoutINS5_IJNS5_IJNS5_IJNSA_ILi32EEENSA_ILi4EEEEEEiEEESQ_NS5_IJSC_iEEEEEENS5_IJNS5_IJNS5_IJNSA_ILi16EEESO_EEEiEEENS5_IJNS5_IJNSA_ILi0EEESC_EEENSA_ILi512EEEEEENS5_IJSW_iEEEEEEEEEEESK_S13_NS4_8TiledMMAINS4_8MMA_AtomIJNS4_17SM100_MMA_MXF4_SSISI_SI_fSJ_Li128ELi256ELi32ELNS4_4UMMA5MajorE0ELS18_0ELNS17_7ScaleInE0ELS19_0EEEEEENSM_INS5_IJSC_SC_SC_EEENS5_IJSW_SW_SW_EEEEENS5_IJNS4_10UnderscoreES1F_S1F_EEEEENS5_IJNS4_13SM90_TMA_LOADES1I_EEENS5_IJNS4_14ComposedLayoutINS4_7SwizzleILi2ELi4ELi3EEENS4_18smem_ptr_flag_bitsILi4EEENSM_INS5_IJSB_SF_EEENS5_IJSF_SC_EEEEEEENSM_INS5_IJNS5_IJNS5_IJSP_SC_EEENS5_IJSN_NSA_ILi2EEEEEEEEESC_NS5_IJS1U_SC_EEEEEENS5_IJNS5_IJNS5_IJSU_SY_EEESX_EEESW_NS5_IJS1U_SY_EEEEEEEEEEEvNS4_8identityENS5_IJNS4_23SM90_TMA_LOAD_MULTICASTES26_EEENS5_IJS1S_NSM_INS5_IJNS5_IJNS5_IJSP_S1U_EEES1V_EEESC_S1X_EEENS5_IJS20_SW_NS5_IJS1U_NSA_ILi1024EEEEEEEEEEEEEEvS25_EENS_8epilogue10collective18CollectiveEpilogueINS2H_23Sm100TmaWarpSpecializedILi4ELi2ELi32ELb1ELb0EEEJNS5_IJNSA_ILi64EEESG_SF_EEENS5_IJNSM_IS2M_SC_EENSM_IS1V_NS5_IJSC_SF_EEEEEEEENS_10bfloat16_tESL_S2S_SL_NS2H_6fusion15FusionCallbacksIS2L_NS2T_17LinearCombinationIS2S_fS2S_fLNS_15FloatRoundStyleE2EEES2N_S2R_JEEENS4_5SM1004TMEM4LOAD26SM100_TMEM_LOAD_32dp32b32xES1I_NS1K_IS1M_NS1N_ILi16EEENSM_INS5_IJSB_SN_EEENS5_IJSN_SC_EEEEEEENS4_39AutoVectorizingCopyWithAssumedAlignmentILi128EEENS4_14SM90_TMA_STOREES37_S39_S39_EEEvvEEEEvNT_6ParamsE --------------------------
	.section	.nv.shared._ZN7cutlass13device_kernelINS_4gemm6kernel13GemmUniversalIN4cute5tupleIJiiiiEEENS1_10collective13CollectiveMmaINS1_46MainloopSm100TmaUmmaWarpSpecializedBlockScaledILi7ELi2ELi1ENS5_IJNS4_1CILi8EEENSA_ILi1EEESC_EEEEENS5_IJNSA_ILi128EEENSA_ILi256EEESF_EEENS5_IJNS_12float_e2m1_tENS_13float_ue8m0_tEEEENS5_IJNS5_IJlSC_lEEENS4_6LayoutINS5_IJNS5_IJNS5_IJNSA_ILi32EEENSA_ILi4EEEEEEiEEESQ_NS5_IJSC_iEEEEEENS5_IJNS5_IJNS5_IJNSA_ILi16EEESO_EEEiEEENS5_IJNS5_IJNSA_ILi0EEESC_EEENSA_ILi512EEEEEENS5_IJSW_iEEEEEEEEEEESK_S13_NS4_8TiledMMAINS4_8MMA_AtomIJNS4_17SM100_MMA_MXF4_SSISI_SI_fSJ_Li128ELi256ELi32ELNS4_4UMMA5MajorE0ELS18_0ELNS17_7ScaleInE0ELS19_0EEEEEENSM_INS5_IJSC_SC_SC_EEENS5_IJSW_SW_SW_EEEEENS5_IJNS4_10UnderscoreES1F_S1F_EEEEENS5_IJNS4_13SM90_TMA_LOADES1I_EEENS5_IJNS4_14ComposedLayoutINS4_7SwizzleILi2ELi4ELi3EEENS4_18smem_ptr_flag_bitsILi4EEENSM_INS5_IJSB_SF_EEENS5_IJSF_SC_EEEEEEENSM_INS5_IJNS5_IJNS5_IJSP_SC_EEENS5_IJSN_NSA_ILi2EEEEEEEEESC_NS5_IJS1U_SC_EEEEEENS5_IJNS5_IJNS5_IJSU_SY_EEESX_EEESW_NS5_IJS1U_SY_EEEEEEEEEEEvNS4_8identityENS5_IJNS4_23SM90_TMA_LOAD_MULTICASTES26_EEENS5_IJS1S_NSM_INS5_IJNS5_IJNS5_IJSP_S1U_EEES1V_EEESC_S1X_EEENS5_IJS20_SW_NS5_IJS1U_NSA_ILi1024EEEEEEEEEEEEEEvS25_EENS_8epilogue10collective18CollectiveEpilogueINS2H_23Sm100TmaWarpSpecializedILi4ELi2ELi32ELb1ELb0EEEJNS5_IJNSA_ILi64EEESG_SF_EEENS5_IJNSM_IS2M_SC_EENSM_IS1V_NS5_IJSC_SF_EEEEEEEENS_10bfloat16_tESL_S2S_SL_NS2H_6fusion15FusionCallbacksIS2L_NS2T_17LinearCombinationIS2S_fS2S_fLNS_15FloatRoundStyleE2EEES2N_S2R_JEEENS4_5SM1004TMEM4LOAD26SM100_TMEM_LOAD_32dp32b32xES1I_NS1K_IS1M_NS1N_ILi16EEENSM_INS5_IJSB_SN_EEENS5_IJSN_SC_EEEEEEENS4_39AutoVectorizingCopyWithAssumedAlignmentILi128EEENS4_14SM90_TMA_STOREES37_S39_S39_EEEvvEEEEvNT_6ParamsE,"aw",@nobits
	.sectionflags	@""
	.align	16
	.zero		1024


//--------------------- .nv.shared.reserved.0     --------------------------
	.section	.nv.shared.reserved.0,"aw",@nobits
	.weak		__nv_reservedSMEM_offset_0_alias
	.size		__nv_reservedSMEM_offset_0_alias, 0, 64
	.other		__nv_reservedSMEM_offset_0_alias,@"STO_CUDA_RESERVED_SHARED STV_DEFAULT"
__nv_reservedSMEM_offset_0_alias:
	.zero		0
.nv.shared.reserved.0:
	.zero		64
	.weak		__nv_reservedSMEM_tcgen05_partition
	.type		__nv_reservedSMEM_tcgen05_partition,@object
	.size		__nv_reservedSMEM_tcgen05_partition,(.L_0 - __nv_reservedSMEM_tcgen05_partition)
__nv_reservedSMEM_tcgen05_partition:
	.zero		32
.L_0:


//--------------------- .nv.global                --------------------------
	.section	.nv.global,"aw",@nobits
.nv.global:
	.type		_ZN40_INTERNAL_528ad750_4_k_cu_58ac5325_293414cute1_E,@object
	.size		_ZN40_INTERNAL_528ad750_4_k_cu_58ac5325_293414cute1_E,(_ZN40_INTERNAL_528ad750_4_k_cu_58ac5325_293414cuda3std3__45__cpo6cbeginE - _ZN40_INTERNAL_528ad750_4_k_cu_58ac5325_293414cute1_E)
_ZN40_INTERNAL_528ad750_4_k_cu_58ac5325_293414cute1_E:
	.zero		1
	.type		_ZN40_INTERNAL_528ad750_4_k_cu_58ac5325_293414cuda3std3__45__cpo6cbeginE,@object
	.size		_ZN40_INTERNAL_528ad750_4_k_cu_58ac5325_293414cuda3std3__45__cpo6cbeginE,(_ZN40_INTERNAL_528ad750_4_k_cu_58ac5325_293414cuda3std3__48in_placeE - _ZN40_INTERNAL_528ad750_4_k_cu_58ac5325_293414cuda3std3__45__cpo6cbeginE)
_ZN40_INTERNAL_528ad750_4_k_cu_58ac5325_293414cuda3std3__45__cpo6cbeginE:
	.zero		1
	.type		_ZN40_INTERNAL_528ad750_4_k_cu_58ac5325_293414cuda3std3__48in_placeE,@object
	.size		_ZN40_INTERNAL_528ad750_4_k_cu_58ac5325_293414cuda3std3__48in_placeE,(_ZN40_INTERNAL_528ad750_4_k_cu_58ac5325_293414cuda3std6ranges3__45__cpo9iter_moveE - _ZN40_INTERNAL_528ad750_4_k_cu_58ac5325_293414cuda3std3__48in_placeE)
_ZN40_INTERNAL_528ad750_4_k_cu_58ac5325_293414cuda3std3__48in_placeE:
	.zero		1
	.type		_ZN40_INTERNAL_528ad750_4_k_cu_58ac5325_293414cuda3std6ranges3__45__cpo9iter_moveE,@object
	.size		_ZN40_INTERNAL_528ad750_4_k_cu_58ac5325_293414cuda3std6ranges3__45__cpo9iter_moveE,(_ZN40_INTERNAL_528ad750_4_k_cu_58ac5325_293414cuda3std3__45__cpo5beginE - _ZN40_INTERNAL_528ad750_4_k_cu_58ac5325_293414cuda3std6ranges3__45__cpo9iter_moveE)
_ZN40_INTERNAL_528ad750_4_k_cu_58ac5325_293414cuda3std6ranges3__45__cpo9iter_moveE:
	.zero		1
	.type		_ZN40_INTERNAL_528ad750_4_k_cu_58ac5325_293414cuda3std3__45__cpo5beginE,@object
	.size		_ZN40_INTERNAL_528ad750_4_k_cu_58ac5325_293414cuda3std3__45__cpo5beginE,(_ZN40_INTERNAL_528ad750_4_k_cu_58ac5325_293414cuda3std3__442_GLOBAL__N__528ad750_4_k_cu_58ac5325_293416ignoreE - _ZN40_INTERNAL_528ad750_4_k_cu_58ac5325_293414cuda3std3__45__cpo5beginE)
_ZN40_INTERNAL_528ad750_4_k_cu_58ac5325_293414cuda3std3__45__cpo5beginE:
	.zero		1
	.type		_ZN40_INTERNAL_528ad750_4_k_cu_58ac5325_293414cuda3std3__442_GLOBAL__N__528ad750_4_k_cu_58ac5325_293416ignoreE,@object
	.size		_ZN40_INTERNAL_528ad750_4_k_cu_58ac5325_293414cuda3std3__442_GLOBAL__N__528ad750_4_k_cu_58ac5325_293416ignoreE,(_ZN40_INTERNAL_528ad750_4_k_cu_58ac5325_293414cute7productE - _ZN40_INTERNAL_528ad750_4_k_cu_58ac5325_293414cuda3std3__442_GLOBAL__N__528ad750_4_k_cu_58ac5325_293416ignoreE)
_ZN40_INTERNAL_528ad750_4_k_cu_58ac5325_293414cuda3std3__442_GLOBAL__N__528ad750_4_k_cu_58ac5325_293416ignoreE:
	.zero		1
	.type		_ZN40_INTERNAL_528ad750_4_k_cu_58ac5325_293414cute7productE,@object
	.size		_ZN40_INTERNAL_528ad750_4_k_cu_58ac5325_293414cute7productE,(_ZN40_INTERNAL_528ad750_4_k_cu_58ac5325_293414cuda3std3__45__cpo3endE - _ZN40_INTERNAL_528ad750_4_k_cu_58ac5325_293414cute7productE)
_ZN40_INTERNAL_528ad750_4_k_cu_58ac5325_293414cute7productE:
	.zero		1
	.type		_ZN40_INTERNAL_528ad750_4_k_cu_58ac5325_293414cuda3std3__45__cpo3endE,@object
	.size		_ZN40_INTERNAL_528ad750_4_k_cu_58ac5325_293414cuda3std3__45__cpo3endE,(_ZN40_INTERNAL_528ad750_4_k_cu_58ac5325_293414cuda3std3__419piecewise_constructE - _ZN40_INTERNAL_528ad750_4_k_cu_58ac5325_293414cuda3std3__45__cpo3endE)
_ZN40_INTERNAL_528ad750_4_k_cu_58ac5325_293414cuda3std3__45__cpo3endE:
	.zero		1
	.type		_ZN40_INTERNAL_528ad750_4_k_cu_58ac5325_293414cuda3std3__419piecewise_constructE,@object
	.size		_ZN40_INTERNAL_528ad750_4_k_cu_58ac5325_293414cuda3std3__419piecewise_constructE,(_ZN40_INTERNAL_528ad750_4_k_cu_58ac5325_293414cuda3std3__45__cpo4cendE - _ZN40_INTERNAL_528ad750_4_k_cu_58ac5325_293414cuda3std3__419piecewise_constructE)
_ZN40_INTERNAL_528ad750_4_k_cu_58ac5325_293414cuda3std3__419piecewise_constructE:
	.zero		1
	.type		_ZN40_INTERNAL_528ad750_4_k_cu_58ac5325_293414cuda3std3__45__cpo4cendE,@object
	.size		_ZN40_INTERNAL_528ad750_4_k_cu_58ac5325_293414cuda3std3__45__cpo4cendE,(_ZN40_INTERNAL_528ad750_4_k_cu_58ac5325_293414cuda3std6ranges3__45__cpo4swapE - _ZN40_INTERNAL_528ad750_4_k_cu_58ac5325_293414cuda3std3__45__cpo4cendE)
_ZN40_INTERNAL_528ad750_4_k_cu_58ac5325_293414cuda3std3__45__cpo4cendE:
	.zero		1
	.type		_ZN40_INTERNAL_528ad750_4_k_cu_58ac5325_293414cuda3std6ranges3__45__cpo4swapE,@object
	.size		_ZN40_INTERNAL_528ad750_4_k_cu_58ac5325_293414cuda3std6ranges3__45__cpo4swapE,(.L_10 - _ZN40_INTERNAL_528ad750_4_k_cu_58ac5325_293414cuda3std6ranges3__45__cpo4swapE)
_ZN40_INTERNAL_528ad750_4_k_cu_58ac5325_293414cuda3std6ranges3__45__cpo4swapE:
	.zero		1
.L_10:


//--------------------- .nv.constant0._ZN7cutlass13device_kernelINS_4gemm6kernel13GemmUniversalIN4cute5tupleIJiiiiEEENS1_10collective13CollectiveMmaINS1_46MainloopSm100TmaUmmaWarpSpecializedBlockScaledILi7ELi2ELi1ENS5_IJNS4_1CILi8EEENSA_ILi1EEESC_EEEEENS5_IJNSA_ILi128EEENSA_ILi256EEESF_EEENS5_IJNS_12float_e2m1_tENS_13float_ue8m0_tEEEENS5_IJNS5_IJlSC_lEEENS4_6LayoutINS5_IJNS5_IJNS5_IJNSA_ILi32EEENSA_ILi4EEEEEEiEEESQ_NS5_IJSC_iEEEEEENS5_IJNS5_IJNS5_IJNSA_ILi16EEESO_EEEiEEENS5_IJNS5_IJNSA_ILi0EEESC_EEENSA_ILi512EEEEEENS5_IJSW_iEEEEEEEEEEESK_S13_NS4_8TiledMMAINS4_8MMA_AtomIJNS4_17SM100_MMA_MXF4_SSISI_SI_fSJ_Li128ELi256ELi32ELNS4_4UMMA5MajorE0ELS18_0ELNS17_7ScaleInE0ELS19_0EEEEEENSM_INS5_IJSC_SC_SC_EEENS5_IJSW_SW_SW_EEEEENS5_IJNS4_10UnderscoreES1F_S1F_EEEEENS5_IJNS4_13SM90_TMA_LOADES1I_EEENS5_IJNS4_14ComposedLayoutINS4_7SwizzleILi2ELi4ELi3EEENS4_18smem_ptr_flag_bitsILi4EEENSM_INS5_IJSB_SF_EEENS5_IJSF_SC_EEEEEEENSM_INS5_IJNS5_IJNS5_IJSP_SC_EEENS5_IJSN_NSA_ILi2EEEEEEEEESC_NS5_IJS1U_SC_EEEEEENS5_IJNS5_IJNS5_IJSU_SY_EEESX_EEESW_NS5_IJS1U_SY_EEEEEEEEEEEvNS4_8identityENS5_IJNS4_23SM90_TMA_LOAD_MULTICASTES26_EEENS5_IJS1S_NSM_INS5_IJNS5_IJNS5_IJSP_S1U_EEES1V_EEESC_S1X_EEENS5_IJS20_SW_NS5_IJS1U_NSA_ILi1024EEEEEEEEEEEEEEvS25_EENS_8epilogue10collective18CollectiveEpilogueINS2H_23Sm100TmaWarpSpecializedILi4ELi2ELi32ELb1ELb0EEEJNS5_IJNSA_ILi64EEESG_SF_EEENS5_IJNSM_IS2M_SC_EENSM_IS1V_NS5_IJSC_SF_EEEEEEEENS_10bfloat16_tESL_S2S_SL_NS2H_6fusion15FusionCallbacksIS2L_NS2T_17LinearCombinationIS2S_fS2S_fLNS_15FloatRoundStyleE2EEES2N_S2R_JEEENS4_5SM1004TMEM4LOAD26SM100_TMEM_LOAD_32dp32b32xES1I_NS1K_IS1M_NS1N_ILi16EEENSM_INS5_IJSB_SN_EEENS5_IJSN_SC_EEEEEEENS4_39AutoVectorizingCopyWithAssumedAlignmentILi128EEENS4_14SM90_TMA_STOREES37_S39_S39_EEEvvEEEEvNT_6ParamsE --------------------------
	.section	.nv.constant0._ZN7cutlass13device_kernelINS_4gemm6kernel13GemmUniversalIN4cute5tupleIJiiiiEEENS1_10collective13CollectiveMmaINS1_46MainloopSm100TmaUmmaWarpSpecializedBlockScaledILi7ELi2ELi1ENS5_IJNS4_1CILi8EEENSA_ILi1EEESC_EEEEENS5_IJNSA_ILi128EEENSA_ILi256EEESF_EEENS5_IJNS_12float_e2m1_tENS_13float_ue8m0_tEEEENS5_IJNS5_IJlSC_lEEENS4_6LayoutINS5_IJNS5_IJNS5_IJNSA_ILi32EEENSA_ILi4EEEEEEiEEESQ_NS5_IJSC_iEEEEEENS5_IJNS5_IJNS5_IJNSA_ILi16EEESO_EEEiEEENS5_IJNS5_IJNSA_ILi0EEESC_EEENSA_ILi512EEEEEENS5_IJSW_iEEEEEEEEEEESK_S13_NS4_8TiledMMAINS4_8MMA_AtomIJNS4_17SM100_MMA_MXF4_SSISI_SI_fSJ_Li128ELi256ELi32ELNS4_4UMMA5MajorE0ELS18_0ELNS17_7ScaleInE0ELS19_0EEEEEENSM_INS5_IJSC_SC_SC_EEENS5_IJSW_SW_SW_EEEEENS5_IJNS4_10UnderscoreES1F_S1F_EEEEENS5_IJNS4_13SM90_TMA_LOADES1I_EEENS5_IJNS4_14ComposedLayoutINS4_7SwizzleILi2ELi4ELi3EEENS4_18smem_ptr_flag_bitsILi4EEENSM_INS5_IJSB_SF_EEENS5_IJSF_SC_EEEEEEENSM_INS5_IJNS5_IJNS5_IJSP_SC_EEENS5_IJSN_NSA_ILi2EEEEEEEEESC_NS5_IJS1U_SC_EEEEEENS5_IJNS5_IJNS5_IJSU_SY_EEESX_EEESW_NS5_IJS1U_SY_EEEEEEEEEEEvNS4_8identityENS5_IJNS4_23SM90_TMA_LOAD_MULTICASTES26_EEENS5_IJS1S_NSM_INS5_IJNS5_IJNS5_IJSP_S1U_EEES1V_EEESC_S1X_EEENS5_IJS20_SW_NS5_IJS1U_NSA_ILi1024EEEEEEEEEEEEEEvS25_EENS_8epilogue10collective18CollectiveEpilogueINS2H_23Sm100TmaWarpSpecializedILi4ELi2ELi32ELb1ELb0EEEJNS5_IJNSA_ILi64EEESG_SF_EEENS5_IJNSM_IS2M_SC_EENSM_IS1V_NS5_IJSC_SF_EEEEEEEENS_10bfloat16_tESL_S2S_SL_NS2H_6fusion15FusionCallbacksIS2L_NS2T_17LinearCombinationIS2S_fS2S_fLNS_15FloatRoundStyleE2EEES2N_S2R_JEEENS4_5SM1004TMEM4LOAD26SM100_TMEM_LOAD_32dp32b32xES1I_NS1K_IS1M_NS1N_ILi16EEENSM_INS5_IJSB_SN_EEENS5_IJSN_SC_EEEEEEENS4_39AutoVectorizingCopyWithAssumedAlignmentILi128EEENS4_14SM90_TMA_STOREES37_S39_S39_EEEvvEEEEvNT_6ParamsE,"a",@progbits
	.sectionflags	@""
	.align	4
.nv.constant0._ZN7cutlass13device_kernelINS_4gemm6kernel13GemmUniversalIN4cute5tupleIJiiiiEEENS1_10collective13CollectiveMmaINS1_46MainloopSm100TmaUmmaWarpSpecializedBlockScaledILi7ELi2ELi1ENS5_IJNS4_1CILi8EEENSA_ILi1EEESC_EEEEENS5_IJNSA_ILi128EEENSA_ILi256EEESF_EEENS5_IJNS_12float_e2m1_tENS_13float_ue8m0_tEEEENS5_IJNS5_IJlSC_lEEENS4_6LayoutINS5_IJNS5_IJNS5_IJNSA_ILi32EEENSA_ILi4EEEEEEiEEESQ_NS5_IJSC_iEEEEEENS5_IJNS5_IJNS5_IJNSA_ILi16EEESO_EEEiEEENS5_IJNS5_IJNSA_ILi0EEESC_EEENSA_ILi512EEEEEENS5_IJSW_iEEEEEEEEEEESK_S13_NS4_8TiledMMAINS4_8MMA_AtomIJNS4_17SM100_MMA_MXF4_SSISI_SI_fSJ_Li128ELi256ELi32ELNS4_4UMMA5MajorE0ELS18_0ELNS17_7ScaleInE0ELS19_0EEEEEENSM_INS5_IJSC_SC_SC_EEENS5_IJSW_SW_SW_EEEEENS5_IJNS4_10UnderscoreES1F_S1F_EEEEENS5_IJNS4_13SM90_TMA_LOADES1I_EEENS5_IJNS4_14ComposedLayoutINS4_7SwizzleILi2ELi4ELi3EEENS4_18smem_ptr_flag_bitsILi4EEENSM_INS5_IJSB_SF_EEENS5_IJSF_SC_EEEEEEENSM_INS5_IJNS5_IJNS5_IJSP_SC_EEENS5_IJSN_NSA_ILi2EEEEEEEEESC_NS5_IJS1U_SC_EEEEEENS5_IJNS5_IJNS5_IJSU_SY_EEESX_EEESW_NS5_IJS1U_SY_EEEEEEEEEEEvNS4_8identityENS5_IJNS4_23SM90_TMA_LOAD_MULTICASTES26_EEENS5_IJS1S_NSM_INS5_IJNS5_IJNS5_IJSP_S1U_EEES1V_EEESC_S1X_EEENS5_IJS20_SW_NS5_IJS1U_NSA_ILi1024EEEEEEEEEEEEEEvS25_EENS_8epilogue10collective18CollectiveEpilogueINS2H_23Sm100TmaWarpSpecializedILi4ELi2ELi32ELb1ELb0EEEJNS5_IJNSA_ILi64EEESG_SF_EEENS5_IJNSM_IS2M_SC_EENSM_IS1V_NS5_IJSC_SF_EEEEEEEENS_10bfloat16_tESL_S2S_SL_NS2H_6fusion15FusionCallbacksIS2L_NS2T_17LinearCombinationIS2S_fS2S_fLNS_15FloatRoundStyleE2EEES2N_S2R_JEEENS4_5SM1004TMEM4LOAD26SM100_TMEM_LOAD_32dp32b32xES1I_NS1K_IS1M_NS1N_ILi16EEENSM_INS5_IJSB_SN_EEENS5_IJSN_SC_EEEEEEENS4_39AutoVectorizingCopyWithAssumedAlignmentILi128EEENS4_14SM90_TMA_STOREES37_S39_S39_EEEvvEEEEvNT_6ParamsE:
	.zero		3968


//--------------------- SYMBOLS --------------------------

	.type		.nv.reservedSmem.offset0,@object
	.size		.nv.reservedSmem.offset0,0x4
	.type		.nv.reservedSmem.cap,@object
	.size		.nv.reservedSmem.cap,0x4
	.type		__assertfail,@function
